	.target	sm_100a

	.elftype	@"ET_EXEC"


//--------------------- .note.nv.tkinfo           --------------------------
	.section	.note.nv.tkinfo,"",@"SHT_NOTE"
	.sectionflags	@"SHF_NOTE_NV_TKINFO"
	.tkinfo
        /*0018*/ 	.word	0x00000002
        /*0030*/ 	.string	""
        /*0030*/ 	.string	"ptxas"
        /*0030*/ 	.string	"Cuda compilation tools, release 13.0, V13.0.88"
        /*0030*/ 	.string	"Build cuda_13.0.r13.0/compiler.36424714_0"
        /*0030*/ 	.string	"-arch sm_100a -m 64 "



//--------------------- .note.nv.cuinfo           --------------------------
	.section	.note.nv.cuinfo,"",@"SHT_NOTE"
	.sectionflags	@"SHF_NOTE_NV_CUINFO"
        /*0018*/ 	.short	0x0002
        /*001a*/ 	.short	0x0064
        /*001c*/ 	.short	0x0082
	.zero		2


//--------------------- .nv.info                  --------------------------
	.section	.nv.info,"",@"SHT_CUDA_INFO"
	.align	4


	//----- nvinfo : EIATTR_REGCOUNT
	.align		4
        /*0000*/ 	.byte	0x04, 0x2f
        /*0002*/ 	.short	(.L_20 - .L_19)
	.align		4
.L_19:
        /*0004*/ 	.word	index@(_ZN7cutlass13device_kernelINS_4gemm6kernel13GemmUniversalIN4cute5tupleIJiiiiEEENS1_10collective13CollectiveMmaINS1_35MainloopSm100TmaUmmaWarpSpecializedILi33ELi2ELi4ENS5_IJNS4_1CILi2EEENSA_ILi1EEESC_EEEEENS5_IJNSA_ILi128EEENSA_ILi256EEENSA_ILi32EEEEEENS_12float_e4m3_tENS5_IJlSC_lEEESJ_SK_NS4_8TiledMMAINS4_8MMA_AtomIJNS4_10MMA_TraitsINS4_25SM100_MMA_F8F6F4_2x1SM_SSEJSJ_SJ_fSF_SG_NS4_17integral_constantINS4_4UMMA5MajorELSR_0EEESS_NSP_INSQ_7ScaleInELST_0EEESU_EEEEEENS4_6LayoutINS5_IJSC_SC_SC_EEENS5_IJNSA_ILi0EEESZ_SZ_EEEEENS5_IJNS4_10UnderscoreES12_S12_EEEEENS4_18SM100_TMA_2SM_LOADENS4_14ComposedLayoutINS4_7SwizzleILi1ELi4ELi3EEENS4_18smem_ptr_flag_bitsILi8EEENSX_INS5_IJNSA_ILi8EEESH_EEENS5_IJSH_SC_EEEEEEEvNS4_8identityES15_S1F_vS1G_EENS_8epilogue10collective18CollectiveEpilogueINS1I_23Sm100TmaWarpSpecializedILi4ELi2ELi32ELb0ELb0EEEJNS5_IJNSA_ILi64EEESG_SH_EEENS5_IJNSX_IS1N_SC_EENSX_INS5_IJSH_SB_EEENS5_IJSC_SF_EEEEEEEESJ_SK_SJ_SK_NS1I_6fusion15FusionCallbacksIS1M_NS1U_17LinearCombinationISJ_fSJ_fLNS_15FloatRoundStyleE2EEES1O_S1T_JEEENS4_5SM1004TMEM4LOAD26SM100_TMEM_LOAD_32dp32b32xENS4_13SM90_TMA_LOADES1F_NS4_39AutoVectorizingCopyWithAssumedAlignmentILi128EEENS4_14SM90_TMA_STOREES1F_S26_S26_EEEvvEEEEvNT_6ParamsE)
        /*0008*/ 	.word	0x00000078


	//----- nvinfo : EIATTR_FRAME_SIZE
	.align		4
.L_20:
        /*000c*/ 	.byte	0x04, 0x11
        /*000e*/ 	.short	(.L_22 - .L_21)
	.align		4
.L_21:
        /*0010*/ 	.word	index@($__internal_2_$__cuda_sm10x_tcgen05_guardrail_trap_unallocated_columns_being_dealloced)
        /*0014*/ 	.word	0x00000000


	//----- nvinfo : EIATTR_FRAME_SIZE
	.align		4
.L_22:
        /*0018*/ 	.byte	0x04, 0x11
        /*001a*/ 	.short	(.L_24 - .L_23)
	.align		4
.L_23:
        /*001c*/ 	.word	index@($__internal_1_$__cuda_sm10x_tcgen05_guardrail_trap_phase_invalid_during_alloc)
        /*0020*/ 	.word	0x00000000


	//----- nvinfo : EIATTR_FRAME_SIZE
	.align		4
.L_24:
        /*0024*/ 	.byte	0x04, 0x11
        /*0026*/ 	.short	(.L_26 - .L_25)
	.align		4
.L_25:
        /*0028*/ 	.word	index@($__internal_0_$__cuda_sm10x_tcgen05_guardrail_trap_col_being_dealloced_not_returned_by_alloc)
        /*002c*/ 	.word	0x00000000


	//----- nvinfo : EIATTR_FRAME_SIZE
	.align		4
.L_26:
        /*0030*/ 	.byte	0x04, 0x11
        /*0032*/ 	.short	(.L_28 - .L_27)
	.align		4
.L_27:
        /*0034*/ 	.word	index@(_ZN7cutlass13device_kernelINS_4gemm6kernel13GemmUniversalIN4cute5tupleIJiiiiEEENS1_10collective13CollectiveMmaINS1_35MainloopSm100TmaUmmaWarpSpecializedILi33ELi2ELi4ENS5_IJNS4_1CILi2EEENSA_ILi1EEESC_EEEEENS5_IJNSA_ILi128EEENSA_ILi256EEENSA_ILi32EEEEEENS_12float_e4m3_tENS5_IJlSC_lEEESJ_SK_NS4_8TiledMMAINS4_8MMA_AtomIJNS4_10MMA_TraitsINS4_25SM100_MMA_F8F6F4_2x1SM_SSEJSJ_SJ_fSF_SG_NS4_17integral_constantINS4_4UMMA5MajorELSR_0EEESS_NSP_INSQ_7ScaleInELST_0EEESU_EEEEEENS4_6LayoutINS5_IJSC_SC_SC_EEENS5_IJNSA_ILi0EEESZ_SZ_EEEEENS5_IJNS4_10UnderscoreES12_S12_EEEEENS4_18SM100_TMA_2SM_LOADENS4_14ComposedLayoutINS4_7SwizzleILi1ELi4ELi3EEENS4_18smem_ptr_flag_bitsILi8EEENSX_INS5_IJNSA_ILi8EEESH_EEENS5_IJSH_SC_EEEEEEEvNS4_8identityES15_S1F_vS1G_EENS_8epilogue10collective18CollectiveEpilogueINS1I_23Sm100TmaWarpSpecializedILi4ELi2ELi32ELb0ELb0EEEJNS5_IJNSA_ILi64EEESG_SH_EEENS5_IJNSX_IS1N_SC_EENSX_INS5_IJSH_SB_EEENS5_IJSC_SF_EEEEEEEESJ_SK_SJ_SK_NS1I_6fusion15FusionCallbacksIS1M_NS1U_17LinearCombinationISJ_fSJ_fLNS_15FloatRoundStyleE2EEES1O_S1T_JEEENS4_5SM1004TMEM4LOAD26SM100_TMEM_LOAD_32dp32b32xENS4_13SM90_TMA_LOADES1F_NS4_39AutoVectorizingCopyWithAssumedAlignmentILi128EEENS4_14SM90_TMA_STOREES1F_S26_S26_EEEvvEEEEvNT_6ParamsE)
        /*0038*/ 	.word	0x00000000


	//----- nvinfo : EIATTR_MIN_STACK_SIZE
	.align		4
.L_28:
        /*003c*/ 	.byte	0x04, 0x12
        /*003e*/ 	.short	(.L_30 - .L_29)
	.align		4
.L_29:
        /*0040*/ 	.word	index@(_ZN7cutlass13device_kernelINS_4gemm6kernel13GemmUniversalIN4cute5tupleIJiiiiEEENS1_10collective13CollectiveMmaINS1_35MainloopSm100TmaUmmaWarpSpecializedILi33ELi2ELi4ENS5_IJNS4_1CILi2EEENSA_ILi1EEESC_EEEEENS5_IJNSA_ILi128EEENSA_ILi256EEENSA_ILi32EEEEEENS_12float_e4m3_tENS5_IJlSC_lEEESJ_SK_NS4_8TiledMMAINS4_8MMA_AtomIJNS4_10MMA_TraitsINS4_25SM100_MMA_F8F6F4_2x1SM_SSEJSJ_SJ_fSF_SG_NS4_17integral_constantINS4_4UMMA5MajorELSR_0EEESS_NSP_INSQ_7ScaleInELST_0EEESU_EEEEEENS4_6LayoutINS5_IJSC_SC_SC_EEENS5_IJNSA_ILi0EEESZ_SZ_EEEEENS5_IJNS4_10UnderscoreES12_S12_EEEEENS4_18SM100_TMA_2SM_LOADENS4_14ComposedLayoutINS4_7SwizzleILi1ELi4ELi3EEENS4_18smem_ptr_flag_bitsILi8EEENSX_INS5_IJNSA_ILi8EEESH_EEENS5_IJSH_SC_EEEEEEEvNS4_8identityES15_S1F_vS1G_EENS_8epilogue10collective18CollectiveEpilogueINS1I_23Sm100TmaWarpSpecializedILi4ELi2ELi32ELb0ELb0EEEJNS5_IJNSA_ILi64EEESG_SH_EEENS5_IJNSX_IS1N_SC_EENSX_INS5_IJSH_SB_EEENS5_IJSC_SF_EEEEEEEESJ_SK_SJ_SK_NS1I_6fusion15FusionCallbacksIS1M_NS1U_17LinearCombinationISJ_fSJ_fLNS_15FloatRoundStyleE2EEES1O_S1T_JEEENS4_5SM1004TMEM4LOAD26SM100_TMEM_LOAD_32dp32b32xENS4_13SM90_TMA_LOADES1F_NS4_39AutoVectorizingCopyWithAssumedAlignmentILi128EEENS4_14SM90_TMA_STOREES1F_S26_S26_EEEvvEEEEvNT_6ParamsE)
        /*0044*/ 	.word	0x00000000
.L_30:


//--------------------- .nv.compat                --------------------------
	.section	.nv.compat,"",@"SHT_CUDA_COMPAT_INFO"
	.align	4
        /*0000*/ 	.byte	0x02, 0x09, 0x01, 0x00, 0x02, 0x02, 0x02, 0x00, 0x02, 0x05, 0x05, 0x00, 0x03, 0x07, 0x01, 0x01
        /*0010*/ 	.byte	0x02, 0x03, 0x01, 0x00, 0x02, 0x06, 0x01, 0x00, 0x04, 0x0b, 0x08, 0x00, 0x09, 0x00, 0x00, 0x00
        /*0020*/ 	.byte	0x00, 0x00, 0x00, 0x00


//--------------------- .nv.info._ZN7cutlass13device_kernelINS_4gemm6kernel13GemmUniversalIN4cute5tupleIJiiiiEEENS1_10collective13CollectiveMmaINS1_35MainloopSm100TmaUmmaWarpSpecializedILi33ELi2ELi4ENS5_IJNS4_1CILi2EEENSA_ILi1EEESC_EEEEENS5_IJNSA_ILi128EEENSA_ILi256EEENSA_ILi32EEEEEENS_12float_e4m3_tENS5_IJlSC_lEEESJ_SK_NS4_8TiledMMAINS4_8MMA_AtomIJNS4_10MMA_TraitsINS4_25SM100_MMA_F8F6F4_2x1SM_SSEJSJ_SJ_fSF_SG_NS4_17integral_constantINS4_4UMMA5MajorELSR_0EEESS_NSP_INSQ_7ScaleInELST_0EEESU_EEEEEENS4_6LayoutINS5_IJSC_SC_SC_EEENS5_IJNSA_ILi0EEESZ_SZ_EEEEENS5_IJNS4_10UnderscoreES12_S12_EEEEENS4_18SM100_TMA_2SM_LOADENS4_14ComposedLayoutINS4_7SwizzleILi1ELi4ELi3EEENS4_18smem_ptr_flag_bitsILi8EEENSX_INS5_IJNSA_ILi8EEESH_EEENS5_IJSH_SC_EEEEEEEvNS4_8identityES15_S1F_vS1G_EENS_8epilogue10collective18CollectiveEpilogueINS1I_23Sm100TmaWarpSpecializedILi4ELi2ELi32ELb0ELb0EEEJNS5_IJNSA_ILi64EEESG_SH_EEENS5_IJNSX_IS1N_SC_EENSX_INS5_IJSH_SB_EEENS5_IJSC_SF_EEEEEEEESJ_SK_SJ_SK_NS1I_6fusion15FusionCallbacksIS1M_NS1U_17LinearCombinationISJ_fSJ_fLNS_15FloatRoundStyleE2EEES1O_S1T_JEEENS4_5SM1004TMEM4LOAD26SM100_TMEM_LOAD_32dp32b32xENS4_13SM90_TMA_LOADES1F_NS4_39AutoVectorizingCopyWithAssumedAlignmentILi128EEENS4_14SM90_TMA_STOREES1F_S26_S26_EEEvvEEEEvNT_6ParamsE --------------------------
	.section	.nv.info._ZN7cutlass13device_kernelINS_4gemm6kernel13GemmUniversalIN4cute5tupleIJiiiiEEENS1_10collective13CollectiveMmaINS1_35MainloopSm100TmaUmmaWarpSpecializedILi33ELi2ELi4ENS5_IJNS4_1CILi2EEENSA_ILi1EEESC_EEEEENS5_IJNSA_ILi128EEENSA_ILi256EEENSA_ILi32EEEEEENS_12float_e4m3_tENS5_IJlSC_lEEESJ_SK_NS4_8TiledMMAINS4_8MMA_AtomIJNS4_10MMA_TraitsINS4_25SM100_MMA_F8F6F4_2x1SM_SSEJSJ_SJ_fSF_SG_NS4_17integral_constantINS4_4UMMA5MajorELSR_0EEESS_NSP_INSQ_7ScaleInELST_0EEESU_EEEEEENS4_6LayoutINS5_IJSC_SC_SC_EEENS5_IJNSA_ILi0EEESZ_SZ_EEEEENS5_IJNS4_10UnderscoreES12_S12_EEEEENS4_18SM100_TMA_2SM_LOADENS4_14ComposedLayoutINS4_7SwizzleILi1ELi4ELi3EEENS4_18smem_ptr_flag_bitsILi8EEENSX_INS5_IJNSA_ILi8EEESH_EEENS5_IJSH_SC_EEEEEEEvNS4_8identityES15_S1F_vS1G_EENS_8epilogue10collective18CollectiveEpilogueINS1I_23Sm100TmaWarpSpecializedILi4ELi2ELi32ELb0ELb0EEEJNS5_IJNSA_ILi64EEESG_SH_EEENS5_IJNSX_IS1N_SC_EENSX_INS5_IJSH_SB_EEENS5_IJSC_SF_EEEEEEEESJ_SK_SJ_SK_NS1I_6fusion15FusionCallbacksIS1M_NS1U_17LinearCombinationISJ_fSJ_fLNS_15FloatRoundStyleE2EEES1O_S1T_JEEENS4_5SM1004TMEM4LOAD26SM100_TMEM_LOAD_32dp32b32xENS4_13SM90_TMA_LOADES1F_NS4_39AutoVectorizingCopyWithAssumedAlignmentILi128EEENS4_14SM90_TMA_STOREES1F_S26_S26_EEEvvEEEEvNT_6ParamsE,"",@"SHT_CUDA_INFO"
	.sectionflags	@""
	.align	4


	//----- nvinfo : EIATTR_CUDA_API_VERSION
	.align		4
        /*0000*/ 	.byte	0x04, 0x37
        /*0002*/ 	.short	(.L_32 - .L_31)
.L_31:
        /*0004*/ 	.word	0x00000082


	//----- nvinfo : EIATTR_KPARAM_INFO
	.align		4
.L_32:
        /*0008*/ 	.byte	0x04, 0x17
        /*000a*/ 	.short	(.L_34 - .L_33)
.L_33:
        /*000c*/ 	.word	0x00000000
        /*0010*/ 	.short	0x0000
        /*0012*/ 	.short	0x0000
        /*0014*/ 	.byte	0x00, 0xf0, 0x01, 0x20


	//----- nvinfo : EIATTR_AT_ENTRY_FRAGMENTS
	.align		4
.L_34:
        /*0018*/ 	.byte	0x04, 0x4f
        /*001a*/ 	.short	(.L_36 - .L_35)


	//   ....[0]....
.L_35:
        /*001c*/ 	.word	0x00000007


	//----- nvinfo : EIATTR_RESERVED_SMEM_USED
	.align		4
.L_36:
        /*0020*/ 	.byte	0x01, 0x41
	.zero		2


	//----- nvinfo : EIATTR_SPARSE_MMA_MASK
	.align		4
        /*0024*/ 	.byte	0x03, 0x50
        /*0026*/ 	.short	0x0000


	//----- nvinfo : EIATTR_TCGEN05_2CTA_USED
	.align		4
        /*0028*/ 	.byte	0x01, 0x52
	.zero		2


	//----- nvinfo : EIATTR_MAXREG_COUNT
	.align		4
        /*002c*/ 	.byte	0x03, 0x1b
        /*002e*/ 	.short	0x00ff


	//----- nvinfo : EIATTR_NUM_BARRIERS
	.align		4
        /*0030*/ 	.byte	0x02, 0x4c
        /*0032*/ 	.byte	0x07
	.zero		1


	//----- nvinfo : EIATTR_EXTERNS
	.align		4
        /*0034*/ 	.byte	0x04, 0x0f
        /*0036*/ 	.short	(.L_38 - .L_37)


	//   ....[0]....
	.align		4
.L_37:
        /*0038*/ 	.word	index@(__assertfail)


	//----- nvinfo : EIATTR_MERCURY_ISA_VERSION
	.align		4
.L_38:
        /*003c*/ 	.byte	0x03, 0x5f
        /*003e*/ 	.short	0x0101


	//----- nvinfo : EIATTR_INT_WARP_WIDE_INSTR_OFFSETS
	.align		4
        /*0040*/ 	.byte	0x04, 0x31
        /*0042*/ 	.short	(.L_40 - .L_39)


	//   ....[0]....
.L_39:
        /*0044*/ 	.word	0x000010e0


	//   ....[1]....
        /*0048*/ 	.word	0x00001180


	//   ....[2]....
        /*004c*/ 	.word	0x000024e0


	//   ....[3]....
        /*0050*/ 	.word	0x000052b0


	//   ....[4]....
        /*0054*/ 	.word	0x000052e0


	//   ....[5]....
        /*0058*/ 	.word	0x00005330


	//   ....[6]....
        /*005c*/ 	.word	0x00005c50


	//   ....[7]....
        /*0060*/ 	.word	0x00005c70


	//   ....[8]....
        /*0064*/ 	.word	0x00005d50


	//   ....[9]....
        /*0068*/ 	.word	0x00005e10


	//   ....[10]....
        /*006c*/ 	.word	0x00005e30


	//   ....[11]....
        /*0070*/ 	.word	0x00005f00


	//   ....[12]....
        /*0074*/ 	.word	0x00005ff0


	//   ....[13]....
        /*0078*/ 	.word	0x00006010


	//   ....[14]....
        /*007c*/ 	.word	0x00006110


	//   ....[15]....
        /*0080*/ 	.word	0x000062c0


	//   ....[16]....
        /*0084*/ 	.word	0x000062d0


	//   ....[17]....
        /*0088*/ 	.word	0x00006460


	//----- nvinfo : EIATTR_COOP_GROUP_MASK_REGIDS
	.align		4
.L_40:
        /*008c*/ 	.byte	0x04, 0x29
        /*008e*/ 	.short	(.L_42 - .L_41)


	//   ....[0]....
.L_41:
        /*0090*/ 	.word	0xffffffff


	//   ....[1]....
        /*0094*/ 	.word	0xffffffff


	//   ....[2]....
        /*0098*/ 	.word	0xffffffff


	//   ....[3]....
        /*009c*/ 	.word	0xffffffff


	//   ....[4]....
        /*00a0*/ 	.word	0xffffffff


	//   ....[5]....
        /*00a4*/ 	.word	0xffffffff


	//   ....[6]....
        /*00a8*/ 	.word	0xffffffff


	//   ....[7]....
        /*00ac*/ 	.word	0xffffffff


	//   ....[8]....
        /*00b0*/ 	.word	0xffffffff


	//   ....[9]....
        /*00b4*/ 	.word	0xffffffff


	//   ....[10]....
        /*00b8*/ 	.word	0xffffffff


	//   ....[11]....
        /*00bc*/ 	.word	0xffffffff


	//   ....[12]....
        /*00c0*/ 	.word	0xffffffff


	//   ....[13]....
        /*00c4*/ 	.word	0xffffffff


	//----- nvinfo : EIATTR_COOP_GROUP_INSTR_OFFSETS
	.align		4
.L_42:
        /*00c8*/ 	.byte	0x04, 0x28
        /*00ca*/ 	.short	(.L_44 - .L_43)


	//   ....[0]....
.L_43:
        /*00cc*/ 	.word	0x000000c0


	//   ....[1]....
        /*00d0*/ 	.word	0x00000500


	//   ....[2]....
        /*00d4*/ 	.word	0x00000a50


	//   ....[3]....
        /*00d8*/ 	.word	0x00000be0


	//   ....[4]....
        /*00dc*/ 	.word	0x00000cd0


	//   ....[5]....
        /*00e0*/ 	.word	0x00000e30


	//   ....[6]....
        /*00e4*/ 	.word	0x00000fc0


	//   ....[7]....
        /*00e8*/ 	.word	0x00001200


	//   ....[8]....
        /*00ec*/ 	.word	0x000023c0


	//   ....[9]....
        /*00f0*/ 	.word	0x000041f0


	//   ....[10]....
        /*00f4*/ 	.word	0x000046c0


	//   ....[11]....
        /*00f8*/ 	.word	0x000046f0


	//   ....[12]....
        /*00fc*/ 	.word	0x000051c0


	//   ....[13]....
        /*0100*/ 	.word	0x000053d0


	//----- nvinfo : EIATTR_VRC_CTA_INIT_COUNT
	.align		4
.L_44:
        /*0104*/ 	.byte	0x02, 0x4a
        /*0106*/ 	.byte	0x80
	.zero		1


	//----- nvinfo : EIATTR_SYSCALL_OFFSETS
	.align		4
        /*0108*/ 	.byte	0x04, 0x46
        /*010a*/ 	.short	(.L_46 - .L_45)


	//   ....[0]....
.L_45:
        /*010c*/ 	.word	0x00006ef0


	//   ....[1]....
        /*0110*/ 	.word	0x00007030


	//   ....[2]....
        /*0114*/ 	.word	0x00007830


	//   ....[3]....
        /*0118*/ 	.word	0x00008620


	//   ....[4]....
        /*011c*/ 	.word	0x000093c0


	//   ....[5]....
        /*0120*/ 	.word	0x0000a180


	//----- nvinfo : EIATTR_MBARRIER_INSTR_OFFSETS
	.align		4
.L_46:
        /*0124*/ 	.byte	0x04, 0x39
        /*0126*/ 	.short	(.L_48 - .L_47)


	//   ....[0]....
.L_47:
        /*0128*/ 	.word	0x00000610
        /*012c*/ 	.word	0x000000ff
        /*0130*/ 	.word	0x00000000
        /*0134*/ 	.short	0x0100
        /*0136*/ 	.byte	0x08
	.zero		1


	//   ....[1]....
        /*0138*/ 	.word	0x00000620
        /*013c*/ 	.word	0x000000ff
        /*0140*/ 	.word	0x00000108
        /*0144*/ 	.short	0x0100
        /*0146*/ 	.byte	0x08
	.zero		1


	//   ....[2]....
        /*0148*/ 	.word	0x00000630
        /*014c*/ 	.word	0x000000ff
        /*0150*/ 	.word	0x00000008
        /*0154*/ 	.short	0x0100
        /*0156*/ 	.byte	0x08
	.zero		1


	//   ....[3]....
        /*0158*/ 	.word	0x00000640
        /*015c*/ 	.word	0x000000ff
        /*0160*/ 	.word	0x00000110
        /*0164*/ 	.short	0x0100
        /*0166*/ 	.byte	0x08
	.zero		1


	//   ....[4]....
        /*0168*/ 	.word	0x00000650
        /*016c*/ 	.word	0x000000ff
        /*0170*/ 	.word	0x00000010
        /*0174*/ 	.short	0x0100
        /*0176*/ 	.byte	0x08
	.zero		1


	//   ....[5]....
        /*0178*/ 	.word	0x00000660
        /*017c*/ 	.word	0x000000ff
        /*0180*/ 	.word	0x00000118
        /*0184*/ 	.short	0x0100
        /*0186*/ 	.byte	0x08
	.zero		1


	//   ....[6]....
        /*0188*/ 	.word	0x00000670
        /*018c*/ 	.word	0x000000ff
        /*0190*/ 	.word	0x00000018
        /*0194*/ 	.short	0x0100
        /*0196*/ 	.byte	0x08
	.zero		1


	//   ....[7]....
        /*0198*/ 	.word	0x00000680
        /*019c*/ 	.word	0x000000ff
        /*01a0*/ 	.word	0x00000120
        /*01a4*/ 	.short	0x0100
        /*01a6*/ 	.byte	0x08
	.zero		1


	//   ....[8]....
        /*01a8*/ 	.word	0x00000690
        /*01ac*/ 	.word	0x000000ff
        /*01b0*/ 	.word	0x00000020
        /*01b4*/ 	.short	0x0100
        /*01b6*/ 	.byte	0x08
	.zero		1


	//   ....[9]....
        /*01b8*/ 	.word	0x000006a0
        /*01bc*/ 	.word	0x000000ff
        /*01c0*/ 	.word	0x00000128
        /*01c4*/ 	.short	0x0100
        /*01c6*/ 	.byte	0x08
	.zero		1


	//   ....[10]....
        /*01c8*/ 	.word	0x000006b0
        /*01cc*/ 	.word	0x000000ff
        /*01d0*/ 	.word	0x00000028
        /*01d4*/ 	.short	0x0100
        /*01d6*/ 	.byte	0x08
	.zero		1


	//   ....[11]....
        /*01d8*/ 	.word	0x000006c0
        /*01dc*/ 	.word	0x000000ff
        /*01e0*/ 	.word	0x00000130
        /*01e4*/ 	.short	0x0100
        /*01e6*/ 	.byte	0x08
	.zero		1


	//   ....[12]....
        /*01e8*/ 	.word	0x000006d0
        /*01ec*/ 	.word	0x000000ff
        /*01f0*/ 	.word	0x00000030
        /*01f4*/ 	.short	0x0100
        /*01f6*/ 	.byte	0x08
	.zero		1


	//   ....[13]....
        /*01f8*/ 	.word	0x000006e0
        /*01fc*/ 	.word	0x000000ff
        /*0200*/ 	.word	0x00000138
        /*0204*/ 	.short	0x0100
        /*0206*/ 	.byte	0x08
	.zero		1


	//   ....[14]....
        /*0208*/ 	.word	0x000006f0
        /*020c*/ 	.word	0x000000ff
        /*0210*/ 	.word	0x00000038
        /*0214*/ 	.short	0x0100
        /*0216*/ 	.byte	0x08
	.zero		1


	//   ....[15]....
        /*0218*/ 	.word	0x00000700
        /*021c*/ 	.word	0x000000ff
        /*0220*/ 	.word	0x00000140
        /*0224*/ 	.short	0x0100
        /*0226*/ 	.byte	0x08
	.zero		1


	//   ....[16]....
        /*0228*/ 	.word	0x00000710
        /*022c*/ 	.word	0x000000ff
        /*0230*/ 	.word	0x00000040
        /*0234*/ 	.short	0x0100
        /*0236*/ 	.byte	0x08
	.zero		1


	//   ....[17]....
        /*0238*/ 	.word	0x00000720
        /*023c*/ 	.word	0x000000ff
        /*0240*/ 	.word	0x00000148
        /*0244*/ 	.short	0x0100
        /*0246*/ 	.byte	0x08
	.zero		1


	//   ....[18]....
        /*0248*/ 	.word	0x00000730
        /*024c*/ 	.word	0x000000ff
        /*0250*/ 	.word	0x00000048
        /*0254*/ 	.short	0x0100
        /*0256*/ 	.byte	0x08
	.zero		1


	//   ....[19]....
        /*0258*/ 	.word	0x00000740
        /*025c*/ 	.word	0x000000ff
        /*0260*/ 	.word	0x00000150
        /*0264*/ 	.short	0x0100
        /*0266*/ 	.byte	0x08
	.zero		1


	//   ....[20]....
        /*0268*/ 	.word	0x00000750
        /*026c*/ 	.word	0x000000ff
        /*0270*/ 	.word	0x00000050
        /*0274*/ 	.short	0x0100
        /*0276*/ 	.byte	0x08
	.zero		1


	//   ....[21]....
        /*0278*/ 	.word	0x00000760
        /*027c*/ 	.word	0x000000ff
        /*0280*/ 	.word	0x00000158
        /*0284*/ 	.short	0x0100
        /*0286*/ 	.byte	0x08
	.zero		1


	//   ....[22]....
        /*0288*/ 	.word	0x00000770
        /*028c*/ 	.word	0x000000ff
        /*0290*/ 	.word	0x00000058
        /*0294*/ 	.short	0x0100
        /*0296*/ 	.byte	0x08
	.zero		1


	//   ....[23]....
        /*0298*/ 	.word	0x00000780
        /*029c*/ 	.word	0x000000ff
        /*02a0*/ 	.word	0x00000160
        /*02a4*/ 	.short	0x0100
        /*02a6*/ 	.byte	0x08
	.zero		1


	//   ....[24]....
        /*02a8*/ 	.word	0x00000790
        /*02ac*/ 	.word	0x000000ff
        /*02b0*/ 	.word	0x00000060
        /*02b4*/ 	.short	0x0100
        /*02b6*/ 	.byte	0x08
	.zero		1


	//   ....[25]....
        /*02b8*/ 	.word	0x000007a0
        /*02bc*/ 	.word	0x000000ff
        /*02c0*/ 	.word	0x00000168
        /*02c4*/ 	.short	0x0100
        /*02c6*/ 	.byte	0x08
	.zero		1


	//   ....[26]....
        /*02c8*/ 	.word	0x000007b0
        /*02cc*/ 	.word	0x000000ff
        /*02d0*/ 	.word	0x00000068
        /*02d4*/ 	.short	0x0100
        /*02d6*/ 	.byte	0x08
	.zero		1


	//   ....[27]....
        /*02d8*/ 	.word	0x000007c0
        /*02dc*/ 	.word	0x000000ff
        /*02e0*/ 	.word	0x00000170
        /*02e4*/ 	.short	0x0100
        /*02e6*/ 	.byte	0x08
	.zero		1


	//   ....[28]....
        /*02e8*/ 	.word	0x000007d0
        /*02ec*/ 	.word	0x000000ff
        /*02f0*/ 	.word	0x00000070
        /*02f4*/ 	.short	0x0100
        /*02f6*/ 	.byte	0x08
	.zero		1


	//   ....[29]....
        /*02f8*/ 	.word	0x000007e0
        /*02fc*/ 	.word	0x000000ff
        /*0300*/ 	.word	0x00000178
        /*0304*/ 	.short	0x0100
        /*0306*/ 	.byte	0x08
	.zero		1


	//   ....[30]....
        /*0308*/ 	.word	0x000007f0
        /*030c*/ 	.word	0x000000ff
        /*0310*/ 	.word	0x00000078
        /*0314*/ 	.short	0x0100
        /*0316*/ 	.byte	0x08
	.zero		1


	//   ....[31]....
        /*0318*/ 	.word	0x00000800
        /*031c*/ 	.word	0x000000ff
        /*0320*/ 	.word	0x00000180
        /*0324*/ 	.short	0x0100
        /*0326*/ 	.byte	0x08
	.zero		1


	//   ....[32]....
        /*0328*/ 	.word	0x00000810
        /*032c*/ 	.word	0x000000ff
        /*0330*/ 	.word	0x00000080
        /*0334*/ 	.short	0x0100
        /*0336*/ 	.byte	0x08
	.zero		1


	//   ....[33]....
        /*0338*/ 	.word	0x00000820
        /*033c*/ 	.word	0x000000ff
        /*0340*/ 	.word	0x00000188
        /*0344*/ 	.short	0x0100
        /*0346*/ 	.byte	0x08
	.zero		1


	//   ....[34]....
        /*0348*/ 	.word	0x00000830
        /*034c*/ 	.word	0x000000ff
        /*0350*/ 	.word	0x00000088
        /*0354*/ 	.short	0x0100
        /*0356*/ 	.byte	0x08
	.zero		1


	//   ....[35]....
        /*0358*/ 	.word	0x00000840
        /*035c*/ 	.word	0x000000ff
        /*0360*/ 	.word	0x00000190
        /*0364*/ 	.short	0x0100
        /*0366*/ 	.byte	0x08
	.zero		1


	//   ....[36]....
        /*0368*/ 	.word	0x00000850
        /*036c*/ 	.word	0x000000ff
        /*0370*/ 	.word	0x00000090
        /*0374*/ 	.short	0x0100
        /*0376*/ 	.byte	0x08
	.zero		1


	//   ....[37]....
        /*0378*/ 	.word	0x00000860
        /*037c*/ 	.word	0x000000ff
        /*0380*/ 	.word	0x00000198
        /*0384*/ 	.short	0x0100
        /*0386*/ 	.byte	0x08
	.zero		1


	//   ....[38]....
        /*0388*/ 	.word	0x00000870
        /*038c*/ 	.word	0x000000ff
        /*0390*/ 	.word	0x00000098
        /*0394*/ 	.short	0x0100
        /*0396*/ 	.byte	0x08
	.zero		1


	//   ....[39]....
        /*0398*/ 	.word	0x00000880
        /*039c*/ 	.word	0x000000ff
        /*03a0*/ 	.word	0x000001a0
        /*03a4*/ 	.short	0x0100
        /*03a6*/ 	.byte	0x08
	.zero		1


	//   ....[40]....
        /*03a8*/ 	.word	0x00000890
        /*03ac*/ 	.word	0x000000ff
        /*03b0*/ 	.word	0x000000a0
        /*03b4*/ 	.short	0x0100
        /*03b6*/ 	.byte	0x08
	.zero		1


	//   ....[41]....
        /*03b8*/ 	.word	0x000008a0
        /*03bc*/ 	.word	0x000000ff
        /*03c0*/ 	.word	0x000001a8
        /*03c4*/ 	.short	0x0100
        /*03c6*/ 	.byte	0x08
	.zero		1


	//   ....[42]....
        /*03c8*/ 	.word	0x000008b0
        /*03cc*/ 	.word	0x000000ff
        /*03d0*/ 	.word	0x000000a8
        /*03d4*/ 	.short	0x0100
        /*03d6*/ 	.byte	0x08
	.zero		1


	//   ....[43]....
        /*03d8*/ 	.word	0x000008c0
        /*03dc*/ 	.word	0x000000ff
        /*03e0*/ 	.word	0x000001b0
        /*03e4*/ 	.short	0x0100
        /*03e6*/ 	.byte	0x08
	.zero		1


	//   ....[44]....
        /*03e8*/ 	.word	0x000008d0
        /*03ec*/ 	.word	0x000000ff
        /*03f0*/ 	.word	0x000000b0
        /*03f4*/ 	.short	0x0100
        /*03f6*/ 	.byte	0x08
	.zero		1


	//   ....[45]....
        /*03f8*/ 	.word	0x000008e0
        /*03fc*/ 	.word	0x000000ff
        /*0400*/ 	.word	0x000001b8
        /*0404*/ 	.short	0x0100
        /*0406*/ 	.byte	0x08
	.zero		1


	//   ....[46]....
        /*0408*/ 	.word	0x000008f0
        /*040c*/ 	.word	0x000000ff
        /*0410*/ 	.word	0x000000b8
        /*0414*/ 	.short	0x0100
        /*0416*/ 	.byte	0x08
	.zero		1


	//   ....[47]....
        /*0418*/ 	.word	0x00000900
        /*041c*/ 	.word	0x000000ff
        /*0420*/ 	.word	0x000001c0
        /*0424*/ 	.short	0x0100
        /*0426*/ 	.byte	0x08
	.zero		1


	//   ....[48]....
        /*0428*/ 	.word	0x00000910
        /*042c*/ 	.word	0x000000ff
        /*0430*/ 	.word	0x000000c0
        /*0434*/ 	.short	0x0100
        /*0436*/ 	.byte	0x08
	.zero		1


	//   ....[49]....
        /*0438*/ 	.word	0x00000920
        /*043c*/ 	.word	0x000000ff
        /*0440*/ 	.word	0x000001c8
        /*0444*/ 	.short	0x0100
        /*0446*/ 	.byte	0x08
	.zero		1


	//   ....[50]....
        /*0448*/ 	.word	0x00000930
        /*044c*/ 	.word	0x000000ff
        /*0450*/ 	.word	0x000000c8
        /*0454*/ 	.short	0x0100
        /*0456*/ 	.byte	0x08
	.zero		1


	//   ....[51]....
        /*0458*/ 	.word	0x00000940
        /*045c*/ 	.word	0x000000ff
        /*0460*/ 	.word	0x000001d0
        /*0464*/ 	.short	0x0100
        /*0466*/ 	.byte	0x08
	.zero		1


	//   ....[52]....
        /*0468*/ 	.word	0x00000950
        /*046c*/ 	.word	0x000000ff
        /*0470*/ 	.word	0x000000d0
        /*0474*/ 	.short	0x0100
        /*0476*/ 	.byte	0x08
	.zero		1


	//   ....[53]....
        /*0478*/ 	.word	0x00000960
        /*047c*/ 	.word	0x000000ff
        /*0480*/ 	.word	0x000001d8
        /*0484*/ 	.short	0x0100
        /*0486*/ 	.byte	0x08
	.zero		1


	//   ....[54]....
        /*0488*/ 	.word	0x00000970
        /*048c*/ 	.word	0x000000ff
        /*0490*/ 	.word	0x000000d8
        /*0494*/ 	.short	0x0100
        /*0496*/ 	.byte	0x08
	.zero		1


	//   ....[55]....
        /*0498*/ 	.word	0x00000980
        /*049c*/ 	.word	0x000000ff
        /*04a0*/ 	.word	0x000001e0
        /*04a4*/ 	.short	0x0100
        /*04a6*/ 	.byte	0x08
	.zero		1


	//   ....[56]....
        /*04a8*/ 	.word	0x00000990
        /*04ac*/ 	.word	0x000000ff
        /*04b0*/ 	.word	0x000000e0
        /*04b4*/ 	.short	0x0100
        /*04b6*/ 	.byte	0x08
	.zero		1


	//   ....[57]....
        /*04b8*/ 	.word	0x000009a0
        /*04bc*/ 	.word	0x000000ff
        /*04c0*/ 	.word	0x000001e8
        /*04c4*/ 	.short	0x0100
        /*04c6*/ 	.byte	0x08
	.zero		1


	//   ....[58]....
        /*04c8*/ 	.word	0x000009b0
        /*04cc*/ 	.word	0x000000ff
        /*04d0*/ 	.word	0x000000e8
        /*04d4*/ 	.short	0x0100
        /*04d6*/ 	.byte	0x08
	.zero		1


	//   ....[59]....
        /*04d8*/ 	.word	0x000009c0
        /*04dc*/ 	.word	0x000000ff
        /*04e0*/ 	.word	0x000001f0
        /*04e4*/ 	.short	0x0100
        /*04e6*/ 	.byte	0x08
	.zero		1


	//   ....[60]....
        /*04e8*/ 	.word	0x000009d0
        /*04ec*/ 	.word	0x000000ff
        /*04f0*/ 	.word	0x000000f0
        /*04f4*/ 	.short	0x0100
        /*04f6*/ 	.byte	0x08
	.zero		1


	//   ....[61]....
        /*04f8*/ 	.word	0x000009e0
        /*04fc*/ 	.word	0x000000ff
        /*0500*/ 	.word	0x000001f8
        /*0504*/ 	.short	0x0100
        /*0506*/ 	.byte	0x08
	.zero		1


	//   ....[62]....
        /*0508*/ 	.word	0x000009f0
        /*050c*/ 	.word	0x000000ff
        /*0510*/ 	.word	0x000000f8
        /*0514*/ 	.short	0x0100
        /*0516*/ 	.byte	0x08
	.zero		1


	//   ....[63]....
        /*0518*/ 	.word	0x00000a00
        /*051c*/ 	.word	0x000000ff
        /*0520*/ 	.word	0x00000200
        /*0524*/ 	.short	0x0100
        /*0526*/ 	.byte	0x08
	.zero		1


	//   ....[64]....
        /*0528*/ 	.word	0x00000a10
        /*052c*/ 	.word	0x000000ff
        /*0530*/ 	.word	0x00000100
        /*0534*/ 	.short	0x0100
        /*0536*/ 	.byte	0x08
	.zero		1


	//   ....[65]....
        /*0538*/ 	.word	0x00000a20
        /*053c*/ 	.word	0x000000ff
        /*0540*/ 	.word	0x00000208
        /*0544*/ 	.short	0x0100
        /*0546*/ 	.byte	0x08
	.zero		1


	//   ....[66]....
        /*0548*/ 	.word	0x00000b50
        /*054c*/ 	.word	0x000000ff
        /*0550*/ 	.word	0x00000210
        /*0554*/ 	.short	0x0100
        /*0556*/ 	.byte	0x09
	.zero		1


	//   ....[67]....
        /*0558*/ 	.word	0x00000b60
        /*055c*/ 	.word	0x000000ff
        /*0560*/ 	.word	0x00000230
        /*0564*/ 	.short	0x0100
        /*0566*/ 	.byte	0x09
	.zero		1


	//   ....[68]....
        /*0568*/ 	.word	0x00000b70
        /*056c*/ 	.word	0x000000ff
        /*0570*/ 	.word	0x00000218
        /*0574*/ 	.short	0x0100
        /*0576*/ 	.byte	0x09
	.zero		1


	//   ....[69]....
        /*0578*/ 	.word	0x00000b80
        /*057c*/ 	.word	0x000000ff
        /*0580*/ 	.word	0x00000238
        /*0584*/ 	.short	0x0100
        /*0586*/ 	.byte	0x09
	.zero		1


	//   ....[70]....
        /*0588*/ 	.word	0x00000b90
        /*058c*/ 	.word	0x000000ff
        /*0590*/ 	.word	0x00000220
        /*0594*/ 	.short	0x0100
        /*0596*/ 	.byte	0x09
	.zero		1


	//   ....[71]....
        /*0598*/ 	.word	0x00000ba0
        /*059c*/ 	.word	0x000000ff
        /*05a0*/ 	.word	0x00000240
        /*05a4*/ 	.short	0x0100
        /*05a6*/ 	.byte	0x09
	.zero		1


	//   ....[72]....
        /*05a8*/ 	.word	0x00000bb0
        /*05ac*/ 	.word	0x000000ff
        /*05b0*/ 	.word	0x00000228
        /*05b4*/ 	.short	0x0100
        /*05b6*/ 	.byte	0x09
	.zero		1


	//   ....[73]....
        /*05b8*/ 	.word	0x00000bc0
        /*05bc*/ 	.word	0x000000ff
        /*05c0*/ 	.word	0x00000248
        /*05c4*/ 	.short	0x0100
        /*05c6*/ 	.byte	0x09
	.zero		1


	//   ....[74]....
        /*05c8*/ 	.word	0x00000ca0
        /*05cc*/ 	.word	0x000000ff
        /*05d0*/ 	.word	0x00000250
        /*05d4*/ 	.short	0x0100
        /*05d6*/ 	.byte	0x08
	.zero		1


	//   ....[75]....
        /*05d8*/ 	.word	0x00000cb0
        /*05dc*/ 	.word	0x000000ff
        /*05e0*/ 	.word	0x00000258
        /*05e4*/ 	.short	0x0100
        /*05e6*/ 	.byte	0x08
	.zero		1


	//   ....[76]....
        /*05e8*/ 	.word	0x00000de0
        /*05ec*/ 	.word	0x000000ff
        /*05f0*/ 	.word	0x00000260
        /*05f4*/ 	.short	0x0100
        /*05f6*/ 	.byte	0x08
	.zero		1


	//   ....[77]....
        /*05f8*/ 	.word	0x00000df0
        /*05fc*/ 	.word	0x000000ff
        /*0600*/ 	.word	0x00000270
        /*0604*/ 	.short	0x0100
        /*0606*/ 	.byte	0x08
	.zero		1


	//   ....[78]....
        /*0608*/ 	.word	0x00000e00
        /*060c*/ 	.word	0x000000ff
        /*0610*/ 	.word	0x00000268
        /*0614*/ 	.short	0x0100
        /*0616*/ 	.byte	0x08
	.zero		1


	//   ....[79]....
        /*0618*/ 	.word	0x00000e10
        /*061c*/ 	.word	0x000000ff
        /*0620*/ 	.word	0x00000278
        /*0624*/ 	.short	0x0100
        /*0626*/ 	.byte	0x08
	.zero		1


	//   ....[80]....
        /*0628*/ 	.word	0x00000f30
        /*062c*/ 	.word	0x000000ff
        /*0630*/ 	.word	0x00000280
        /*0634*/ 	.short	0x0100
        /*0636*/ 	.byte	0x09
	.zero		1


	//   ....[81]....
        /*0638*/ 	.word	0x00000f40
        /*063c*/ 	.word	0x000000ff
        /*0640*/ 	.word	0x000002a0
        /*0644*/ 	.short	0x0100
        /*0646*/ 	.byte	0x09
	.zero		1


	//   ....[82]....
        /*0648*/ 	.word	0x00000f50
        /*064c*/ 	.word	0x000000ff
        /*0650*/ 	.word	0x00000288
        /*0654*/ 	.short	0x0100
        /*0656*/ 	.byte	0x09
	.zero		1


	//   ....[83]....
        /*0658*/ 	.word	0x00000f60
        /*065c*/ 	.word	0x000000ff
        /*0660*/ 	.word	0x000002a8
        /*0664*/ 	.short	0x0100
        /*0666*/ 	.byte	0x09
	.zero		1


	//   ....[84]....
        /*0668*/ 	.word	0x00000f70
        /*066c*/ 	.word	0x000000ff
        /*0670*/ 	.word	0x00000290
        /*0674*/ 	.short	0x0100
        /*0676*/ 	.byte	0x09
	.zero		1


	//   ....[85]....
        /*0678*/ 	.word	0x00000f80
        /*067c*/ 	.word	0x000000ff
        /*0680*/ 	.word	0x000002b0
        /*0684*/ 	.short	0x0100
        /*0686*/ 	.byte	0x09
	.zero		1


	//   ....[86]....
        /*0688*/ 	.word	0x00000f90
        /*068c*/ 	.word	0x000000ff
        /*0690*/ 	.word	0x00000298
        /*0694*/ 	.short	0x0100
        /*0696*/ 	.byte	0x09
	.zero		1


	//   ....[87]....
        /*0698*/ 	.word	0x00000fa0
        /*069c*/ 	.word	0x000000ff
        /*06a0*/ 	.word	0x000002b8
        /*06a4*/ 	.short	0x0100
        /*06a6*/ 	.byte	0x09
	.zero		1


	//   ....[88]....
        /*06a8*/ 	.word	0x00001090
        /*06ac*/ 	.word	0x000000ff
        /*06b0*/ 	.word	0x000002c0
        /*06b4*/ 	.short	0x0100
        /*06b6*/ 	.byte	0x08
	.zero		1


	//   ....[89]....
        /*06b8*/ 	.word	0x000010a0
        /*06bc*/ 	.word	0x000000ff
        /*06c0*/ 	.word	0x000002d0
        /*06c4*/ 	.short	0x0100
        /*06c6*/ 	.byte	0x08
	.zero		1


	//   ....[90]....
        /*06c8*/ 	.word	0x000010b0
        /*06cc*/ 	.word	0x000000ff
        /*06d0*/ 	.word	0x000002c8
        /*06d4*/ 	.short	0x0100
        /*06d6*/ 	.byte	0x08
	.zero		1


	//   ....[91]....
        /*06d8*/ 	.word	0x000010c0
        /*06dc*/ 	.word	0x000000ff
        /*06e0*/ 	.word	0x000002d8
        /*06e4*/ 	.short	0x0100
        /*06e6*/ 	.byte	0x08
	.zero		1


	//   ....[92]....
        /*06e8*/ 	.word	0x000011b0
        /*06ec*/ 	.word	0x000000ff
        /*06f0*/ 	.word	0x000002e0
        /*06f4*/ 	.short	0x0100
        /*06f6*/ 	.byte	0x07
	.zero		1


	//   ....[93]....
        /*06f8*/ 	.word	0x00001bc0
        /*06fc*/ 	.word	0x00000002
        /*0700*/ 	.word	0x000002d0
        /*0704*/ 	.short	0x010a
        /*0706*/ 	.byte	0xff
	.zero		1


	//   ....[94]....
        /*0708*/ 	.word	0x00001bf0
        /*070c*/ 	.word	0x00000002
        /*0710*/ 	.word	0x000002c0
        /*0714*/ 	.short	0x0101
        /*0716*/ 	.byte	0xff
	.zero		1


	//   ....[95]....
        /*0718*/ 	.word	0x00001cc0
        /*071c*/ 	.word	0x000000ff
        /*0720*/ 	.word	0x00000108
        /*0724*/ 	.short	0x010a
        /*0726*/ 	.byte	0x08
	.zero		1


	//   ....[96]....
        /*0728*/ 	.word	0x00001dc0
        /*072c*/ 	.word	0x000000ff
        /*0730*/ 	.word	0x00000108
        /*0734*/ 	.short	0x010a
        /*0736*/ 	.byte	0x21
	.zero		1


	//   ....[97]....
        /*0738*/ 	.word	0x00001f70
        /*073c*/ 	.word	0x000000ff
        /*0740*/ 	.word	0x00000108
        /*0744*/ 	.short	0x010a
        /*0746*/ 	.byte	0x08
	.zero		1


	//   ....[98]....
        /*0748*/ 	.word	0x00002070
        /*074c*/ 	.word	0x000000ff
        /*0750*/ 	.word	0x00000258
        /*0754*/ 	.short	0x0101
        /*0756*/ 	.byte	0x06
	.zero		1


	//   ....[99]....
        /*0758*/ 	.word	0x00002090
        /*075c*/ 	.word	0x000000ff
        /*0760*/ 	.word	0x00000108
        /*0764*/ 	.short	0x010a
        /*0766*/ 	.byte	0x08
	.zero		1


	//   ....[100]....
        /*0768*/ 	.word	0x00002110
        /*076c*/ 	.word	0x000000ff
        /*0770*/ 	.word	0x00000108
        /*0774*/ 	.short	0x010a
        /*0776*/ 	.byte	0x11
	.zero		1


	//   ....[101]....
        /*0778*/ 	.word	0x000022a0
        /*077c*/ 	.word	0x000000ff
        /*0780*/ 	.word	0x00000108
        /*0784*/ 	.short	0x010a
        /*0786*/ 	.byte	0x08
	.zero		1


	//   ....[102]....
        /*0788*/ 	.word	0x000023f0
        /*078c*/ 	.word	0x00000002
        /*0790*/ 	.word	0x00000260
        /*0794*/ 	.short	0x010a
        /*0796*/ 	.byte	0xff
	.zero		1


	//   ....[103]....
        /*0798*/ 	.word	0x000024b0
        /*079c*/ 	.word	0x00000002
        /*07a0*/ 	.word	0x00000000
        /*07a4*/ 	.short	0x0101
        /*07a6*/ 	.byte	0xff
	.zero		1


	//   ....[104]....
        /*07a8*/ 	.word	0x00002a10
        /*07ac*/ 	.word	0x000000ff
        /*07b0*/ 	.word	0x00000000
        /*07b4*/ 	.short	0x010a
        /*07b6*/ 	.byte	0x04
	.zero		1


	//   ....[105]....
        /*07b8*/ 	.word	0x00002aa0
        /*07bc*/ 	.word	0x000000ff
        /*07c0*/ 	.word	0x00000000
        /*07c4*/ 	.short	0x010a
        /*07c6*/ 	.byte	0x04
	.zero		1


	//   ....[106]....
        /*07c8*/ 	.word	0x00002b30
        /*07cc*/ 	.word	0x000000ff
        /*07d0*/ 	.word	0x00000000
        /*07d4*/ 	.short	0x010a
        /*07d6*/ 	.byte	0x04
	.zero		1


	//   ....[107]....
        /*07d8*/ 	.word	0x00002bc0
        /*07dc*/ 	.word	0x000000ff
        /*07e0*/ 	.word	0x00000000
        /*07e4*/ 	.short	0x010a
        /*07e6*/ 	.byte	0x04
	.zero		1


	//   ....[108]....
        /*07e8*/ 	.word	0x00002c50
        /*07ec*/ 	.word	0x000000ff
        /*07f0*/ 	.word	0x00000000
        /*07f4*/ 	.short	0x010a
        /*07f6*/ 	.byte	0x04
	.zero		1


	//   ....[109]....
        /*07f8*/ 	.word	0x00002ce0
        /*07fc*/ 	.word	0x000000ff
        /*0800*/ 	.word	0x00000000
        /*0804*/ 	.short	0x010a
        /*0806*/ 	.byte	0x04
	.zero		1


	//   ....[110]....
        /*0808*/ 	.word	0x00002d70
        /*080c*/ 	.word	0x000000ff
        /*0810*/ 	.word	0x00000000
        /*0814*/ 	.short	0x010a
        /*0816*/ 	.byte	0x04
	.zero		1


	//   ....[111]....
        /*0818*/ 	.word	0x00002e00
        /*081c*/ 	.word	0x000000ff
        /*0820*/ 	.word	0x00000000
        /*0824*/ 	.short	0x010a
        /*0826*/ 	.byte	0x04
	.zero		1


	//   ....[112]....
        /*0828*/ 	.word	0x00002e90
        /*082c*/ 	.word	0x000000ff
        /*0830*/ 	.word	0x00000000
        /*0834*/ 	.short	0x010a
        /*0836*/ 	.byte	0x04
	.zero		1


	//   ....[113]....
        /*0838*/ 	.word	0x00002f20
        /*083c*/ 	.word	0x000000ff
        /*0840*/ 	.word	0x00000000
        /*0844*/ 	.short	0x010a
        /*0846*/ 	.byte	0x04
	.zero		1


	//   ....[114]....
        /*0848*/ 	.word	0x00002fb0
        /*084c*/ 	.word	0x000000ff
        /*0850*/ 	.word	0x00000000
        /*0854*/ 	.short	0x010a
        /*0856*/ 	.byte	0x04
	.zero		1


	//   ....[115]....
        /*0858*/ 	.word	0x00003040
        /*085c*/ 	.word	0x000000ff
        /*0860*/ 	.word	0x00000000
        /*0864*/ 	.short	0x010a
        /*0866*/ 	.byte	0x04
	.zero		1


	//   ....[116]....
        /*0868*/ 	.word	0x000030d0
        /*086c*/ 	.word	0x000000ff
        /*0870*/ 	.word	0x00000000
        /*0874*/ 	.short	0x010a
        /*0876*/ 	.byte	0x04
	.zero		1


	//   ....[117]....
        /*0878*/ 	.word	0x00003160
        /*087c*/ 	.word	0x000000ff
        /*0880*/ 	.word	0x00000000
        /*0884*/ 	.short	0x010a
        /*0886*/ 	.byte	0x04
	.zero		1


	//   ....[118]....
        /*0888*/ 	.word	0x000031f0
        /*088c*/ 	.word	0x000000ff
        /*0890*/ 	.word	0x00000000
        /*0894*/ 	.short	0x010a
        /*0896*/ 	.byte	0x04
	.zero		1


	//   ....[119]....
        /*0898*/ 	.word	0x00003280
        /*089c*/ 	.word	0x000000ff
        /*08a0*/ 	.word	0x00000000
        /*08a4*/ 	.short	0x010a
        /*08a6*/ 	.byte	0x04
	.zero		1


	//   ....[120]....
        /*08a8*/ 	.word	0x00003310
        /*08ac*/ 	.word	0x000000ff
        /*08b0*/ 	.word	0x00000000
        /*08b4*/ 	.short	0x010a
        /*08b6*/ 	.byte	0x04
	.zero		1


	//   ....[121]....
        /*08b8*/ 	.word	0x000033a0
        /*08bc*/ 	.word	0x000000ff
        /*08c0*/ 	.word	0x00000000
        /*08c4*/ 	.short	0x010a
        /*08c6*/ 	.byte	0x04
	.zero		1


	//   ....[122]....
        /*08c8*/ 	.word	0x00003430
        /*08cc*/ 	.word	0x000000ff
        /*08d0*/ 	.word	0x00000000
        /*08d4*/ 	.short	0x010a
        /*08d6*/ 	.byte	0x04
	.zero		1


	//   ....[123]....
        /*08d8*/ 	.word	0x000034c0
        /*08dc*/ 	.word	0x000000ff
        /*08e0*/ 	.word	0x00000000
        /*08e4*/ 	.short	0x010a
        /*08e6*/ 	.byte	0x04
	.zero		1


	//   ....[124]....
        /*08e8*/ 	.word	0x00003550
        /*08ec*/ 	.word	0x000000ff
        /*08f0*/ 	.word	0x00000000
        /*08f4*/ 	.short	0x010a
        /*08f6*/ 	.byte	0x04
	.zero		1


	//   ....[125]....
        /*08f8*/ 	.word	0x000035e0
        /*08fc*/ 	.word	0x000000ff
        /*0900*/ 	.word	0x00000000
        /*0904*/ 	.short	0x010a
        /*0906*/ 	.byte	0x04
	.zero		1


	//   ....[126]....
        /*0908*/ 	.word	0x00003670
        /*090c*/ 	.word	0x000000ff
        /*0910*/ 	.word	0x00000000
        /*0914*/ 	.short	0x010a
        /*0916*/ 	.byte	0x04
	.zero		1


	//   ....[127]....
        /*0918*/ 	.word	0x00003700
        /*091c*/ 	.word	0x000000ff
        /*0920*/ 	.word	0x00000000
        /*0924*/ 	.short	0x010a
        /*0926*/ 	.byte	0x04
	.zero		1


	//   ....[128]....
        /*0928*/ 	.word	0x00003790
        /*092c*/ 	.word	0x000000ff
        /*0930*/ 	.word	0x00000000
        /*0934*/ 	.short	0x010a
        /*0936*/ 	.byte	0x04
	.zero		1


	//   ....[129]....
        /*0938*/ 	.word	0x00003820
        /*093c*/ 	.word	0x000000ff
        /*0940*/ 	.word	0x00000000
        /*0944*/ 	.short	0x010a
        /*0946*/ 	.byte	0x04
	.zero		1


	//   ....[130]....
        /*0948*/ 	.word	0x000038b0
        /*094c*/ 	.word	0x000000ff
        /*0950*/ 	.word	0x00000000
        /*0954*/ 	.short	0x010a
        /*0956*/ 	.byte	0x04
	.zero		1


	//   ....[131]....
        /*0958*/ 	.word	0x00003940
        /*095c*/ 	.word	0x000000ff
        /*0960*/ 	.word	0x00000000
        /*0964*/ 	.short	0x010a
        /*0966*/ 	.byte	0x04
	.zero		1


	//   ....[132]....
        /*0968*/ 	.word	0x000039d0
        /*096c*/ 	.word	0x000000ff
        /*0970*/ 	.word	0x00000000
        /*0974*/ 	.short	0x010a
        /*0976*/ 	.byte	0x04
	.zero		1


	//   ....[133]....
        /*0978*/ 	.word	0x00003a60
        /*097c*/ 	.word	0x000000ff
        /*0980*/ 	.word	0x00000000
        /*0984*/ 	.short	0x010a
        /*0986*/ 	.byte	0x04
	.zero		1


	//   ....[134]....
        /*0988*/ 	.word	0x00003af0
        /*098c*/ 	.word	0x000000ff
        /*0990*/ 	.word	0x00000000
        /*0994*/ 	.short	0x010a
        /*0996*/ 	.byte	0x04
	.zero		1


	//   ....[135]....
        /*0998*/ 	.word	0x00003b80
        /*099c*/ 	.word	0x000000ff
        /*09a0*/ 	.word	0x00000000
        /*09a4*/ 	.short	0x010a
        /*09a6*/ 	.byte	0x04
	.zero		1


	//   ....[136]....
        /*09a8*/ 	.word	0x00003c20
        /*09ac*/ 	.word	0x00000000
        /*09b0*/ 	.word	0x00000000
        /*09b4*/ 	.short	0x010a
        /*09b6*/ 	.byte	0xff
	.zero		1


	//   ....[137]....
        /*09b8*/ 	.word	0x00003d50
        /*09bc*/ 	.word	0x00000000
        /*09c0*/ 	.word	0x000002c0
        /*09c4*/ 	.short	0x010a
        /*09c6*/ 	.byte	0xff
	.zero		1


	//   ....[138]....
        /*09c8*/ 	.word	0x00003dc0
        /*09cc*/ 	.word	0x00000000
        /*09d0*/ 	.word	0x00000000
        /*09d4*/ 	.short	0x0101
        /*09d6*/ 	.byte	0xff
	.zero		1


	//   ....[139]....
        /*09d8*/ 	.word	0x00003de0
        /*09dc*/ 	.word	0x000000ff
        /*09e0*/ 	.word	0x00000270
        /*09e4*/ 	.short	0x010a
        /*09e6*/ 	.byte	0x05
	.zero		1


	//   ....[140]....
        /*09e8*/ 	.word	0x00003f00
        /*09ec*/ 	.word	0x00000000
        /*09f0*/ 	.word	0x00000260
        /*09f4*/ 	.short	0x010a
        /*09f6*/ 	.byte	0xff
	.zero		1


	//   ....[141]....
        /*09f8*/ 	.word	0x00004000
        /*09fc*/ 	.word	0x00000000
        /*0a00*/ 	.word	0x00000000
        /*0a04*/ 	.short	0x0101
        /*0a06*/ 	.byte	0xff
	.zero		1


	//   ....[142]....
        /*0a08*/ 	.word	0x00004090
        /*0a0c*/ 	.word	0x000000ff
        /*0a10*/ 	.word	0x00000270
        /*0a14*/ 	.short	0x0106
        /*0a16*/ 	.byte	0x05
	.zero		1


	//   ....[143]....
        /*0a18*/ 	.word	0x000040b0
        /*0a1c*/ 	.word	0x000000ff
        /*0a20*/ 	.word	0x00000270
        /*0a24*/ 	.short	0x010a
        /*0a26*/ 	.byte	0x05
	.zero		1


	//   ....[144]....
        /*0a28*/ 	.word	0x00004140
        /*0a2c*/ 	.word	0x000000ff
        /*0a30*/ 	.word	0x00000270
        /*0a34*/ 	.short	0x0106
        /*0a36*/ 	.byte	0x04
	.zero		1


	//   ....[145]....
        /*0a38*/ 	.word	0x00004180
        /*0a3c*/ 	.word	0x00000000
        /*0a40*/ 	.word	0x00000270
        /*0a44*/ 	.short	0x010a
        /*0a46*/ 	.byte	0xff
	.zero		1


	//   ....[146]....
        /*0a48*/ 	.word	0x000043c0
        /*0a4c*/ 	.word	0x000000ff
        /*0a50*/ 	.word	0x00000008
        /*0a54*/ 	.short	0x010a
        /*0a56*/ 	.byte	0x06
	.zero		1


	//   ....[147]....
        /*0a58*/ 	.word	0x000043e0
        /*0a5c*/ 	.word	0x000000ff
        /*0a60*/ 	.word	0x00000008
        /*0a64*/ 	.short	0x010a
        /*0a66*/ 	.byte	0x06
	.zero		1


	//   ....[148]....
        /*0a68*/ 	.word	0x00004570
        /*0a6c*/ 	.word	0x000000ff
        /*0a70*/ 	.word	0x00000008
        /*0a74*/ 	.short	0x010a
        /*0a76*/ 	.byte	0x06
	.zero		1


	//   ....[149]....
        /*0a78*/ 	.word	0x00004590
        /*0a7c*/ 	.word	0x000000ff
        /*0a80*/ 	.word	0x00000008
        /*0a84*/ 	.short	0x010a
        /*0a86*/ 	.byte	0x06
	.zero		1


	//   ....[150]....
        /*0a88*/ 	.word	0x00004650
        /*0a8c*/ 	.word	0x000000ff
        /*0a90*/ 	.word	0x00000000
        /*0a94*/ 	.short	0x0101
        /*0a96*/ 	.byte	0x07
	.zero		1


	//   ....[151]....
        /*0a98*/ 	.word	0x00004930
        /*0a9c*/ 	.word	0x00000000
        /*0aa0*/ 	.word	0x00000260
        /*0aa4*/ 	.short	0x010a
        /*0aa6*/ 	.byte	0xff
	.zero		1


	//   ....[152]....
        /*0aa8*/ 	.word	0x000049f0
        /*0aac*/ 	.word	0x00000000
        /*0ab0*/ 	.word	0x00000000
        /*0ab4*/ 	.short	0x0101
        /*0ab6*/ 	.byte	0xff
	.zero		1


	//   ....[153]....
        /*0ab8*/ 	.word	0x00004aa0
        /*0abc*/ 	.word	0x000000ff
        /*0ac0*/ 	.word	0x00000000
        /*0ac4*/ 	.short	0x010a
        /*0ac6*/ 	.byte	0x06
	.zero		1


	//   ....[154]....
        /*0ac8*/ 	.word	0x00004ab0
        /*0acc*/ 	.word	0x000000ff
        /*0ad0*/ 	.word	0x000002a0
        /*0ad4*/ 	.short	0x010a
        /*0ad6*/ 	.byte	0x0b
	.zero		1


	//   ....[155]....
        /*0ad8*/ 	.word	0x00004b70
        /*0adc*/ 	.word	0x000000ff
        /*0ae0*/ 	.word	0x00000000
        /*0ae4*/ 	.short	0x010a
        /*0ae6*/ 	.byte	0x09
	.zero		1


	//   ....[156]....
        /*0ae8*/ 	.word	0x00004cb0
        /*0aec*/ 	.word	0x000000ff
        /*0af0*/ 	.word	0x00000000
        /*0af4*/ 	.short	0x010a
        /*0af6*/ 	.byte	0x06
	.zero		1


	//   ....[157]....
        /*0af8*/ 	.word	0x00004eb0
        /*0afc*/ 	.word	0x000000ff
        /*0b00*/ 	.word	0x00000000
        /*0b04*/ 	.short	0x010a
        /*0b06*/ 	.byte	0x07
	.zero		1


	//   ....[158]....
        /*0b08*/ 	.word	0x00004f40
        /*0b0c*/ 	.word	0x000000ff
        /*0b10*/ 	.word	0x00000000
        /*0b14*/ 	.short	0x010a
        /*0b16*/ 	.byte	0x07
	.zero		1


	//   ....[159]....
        /*0b18*/ 	.word	0x00004fd0
        /*0b1c*/ 	.word	0x000000ff
        /*0b20*/ 	.word	0x00000000
        /*0b24*/ 	.short	0x010a
        /*0b26*/ 	.byte	0x07
	.zero		1


	//   ....[160]....
        /*0b28*/ 	.word	0x00005070
        /*0b2c*/ 	.word	0x00000000
        /*0b30*/ 	.word	0x00000000
        /*0b34*/ 	.short	0x010a
        /*0b36*/ 	.byte	0xff
	.zero		1


	//   ....[161]....
        /*0b38*/ 	.word	0x000050b0
        /*0b3c*/ 	.word	0x00000000
        /*0b40*/ 	.word	0x00000000
        /*0b44*/ 	.short	0x010a
        /*0b46*/ 	.byte	0xff
	.zero		1


	//   ....[162]....
        /*0b48*/ 	.word	0x00005120
        /*0b4c*/ 	.word	0x000000ff
        /*0b50*/ 	.word	0x00000000
        /*0b54*/ 	.short	0x0101
        /*0b56*/ 	.byte	0x05
	.zero		1


	//   ....[163]....
        /*0b58*/ 	.word	0x00005160
        /*0b5c*/ 	.word	0x000000ff
        /*0b60*/ 	.word	0x000002e0
        /*0b64*/ 	.short	0x010a
        /*0b66*/ 	.byte	0x08
	.zero		1


	//   ....[164]....
        /*0b68*/ 	.word	0x000051b0
        /*0b6c*/ 	.word	0x000000ff
        /*0b70*/ 	.word	0x00000000
        /*0b74*/ 	.short	0x0101
        /*0b76*/ 	.byte	0x05
	.zero		1


	//   ....[165]....
        /*0b78*/ 	.word	0x00005600
        /*0b7c*/ 	.word	0x00000000
        /*0b80*/ 	.word	0x00000260
        /*0b84*/ 	.short	0x010a
        /*0b86*/ 	.byte	0xff
	.zero		1


	//   ....[166]....
        /*0b88*/ 	.word	0x000056c0
        /*0b8c*/ 	.word	0x00000000
        /*0b90*/ 	.word	0x00000000
        /*0b94*/ 	.short	0x0101
        /*0b96*/ 	.byte	0xff
	.zero		1


	//   ....[167]....
        /*0b98*/ 	.word	0x000059e0
        /*0b9c*/ 	.word	0x000000ff
        /*0ba0*/ 	.word	0x00000258
        /*0ba4*/ 	.short	0x010a
        /*0ba6*/ 	.byte	0x07
	.zero		1


	//   ....[168]....
        /*0ba8*/ 	.word	0x00005bd0
        /*0bac*/ 	.word	0x000000ff
        /*0bb0*/ 	.word	0x00000230
        /*0bb4*/ 	.short	0x010a
        /*0bb6*/ 	.byte	0x07
	.zero		1


	//   ....[169]....
        /*0bb8*/ 	.word	0x00005dc0
        /*0bbc*/ 	.word	0x000000ff
        /*0bc0*/ 	.word	0x00000210
        /*0bc4*/ 	.short	0x010b
        /*0bc6*/ 	.byte	0x07
	.zero		1


	//   ....[170]....
        /*0bc8*/ 	.word	0x00005dd0
        /*0bcc*/ 	.word	0x000000ff
        /*0bd0*/ 	.word	0x00000000
        /*0bd4*/ 	.short	0x0101
        /*0bd6*/ 	.byte	0x0e
	.zero		1


	//   ....[171]....
        /*0bd8*/ 	.word	0x00005de0
        /*0bdc*/ 	.word	0x000000ff
        /*0be0*/ 	.word	0x00000238
        /*0be4*/ 	.short	0x010a
        /*0be6*/ 	.byte	0x07
	.zero		1


	//   ....[172]....
        /*0be8*/ 	.word	0x00005f90
        /*0bec*/ 	.word	0x000000ff
        /*0bf0*/ 	.word	0x00000218
        /*0bf4*/ 	.short	0x010b
        /*0bf6*/ 	.byte	0x07
	.zero		1


	//   ....[173]....
        /*0bf8*/ 	.word	0x00005fa0
        /*0bfc*/ 	.word	0x000000ff
        /*0c00*/ 	.word	0x00000000
        /*0c04*/ 	.short	0x0101
        /*0c06*/ 	.byte	0x0e
	.zero		1


	//   ....[174]....
        /*0c08*/ 	.word	0x00005fb0
        /*0c0c*/ 	.word	0x000000ff
        /*0c10*/ 	.word	0x00000240
        /*0c14*/ 	.short	0x010a
        /*0c16*/ 	.byte	0x07
	.zero		1


	//   ....[175]....
        /*0c18*/ 	.word	0x000061a0
        /*0c1c*/ 	.word	0x000000ff
        /*0c20*/ 	.word	0x00000220
        /*0c24*/ 	.short	0x010b
        /*0c26*/ 	.byte	0x07
	.zero		1


	//   ....[176]....
        /*0c28*/ 	.word	0x00006210
        /*0c2c*/ 	.word	0x000000ff
        /*0c30*/ 	.word	0x00000000
        /*0c34*/ 	.short	0x0101
        /*0c36*/ 	.byte	0x0e
	.zero		1


	//   ....[177]....
        /*0c38*/ 	.word	0x00006220
        /*0c3c*/ 	.word	0x000000ff
        /*0c40*/ 	.word	0x00000248
        /*0c44*/ 	.short	0x010a
        /*0c46*/ 	.byte	0x07
	.zero		1


	//   ....[178]....
        /*0c48*/ 	.word	0x000064c0
        /*0c4c*/ 	.word	0x000000ff
        /*0c50*/ 	.word	0x00000228
        /*0c54*/ 	.short	0x010b
        /*0c56*/ 	.byte	0x07
	.zero		1


	//   ....[179]....
        /*0c58*/ 	.word	0x000064e0
        /*0c5c*/ 	.word	0x000000ff
        /*0c60*/ 	.word	0x00000000
        /*0c64*/ 	.short	0x0101
        /*0c66*/ 	.byte	0x0d
	.zero		1


	//   ....[180]....
        /*0c68*/ 	.word	0x00006510
        /*0c6c*/ 	.word	0x000000ff
        /*0c70*/ 	.word	0x00000230
        /*0c74*/ 	.short	0x010a
        /*0c76*/ 	.byte	0x07
	.zero		1


	//   ....[181]....
        /*0c78*/ 	.word	0x00006530
        /*0c7c*/ 	.word	0x000000ff
        /*0c80*/ 	.word	0x00000238
        /*0c84*/ 	.short	0x010a
        /*0c86*/ 	.byte	0x07
	.zero		1


	//   ....[182]....
        /*0c88*/ 	.word	0x00006550
        /*0c8c*/ 	.word	0x000000ff
        /*0c90*/ 	.word	0x00000240
        /*0c94*/ 	.short	0x010a
        /*0c96*/ 	.byte	0x07
	.zero		1


	//   ....[183]....
        /*0c98*/ 	.word	0x00006590
        /*0c9c*/ 	.word	0x00000000
        /*0ca0*/ 	.word	0x00000248
        /*0ca4*/ 	.short	0x010a
        /*0ca6*/ 	.byte	0xff
	.zero		1


	//   ....[184]....
        /*0ca8*/ 	.word	0x000068c0
        /*0cac*/ 	.word	0x00000000
        /*0cb0*/ 	.word	0x00000260
        /*0cb4*/ 	.short	0x010a
        /*0cb6*/ 	.byte	0xff
	.zero		1


	//   ....[185]....
        /*0cb8*/ 	.word	0x000069d0
        /*0cbc*/ 	.word	0x00000000
        /*0cc0*/ 	.word	0x00000000
        /*0cc4*/ 	.short	0x0101
        /*0cc6*/ 	.byte	0xff
	.zero		1


	//   ....[186]....
        /*0cc8*/ 	.word	0x000073c0
        /*0ccc*/ 	.word	0x00000003
        /*0cd0*/ 	.word	0x00000210
        /*0cd4*/ 	.short	0x010a
        /*0cd6*/ 	.byte	0xff
	.zero		1


	//   ....[187]....
        /*0cd8*/ 	.word	0x000073d0
        /*0cdc*/ 	.word	0x0000006f
        /*0ce0*/ 	.word	0x00000280
        /*0ce4*/ 	.short	0x010a
        /*0ce6*/ 	.byte	0xff
	.zero		1


	//   ....[188]....
        /*0ce8*/ 	.word	0x00007570
        /*0cec*/ 	.word	0x00000003
        /*0cf0*/ 	.word	0x00000210
        /*0cf4*/ 	.short	0x010a
        /*0cf6*/ 	.byte	0xff
	.zero		1


	//   ....[189]....
        /*0cf8*/ 	.word	0x00007690
        /*0cfc*/ 	.word	0x00000000
        /*0d00*/ 	.word	0x00000000
        /*0d04*/ 	.short	0x0101
        /*0d06*/ 	.byte	0xff
	.zero		1


	//   ....[190]....
        /*0d08*/ 	.word	0x00007710
        /*0d0c*/ 	.word	0x0000006f
        /*0d10*/ 	.word	0x00000280
        /*0d14*/ 	.short	0x010a
        /*0d16*/ 	.byte	0xff
	.zero		1


	//   ....[191]....
        /*0d18*/ 	.word	0x000082b0
        /*0d1c*/ 	.word	0x00000000
        /*0d20*/ 	.word	0x00000210
        /*0d24*/ 	.short	0x010a
        /*0d26*/ 	.byte	0xff
	.zero		1


	//   ....[192]....
        /*0d28*/ 	.word	0x00008370
        /*0d2c*/ 	.word	0x00000000
        /*0d30*/ 	.word	0x00000210
        /*0d34*/ 	.short	0x010a
        /*0d36*/ 	.byte	0xff
	.zero		1


	//   ....[193]....
        /*0d38*/ 	.word	0x000084a0
        /*0d3c*/ 	.word	0x00000000
        /*0d40*/ 	.word	0x00000000
        /*0d44*/ 	.short	0x0101
        /*0d46*/ 	.byte	0xff
	.zero		1


	//   ....[194]....
        /*0d48*/ 	.word	0x00009050
        /*0d4c*/ 	.word	0x00000000
        /*0d50*/ 	.word	0x00000210
        /*0d54*/ 	.short	0x010a
        /*0d56*/ 	.byte	0xff
	.zero		1


	//   ....[195]....
        /*0d58*/ 	.word	0x00009110
        /*0d5c*/ 	.word	0x00000000
        /*0d60*/ 	.word	0x00000210
        /*0d64*/ 	.short	0x010a
        /*0d66*/ 	.byte	0xff
	.zero		1


	//   ....[196]....
        /*0d68*/ 	.word	0x00009240
        /*0d6c*/ 	.word	0x00000000
        /*0d70*/ 	.word	0x00000000
        /*0d74*/ 	.short	0x0101
        /*0d76*/ 	.byte	0xff
	.zero		1


	//   ....[197]....
        /*0d78*/ 	.word	0x00009e10
        /*0d7c*/ 	.word	0x00000000
        /*0d80*/ 	.word	0x00000210
        /*0d84*/ 	.short	0x010a
        /*0d86*/ 	.byte	0xff
	.zero		1


	//   ....[198]....
        /*0d88*/ 	.word	0x00009ed0
        /*0d8c*/ 	.word	0x00000000
        /*0d90*/ 	.word	0x00000210
        /*0d94*/ 	.short	0x010a
        /*0d96*/ 	.byte	0xff
	.zero		1


	//   ....[199]....
        /*0d98*/ 	.word	0x0000a000
        /*0d9c*/ 	.word	0x00000000
        /*0da0*/ 	.word	0x00000000
        /*0da4*/ 	.short	0x0101
        /*0da6*/ 	.byte	0xff
	.zero		1


	//   ....[200]....
        /*0da8*/ 	.word	0x0000a300
        /*0dac*/ 	.word	0x0000006f
        /*0db0*/ 	.word	0x00000000
        /*0db4*/ 	.short	0x0101
        /*0db6*/ 	.byte	0xff
	.zero		1


	//   ....[201]....
        /*0db8*/ 	.word	0x0000acb0
        /*0dbc*/ 	.word	0x00000002
        /*0dc0*/ 	.word	0x000002d0
        /*0dc4*/ 	.short	0x010a
        /*0dc6*/ 	.byte	0xff
	.zero		1


	//   ....[202]....
        /*0dc8*/ 	.word	0x0000ad10
        /*0dcc*/ 	.word	0x00000002
        /*0dd0*/ 	.word	0x00000108
        /*0dd4*/ 	.short	0x010a
        /*0dd6*/ 	.byte	0xff
	.zero		1


	//   ....[203]....
        /*0dd8*/ 	.word	0x0000ad70
        /*0ddc*/ 	.word	0x00000002
        /*0de0*/ 	.word	0x00000108
        /*0de4*/ 	.short	0x010a
        /*0de6*/ 	.byte	0xff
	.zero		1


	//   ....[204]....
        /*0de8*/ 	.word	0x0000adc0
        /*0dec*/ 	.word	0x00000002
        /*0df0*/ 	.word	0x00000260
        /*0df4*/ 	.short	0x010a
        /*0df6*/ 	.byte	0xff
	.zero		1


	//   ....[205]....
        /*0df8*/ 	.word	0x0000ae20
        /*0dfc*/ 	.word	0x00000000
        /*0e00*/ 	.word	0x00000000
        /*0e04*/ 	.short	0x010a
        /*0e06*/ 	.byte	0xff
	.zero		1


	//   ....[206]....
        /*0e08*/ 	.word	0x0000ae80
        /*0e0c*/ 	.word	0x00000000
        /*0e10*/ 	.word	0x00000000
        /*0e14*/ 	.short	0x010a
        /*0e16*/ 	.byte	0xff
	.zero		1


	//   ....[207]....
        /*0e18*/ 	.word	0x0000aee0
        /*0e1c*/ 	.word	0x00000000
        /*0e20*/ 	.word	0x00000000
        /*0e24*/ 	.short	0x010a
        /*0e26*/ 	.byte	0xff
	.zero		1


	//   ....[208]....
        /*0e28*/ 	.word	0x0000af40
        /*0e2c*/ 	.word	0x00000000
        /*0e30*/ 	.word	0x00000000
        /*0e34*/ 	.short	0x010a
        /*0e36*/ 	.byte	0xff
	.zero		1


	//   ....[209]....
        /*0e38*/ 	.word	0x0000afa0
        /*0e3c*/ 	.word	0x00000000
        /*0e40*/ 	.word	0x00000000
        /*0e44*/ 	.short	0x010a
        /*0e46*/ 	.byte	0xff
	.zero		1


	//   ....[210]....
        /*0e48*/ 	.word	0x0000b000
        /*0e4c*/ 	.word	0x00000000
        /*0e50*/ 	.word	0x00000000
        /*0e54*/ 	.short	0x010a
        /*0e56*/ 	.byte	0xff
	.zero		1


	//   ....[211]....
        /*0e58*/ 	.word	0x0000b060
        /*0e5c*/ 	.word	0x00000000
        /*0e60*/ 	.word	0x00000000
        /*0e64*/ 	.short	0x010a
        /*0e66*/ 	.byte	0xff
	.zero		1


	//   ....[212]....
        /*0e68*/ 	.word	0x0000b0c0
        /*0e6c*/ 	.word	0x00000000
        /*0e70*/ 	.word	0x00000000
        /*0e74*/ 	.short	0x010a
        /*0e76*/ 	.byte	0xff
	.zero		1


	//   ....[213]....
        /*0e78*/ 	.word	0x0000b120
        /*0e7c*/ 	.word	0x00000000
        /*0e80*/ 	.word	0x00000000
        /*0e84*/ 	.short	0x010a
        /*0e86*/ 	.byte	0xff
	.zero		1


	//   ....[214]....
        /*0e88*/ 	.word	0x0000b180
        /*0e8c*/ 	.word	0x00000000
        /*0e90*/ 	.word	0x00000000
        /*0e94*/ 	.short	0x010a
        /*0e96*/ 	.byte	0xff
	.zero		1


	//   ....[215]....
        /*0e98*/ 	.word	0x0000b1e0
        /*0e9c*/ 	.word	0x00000000
        /*0ea0*/ 	.word	0x00000000
        /*0ea4*/ 	.short	0x010a
        /*0ea6*/ 	.byte	0xff
	.zero		1


	//   ....[216]....
        /*0ea8*/ 	.word	0x0000b240
        /*0eac*/ 	.word	0x00000000
        /*0eb0*/ 	.word	0x00000000
        /*0eb4*/ 	.short	0x010a
        /*0eb6*/ 	.byte	0xff
	.zero		1


	//   ....[217]....
        /*0eb8*/ 	.word	0x0000b2a0
        /*0ebc*/ 	.word	0x00000000
        /*0ec0*/ 	.word	0x00000000
        /*0ec4*/ 	.short	0x010a
        /*0ec6*/ 	.byte	0xff
	.zero		1


	//   ....[218]....
        /*0ec8*/ 	.word	0x0000b300
        /*0ecc*/ 	.word	0x00000000
        /*0ed0*/ 	.word	0x00000000
        /*0ed4*/ 	.short	0x010a
        /*0ed6*/ 	.byte	0xff
	.zero		1


	//   ....[219]....
        /*0ed8*/ 	.word	0x0000b360
        /*0edc*/ 	.word	0x00000000
        /*0ee0*/ 	.word	0x00000000
        /*0ee4*/ 	.short	0x010a
        /*0ee6*/ 	.byte	0xff
	.zero		1


	//   ....[220]....
        /*0ee8*/ 	.word	0x0000b3c0
        /*0eec*/ 	.word	0x00000000
        /*0ef0*/ 	.word	0x00000000
        /*0ef4*/ 	.short	0x010a
        /*0ef6*/ 	.byte	0xff
	.zero		1


	//   ....[221]....
        /*0ef8*/ 	.word	0x0000b420
        /*0efc*/ 	.word	0x00000000
        /*0f00*/ 	.word	0x00000000
        /*0f04*/ 	.short	0x010a
        /*0f06*/ 	.byte	0xff
	.zero		1


	//   ....[222]....
        /*0f08*/ 	.word	0x0000b480
        /*0f0c*/ 	.word	0x00000000
        /*0f10*/ 	.word	0x00000000
        /*0f14*/ 	.short	0x010a
        /*0f16*/ 	.byte	0xff
	.zero		1


	//   ....[223]....
        /*0f18*/ 	.word	0x0000b4e0
        /*0f1c*/ 	.word	0x00000000
        /*0f20*/ 	.word	0x00000000
        /*0f24*/ 	.short	0x010a
        /*0f26*/ 	.byte	0xff
	.zero		1


	//   ....[224]....
        /*0f28*/ 	.word	0x0000b540
        /*0f2c*/ 	.word	0x00000000
        /*0f30*/ 	.word	0x00000000
        /*0f34*/ 	.short	0x010a
        /*0f36*/ 	.byte	0xff
	.zero		1


	//   ....[225]....
        /*0f38*/ 	.word	0x0000b5a0
        /*0f3c*/ 	.word	0x00000000
        /*0f40*/ 	.word	0x00000000
        /*0f44*/ 	.short	0x010a
        /*0f46*/ 	.byte	0xff
	.zero		1


	//   ....[226]....
        /*0f48*/ 	.word	0x0000b600
        /*0f4c*/ 	.word	0x00000000
        /*0f50*/ 	.word	0x00000000
        /*0f54*/ 	.short	0x010a
        /*0f56*/ 	.byte	0xff
	.zero		1


	//   ....[227]....
        /*0f58*/ 	.word	0x0000b660
        /*0f5c*/ 	.word	0x00000000
        /*0f60*/ 	.word	0x00000000
        /*0f64*/ 	.short	0x010a
        /*0f66*/ 	.byte	0xff
	.zero		1


	//   ....[228]....
        /*0f68*/ 	.word	0x0000b6c0
        /*0f6c*/ 	.word	0x00000000
        /*0f70*/ 	.word	0x00000000
        /*0f74*/ 	.short	0x010a
        /*0f76*/ 	.byte	0xff
	.zero		1


	//   ....[229]....
        /*0f78*/ 	.word	0x0000b720
        /*0f7c*/ 	.word	0x00000000
        /*0f80*/ 	.word	0x00000000
        /*0f84*/ 	.short	0x010a
        /*0f86*/ 	.byte	0xff
	.zero		1


	//   ....[230]....
        /*0f88*/ 	.word	0x0000b780
        /*0f8c*/ 	.word	0x00000000
        /*0f90*/ 	.word	0x00000000
        /*0f94*/ 	.short	0x010a
        /*0f96*/ 	.byte	0xff
	.zero		1


	//   ....[231]....
        /*0f98*/ 	.word	0x0000b7e0
        /*0f9c*/ 	.word	0x00000000
        /*0fa0*/ 	.word	0x00000000
        /*0fa4*/ 	.short	0x010a
        /*0fa6*/ 	.byte	0xff
	.zero		1


	//   ....[232]....
        /*0fa8*/ 	.word	0x0000b840
        /*0fac*/ 	.word	0x00000000
        /*0fb0*/ 	.word	0x00000000
        /*0fb4*/ 	.short	0x010a
        /*0fb6*/ 	.byte	0xff
	.zero		1


	//   ....[233]....
        /*0fb8*/ 	.word	0x0000b8a0
        /*0fbc*/ 	.word	0x00000000
        /*0fc0*/ 	.word	0x00000000
        /*0fc4*/ 	.short	0x010a
        /*0fc6*/ 	.byte	0xff
	.zero		1


	//   ....[234]....
        /*0fc8*/ 	.word	0x0000b900
        /*0fcc*/ 	.word	0x00000000
        /*0fd0*/ 	.word	0x00000000
        /*0fd4*/ 	.short	0x010a
        /*0fd6*/ 	.byte	0xff
	.zero		1


	//   ....[235]....
        /*0fd8*/ 	.word	0x0000b960
        /*0fdc*/ 	.word	0x00000000
        /*0fe0*/ 	.word	0x00000000
        /*0fe4*/ 	.short	0x010a
        /*0fe6*/ 	.byte	0xff
	.zero		1


	//   ....[236]....
        /*0fe8*/ 	.word	0x0000b9c0
        /*0fec*/ 	.word	0x00000000
        /*0ff0*/ 	.word	0x00000000
        /*0ff4*/ 	.short	0x010a
        /*0ff6*/ 	.byte	0xff
	.zero		1


	//   ....[237]....
        /*0ff8*/ 	.word	0x0000ba10
        /*0ffc*/ 	.word	0x00000000
        /*1000*/ 	.word	0x000002c0
        /*1004*/ 	.short	0x010a
        /*1006*/ 	.byte	0xff
	.zero		1


	//   ....[238]....
        /*1008*/ 	.word	0x0000ba70
        /*100c*/ 	.word	0x00000000
        /*1010*/ 	.word	0x00000270
        /*1014*/ 	.short	0x010a
        /*1016*/ 	.byte	0xff
	.zero		1


	//   ....[239]....
        /*1018*/ 	.word	0x0000bac0
        /*101c*/ 	.word	0x00000000
        /*1020*/ 	.word	0x00000260
        /*1024*/ 	.short	0x010a
        /*1026*/ 	.byte	0xff
	.zero		1


	//   ....[240]....
        /*1028*/ 	.word	0x0000bb20
        /*102c*/ 	.word	0x00000000
        /*1030*/ 	.word	0x00000270
        /*1034*/ 	.short	0x010a
        /*1036*/ 	.byte	0xff
	.zero		1


	//   ....[241]....
        /*1038*/ 	.word	0x0000bb80
        /*103c*/ 	.word	0x00000004
        /*1040*/ 	.word	0x00000008
        /*1044*/ 	.short	0x010a
        /*1046*/ 	.byte	0xff
	.zero		1


	//   ....[242]....
        /*1048*/ 	.word	0x0000bc60
        /*104c*/ 	.word	0x00000002
        /*1050*/ 	.word	0x00000008
        /*1054*/ 	.short	0x010a
        /*1056*/ 	.byte	0xff
	.zero		1


	//   ....[243]....
        /*1058*/ 	.word	0x0000bcb0
        /*105c*/ 	.word	0x00000000
        /*1060*/ 	.word	0x00000260
        /*1064*/ 	.short	0x010a
        /*1066*/ 	.byte	0xff
	.zero		1


	//   ....[244]....
        /*1068*/ 	.word	0x0000bd10
        /*106c*/ 	.word	0x00000000
        /*1070*/ 	.word	0x000002a0
        /*1074*/ 	.short	0x010a
        /*1076*/ 	.byte	0xff
	.zero		1


	//   ....[245]....
        /*1078*/ 	.word	0x0000bd70
        /*107c*/ 	.word	0x00000000
        /*1080*/ 	.word	0x00000000
        /*1084*/ 	.short	0x010a
        /*1086*/ 	.byte	0xff
	.zero		1


	//   ....[246]....
        /*1088*/ 	.word	0x0000bdd0
        /*108c*/ 	.word	0x00000000
        /*1090*/ 	.word	0x00000000
        /*1094*/ 	.short	0x010a
        /*1096*/ 	.byte	0xff
	.zero		1


	//   ....[247]....
        /*1098*/ 	.word	0x0000be30
        /*109c*/ 	.word	0x00000000
        /*10a0*/ 	.word	0x00000000
        /*10a4*/ 	.short	0x010a
        /*10a6*/ 	.byte	0xff
	.zero		1


	//   ....[248]....
        /*10a8*/ 	.word	0x0000be90
        /*10ac*/ 	.word	0x00000000
        /*10b0*/ 	.word	0x00000000
        /*10b4*/ 	.short	0x010a
        /*10b6*/ 	.byte	0xff
	.zero		1


	//   ....[249]....
        /*10b8*/ 	.word	0x0000bef0
        /*10bc*/ 	.word	0x00000000
        /*10c0*/ 	.word	0x000002e0
        /*10c4*/ 	.short	0x010a
        /*10c6*/ 	.byte	0xff
	.zero		1


	//   ....[250]....
        /*10c8*/ 	.word	0x0000bf40
        /*10cc*/ 	.word	0x00000000
        /*10d0*/ 	.word	0x00000260
        /*10d4*/ 	.short	0x010a
        /*10d6*/ 	.byte	0xff
	.zero		1


	//   ....[251]....
        /*10d8*/ 	.word	0x0000bfa0
        /*10dc*/ 	.word	0x00000000
        /*10e0*/ 	.word	0x00000258
        /*10e4*/ 	.short	0x010a
        /*10e6*/ 	.byte	0xff
	.zero		1


	//   ....[252]....
        /*10e8*/ 	.word	0x0000c000
        /*10ec*/ 	.word	0x00000000
        /*10f0*/ 	.word	0x00000230
        /*10f4*/ 	.short	0x010a
        /*10f6*/ 	.byte	0xff
	.zero		1


	//   ....[253]....
        /*10f8*/ 	.word	0x0000c060
        /*10fc*/ 	.word	0x00000000
        /*1100*/ 	.word	0x00000238
        /*1104*/ 	.short	0x010a
        /*1106*/ 	.byte	0xff
	.zero		1


	//   ....[254]....
        /*1108*/ 	.word	0x0000c0c0
        /*110c*/ 	.word	0x00000000
        /*1110*/ 	.word	0x00000240
        /*1114*/ 	.short	0x010a
        /*1116*/ 	.byte	0xff
	.zero		1


	//   ....[255]....
        /*1118*/ 	.word	0x0000c120
        /*111c*/ 	.word	0x00000000
        /*1120*/ 	.word	0x00000248
        /*1124*/ 	.short	0x010a
        /*1126*/ 	.byte	0xff
	.zero		1


	//   ....[0]....
        /*1128*/ 	.word	0x0000c180
        /*112c*/ 	.word	0x00000000
        /*1130*/ 	.word	0x00000230
        /*1134*/ 	.short	0x010a
        /*1136*/ 	.byte	0xff
	.zero		1


	//   ....[1]....
        /*1138*/ 	.word	0x0000c1e0
        /*113c*/ 	.word	0x00000000
        /*1140*/ 	.word	0x00000238
        /*1144*/ 	.short	0x010a
        /*1146*/ 	.byte	0xff
	.zero		1


	//   ....[2]....
        /*1148*/ 	.word	0x0000c240
        /*114c*/ 	.word	0x00000000
        /*1150*/ 	.word	0x00000240
        /*1154*/ 	.short	0x010a
        /*1156*/ 	.byte	0xff
	.zero		1


	//   ....[3]....
        /*1158*/ 	.word	0x0000c290
        /*115c*/ 	.word	0x00000000
        /*1160*/ 	.word	0x00000260
        /*1164*/ 	.short	0x010a
        /*1166*/ 	.byte	0xff
	.zero		1


	//   ....[4]....
        /*1168*/ 	.word	0x0000c2e0
        /*116c*/ 	.word	0x00000003
        /*1170*/ 	.word	0x00000210
        /*1174*/ 	.short	0x010a
        /*1176*/ 	.byte	0xff
	.zero		1


	//   ....[5]....
        /*1178*/ 	.word	0x0000c330
        /*117c*/ 	.word	0x0000006f
        /*1180*/ 	.word	0x00000280
        /*1184*/ 	.short	0x010a
        /*1186*/ 	.byte	0xff
	.zero		1


	//   ....[6]....
        /*1188*/ 	.word	0x0000c380
        /*118c*/ 	.word	0x00000000
        /*1190*/ 	.word	0x00000210
        /*1194*/ 	.short	0x010a
        /*1196*/ 	.byte	0xff
	.zero		1


	//   ....[7]....
        /*1198*/ 	.word	0x0000c3d0
        /*119c*/ 	.word	0x00000000
        /*11a0*/ 	.word	0x00000210
        /*11a4*/ 	.short	0x010a
        /*11a6*/ 	.byte	0xff
	.zero		1


	//   ....[8]....
        /*11a8*/ 	.word	0x0000c420
        /*11ac*/ 	.word	0x00000000
        /*11b0*/ 	.word	0x00000210
        /*11b4*/ 	.short	0x010a
        /*11b6*/ 	.byte	0xff
	.zero		1


	//----- nvinfo : EIATTR_NUM_MBARRIERS
	.align		4
.L_48:
        /*11b8*/ 	.byte	0x03, 0x38
        /*11ba*/ 	.short	0x005d


	//----- nvinfo : EIATTR_EXIT_INSTR_OFFSETS
	.align		4
        /*11bc*/ 	.byte	0x04, 0x1c
        /*11be*/ 	.short	(.L_50 - .L_49)


	//   ....[0]....
.L_49:
        /*11c0*/ 	.word	0x00003c50


	//   ....[1]....
        /*11c4*/ 	.word	0x00004150


	//   ....[2]....
        /*11c8*/ 	.word	0x000041b0


	//   ....[3]....
        /*11cc*/ 	.word	0x000053e0


	//   ....[4]....
        /*11d0*/ 	.word	0x000065c0


	//   ....[5]....
        /*11d4*/ 	.word	0x00006600


	//   ....[6]....
        /*11d8*/ 	.word	0x0000aca0


	//----- nvinfo : EIATTR_MAX_THREADS
	.align		4
.L_50:
        /*11dc*/ 	.byte	0x04, 0x05
        /*11de*/ 	.short	(.L_52 - .L_51)
.L_51:
        /*11e0*/ 	.word	0x00000100
        /*11e4*/ 	.word	0x00000001
        /*11e8*/ 	.word	0x00000001


	//----- nvinfo : EIATTR_CRS_STACK_SIZE
	.align		4
.L_52:
        /*11ec*/ 	.byte	0x04, 0x1e
        /*11ee*/ 	.short	(.L_54 - .L_53)
.L_53:
        /*11f0*/ 	.word	0x00000000


	//----- nvinfo : EIATTR_CBANK_PARAM_SIZE
	.align		4
.L_54:
        /*11f4*/ 	.byte	0x03, 0x19
        /*11f6*/ 	.short	0x0800


	//----- nvinfo : EIATTR_PARAM_CBANK
	.align		4
        /*11f8*/ 	.byte	0x04, 0x0a
        /*11fa*/ 	.short	(.L_56 - .L_55)
	.align		4
.L_55:
        /*11fc*/ 	.word	index@(.nv.constant0._ZN7cutlass13device_kernelINS_4gemm6kernel13GemmUniversalIN4cute5tupleIJiiiiEEENS1_10collective13CollectiveMmaINS1_35MainloopSm100TmaUmmaWarpSpecializedILi33ELi2ELi4ENS5_IJNS4_1CILi2EEENSA_ILi1EEESC_EEEEENS5_IJNSA_ILi128EEENSA_ILi256EEENSA_ILi32EEEEEENS_12float_e4m3_tENS5_IJlSC_lEEESJ_SK_NS4_8TiledMMAINS4_8MMA_AtomIJNS4_10MMA_TraitsINS4_25SM100_MMA_F8F6F4_2x1SM_SSEJSJ_SJ_fSF_SG_NS4_17integral_constantINS4_4UMMA5MajorELSR_0EEESS_NSP_INSQ_7ScaleInELST_0EEESU_EEEEEENS4_6LayoutINS5_IJSC_SC_SC_EEENS5_IJNSA_ILi0EEESZ_SZ_EEEEENS5_IJNS4_10UnderscoreES12_S12_EEEEENS4_18SM100_TMA_2SM_LOADENS4_14ComposedLayoutINS4_7SwizzleILi1ELi4ELi3EEENS4_18smem_ptr_flag_bitsILi8EEENSX_INS5_IJNSA_ILi8EEESH_EEENS5_IJSH_SC_EEEEEEEvNS4_8identityES15_S1F_vS1G_EENS_8epilogue10collective18CollectiveEpilogueINS1I_23Sm100TmaWarpSpecializedILi4ELi2ELi32ELb0ELb0EEEJNS5_IJNSA_ILi64EEESG_SH_EEENS5_IJNSX_IS1N_SC_EENSX_INS5_IJSH_SB_EEENS5_IJSC_SF_EEEEEEEESJ_SK_SJ_SK_NS1I_6fusion15FusionCallbacksIS1M_NS1U_17LinearCombinationISJ_fSJ_fLNS_15FloatRoundStyleE2EEES1O_S1T_JEEENS4_5SM1004TMEM4LOAD26SM100_TMEM_LOAD_32dp32b32xENS4_13SM90_TMA_LOADES1F_NS4_39AutoVectorizingCopyWithAssumedAlignmentILi128EEENS4_14SM90_TMA_STOREES1F_S26_S26_EEEvvEEEEvNT_6ParamsE)
        /*1200*/ 	.short	0x0380
        /*1202*/ 	.short	0x0800


	//----- nvinfo : EIATTR_SW_WAR
	.align		4
.L_56:
        /*1204*/ 	.byte	0x04, 0x36
        /*1206*/ 	.short	(.L_58 - .L_57)
.L_57:
        /*1208*/ 	.word	0x00000008
.L_58:


//--------------------- .nv.callgraph             --------------------------
	.section	.nv.callgraph,"",@"SHT_CUDA_CALLGRAPH"
	.align	4
	.sectionentsize	8
	.align		4
        /*0000*/ 	.word	0x00000000
	.align		4
        /*0004*/ 	.word	0xffffffff
	.align		4
        /*0008*/ 	.word	index@(_ZN7cutlass13device_kernelINS_4gemm6kernel13GemmUniversalIN4cute5tupleIJiiiiEEENS1_10collective13CollectiveMmaINS1_35MainloopSm100TmaUmmaWarpSpecializedILi33ELi2ELi4ENS5_IJNS4_1CILi2EEENSA_ILi1EEESC_EEEEENS5_IJNSA_ILi128EEENSA_ILi256EEENSA_ILi32EEEEEENS_12float_e4m3_tENS5_IJlSC_lEEESJ_SK_NS4_8TiledMMAINS4_8MMA_AtomIJNS4_10MMA_TraitsINS4_25SM100_MMA_F8F6F4_2x1SM_SSEJSJ_SJ_fSF_SG_NS4_17integral_constantINS4_4UMMA5MajorELSR_0EEESS_NSP_INSQ_7ScaleInELST_0EEESU_EEEEEENS4_6LayoutINS5_IJSC_SC_SC_EEENS5_IJNSA_ILi0EEESZ_SZ_EEEEENS5_IJNS4_10UnderscoreES12_S12_EEEEENS4_18SM100_TMA_2SM_LOADENS4_14ComposedLayoutINS4_7SwizzleILi1ELi4ELi3EEENS4_18smem_ptr_flag_bitsILi8EEENSX_INS5_IJNSA_ILi8EEESH_EEENS5_IJSH_SC_EEEEEEEvNS4_8identityES15_S1F_vS1G_EENS_8epilogue10collective18CollectiveEpilogueINS1I_23Sm100TmaWarpSpecializedILi4ELi2ELi32ELb0ELb0EEEJNS5_IJNSA_ILi64EEESG_SH_EEENS5_IJNSX_IS1N_SC_EENSX_INS5_IJSH_SB_EEENS5_IJSC_SF_EEEEEEEESJ_SK_SJ_SK_NS1I_6fusion15FusionCallbacksIS1M_NS1U_17LinearCombinationISJ_fSJ_fLNS_15FloatRoundStyleE2EEES1O_S1T_JEEENS4_5SM1004TMEM4LOAD26SM100_TMEM_LOAD_32dp32b32xENS4_13SM90_TMA_LOADES1F_NS4_39AutoVectorizingCopyWithAssumedAlignmentILi128EEENS4_14SM90_TMA_STOREES1F_S26_S26_EEEvvEEEEvNT_6ParamsE)
	.align		4
        /*000c*/ 	.word	index@(__assertfail)
	.align		4
        /*0010*/ 	.word	0x00000000
	.align		4
        /*0014*/ 	.word	0xfffffffe
	.align		4
        /*0018*/ 	.word	0x00000000
	.align		4
        /*001c*/ 	.word	0xfffffffd
	.align		4
        /*0020*/ 	.word	0x00000000
	.align		4
        /*0024*/ 	.word	0xfffffffc


//--------------------- .nv.constant4             --------------------------
	.section	.nv.constant4,"a",@progbits
	.align	8
	.align		8
.nv.constant4:
        /*0000*/ 	.dword	__assertfail
	.align		8
        /*0008*/ 	.dword	__unnamed_1
	.align		8
        /*0010*/ 	.dword	__unnamed_2
	.align		8
        /*0018*/ 	.dword	__unnamed_3
	.align		8
        /*0020*/ 	.dword	_ZN40_INTERNAL_816fbb6c_4_k_cu_6a81094d_297834cuda3std3__45__cpo5beginE
	.align		8
        /*0028*/ 	.dword	_ZN40_INTERNAL_816fbb6c_4_k_cu_6a81094d_297834cuda3std3__45__cpo3endE
	.align		8
        /*0030*/ 	.dword	_ZN40_INTERNAL_816fbb6c_4_k_cu_6a81094d_297834cuda3std3__45__cpo6cbeginE
	.align		8
        /*0038*/ 	.dword	_ZN40_INTERNAL_816fbb6c_4_k_cu_6a81094d_297834cuda3std3__45__cpo4cendE
	.align		8
        /*0040*/ 	.dword	_ZN40_INTERNAL_816fbb6c_4_k_cu_6a81094d_297834cuda3std3__442_GLOBAL__N__816fbb6c_4_k_cu_6a81094d_297836ignoreE
	.align		8
        /*0048*/ 	.dword	_ZN40_INTERNAL_816fbb6c_4_k_cu_6a81094d_297834cuda3std3__419piecewise_constructE
	.align		8
        /*0050*/ 	.dword	_ZN40_INTERNAL_816fbb6c_4_k_cu_6a81094d_297834cuda3std3__48in_placeE
	.align		8
        /*0058*/ 	.dword	_ZN40_INTERNAL_816fbb6c_4_k_cu_6a81094d_297834cuda3std6ranges3__45__cpo4swapE
	.align		8
        /*0060*/ 	.dword	_ZN40_INTERNAL_816fbb6c_4_k_cu_6a81094d_297834cuda3std6ranges3__45__cpo9iter_moveE
	.align		8
        /*0068*/ 	.dword	_ZN40_INTERNAL_816fbb6c_4_k_cu_6a81094d_297834cute7productE
	.align		8
        /*0070*/ 	.dword	_ZN40_INTERNAL_816fbb6c_4_k_cu_6a81094d_297834cute1_E
	.align		8
        /*0078*/ 	.dword	$str$25
	.align		8
        /*0080*/ 	.dword	$str$26
	.align		8
        /*0088*/ 	.dword	$str$27
	.align		8
        /*0090*/ 	.dword	$str$28


//--------------------- .text._ZN7cutlass13device_kernelINS_4gemm6kernel13GemmUniversalIN4cute5tupleIJiiiiEEENS1_10collective13CollectiveMmaINS1_35MainloopSm100TmaUmmaWarpSpecializedILi33ELi2ELi4ENS5_IJNS4_1CILi2EEENSA_ILi1EEESC_EEEEENS5_IJNSA_ILi128EEENSA_ILi256EEENSA_ILi32EEEEEENS_12float_e4m3_tENS5_IJlSC_lEEESJ_SK_NS4_8TiledMMAINS4_8MMA_AtomIJNS4_10MMA_TraitsINS4_25SM100_MMA_F8F6F4_2x1SM_SSEJSJ_SJ_fSF_SG_NS4_17integral_constantINS4_4UMMA5MajorELSR_0EEESS_NSP_INSQ_7ScaleInELST_0EEESU_EEEEEENS4_6LayoutINS5_IJSC_SC_SC_EEENS5_IJNSA_ILi0EEESZ_SZ_EEEEENS5_IJNS4_10UnderscoreES12_S12_EEEEENS4_18SM100_TMA_2SM_LOADENS4_14ComposedLayoutINS4_7SwizzleILi1ELi4ELi3EEENS4_18smem_ptr_flag_bitsILi8EEENSX_INS5_IJNSA_ILi8EEESH_EEENS5_IJSH_SC_EEEEEEEvNS4_8identityES15_S1F_vS1G_EENS_8epilogue10collective18CollectiveEpilogueINS1I_23Sm100TmaWarpSpecializedILi4ELi2ELi32ELb0ELb0EEEJNS5_IJNSA_ILi64EEESG_SH_EEENS5_IJNSX_IS1N_SC_EENSX_INS5_IJSH_SB_EEENS5_IJSC_SF_EEEEEEEESJ_SK_SJ_SK_NS1I_6fusion15FusionCallbacksIS1M_NS1U_17LinearCombinationISJ_fSJ_fLNS_15FloatRoundStyleE2EEES1O_S1T_JEEENS4_5SM1004TMEM4LOAD26SM100_TMEM_LOAD_32dp32b32xENS4_13SM90_TMA_LOADES1F_NS4_39AutoVectorizingCopyWithAssumedAlignmentILi128EEENS4_14SM90_TMA_STOREES1F_S26_S26_EEEvvEEEEvNT_6ParamsE --------------------------
	.section	.text._ZN7cutlass13device_kernelINS_4gemm6kernel13GemmUniversalIN4cute5tupleIJiiiiEEENS1_10collective13CollectiveMmaINS1_35MainloopSm100TmaUmmaWarpSpecializedILi33ELi2ELi4ENS5_IJNS4_1CILi2EEENSA_ILi1EEESC_EEEEENS5_IJNSA_ILi128EEENSA_ILi256EEENSA_ILi32EEEEEENS_12float_e4m3_tENS5_IJlSC_lEEESJ_SK_NS4_8TiledMMAINS4_8MMA_AtomIJNS4_10MMA_TraitsINS4_25SM100_MMA_F8F6F4_2x1SM_SSEJSJ_SJ_fSF_SG_NS4_17integral_constantINS4_4UMMA5MajorELSR_0EEESS_NSP_INSQ_7ScaleInELST_0EEESU_EEEEEENS4_6LayoutINS5_IJSC_SC_SC_EEENS5_IJNSA_ILi0EEESZ_SZ_EEEEENS5_IJNS4_10UnderscoreES12_S12_EEEEENS4_18SM100_TMA_2SM_LOADENS4_14ComposedLayoutINS4_7SwizzleILi1ELi4ELi3EEENS4_18smem_ptr_flag_bitsILi8EEENSX_INS5_IJNSA_ILi8EEESH_EEENS5_IJSH_SC_EEEEEEEvNS4_8identityES15_S1F_vS1G_EENS_8epilogue10collective18CollectiveEpilogueINS1I_23Sm100TmaWarpSpecializedILi4ELi2ELi32ELb0ELb0EEEJNS5_IJNSA_ILi64EEESG_SH_EEENS5_IJNSX_IS1N_SC_EENSX_INS5_IJSH_SB_EEENS5_IJSC_SF_EEEEEEEESJ_SK_SJ_SK_NS1I_6fusion15FusionCallbacksIS1M_NS1U_17LinearCombinationISJ_fSJ_fLNS_15FloatRoundStyleE2EEES1O_S1T_JEEENS4_5SM1004TMEM4LOAD26SM100_TMEM_LOAD_32dp32b32xENS4_13SM90_TMA_LOADES1F_NS4_39AutoVectorizingCopyWithAssumedAlignmentILi128EEENS4_14SM90_TMA_STOREES1F_S26_S26_EEEvvEEEEvNT_6ParamsE,"ax",@progbits
	.align	128
.text._ZN7cutlass13device_kernelINS_4gemm6kernel13GemmUniversalIN4cute5tupleIJiiiiEEENS1_10collective13CollectiveMmaINS1_35MainloopSm100TmaUmmaWarpSpecializedILi33ELi2ELi4ENS5_IJNS4_1CILi2EEENSA_ILi1EEESC_EEEEENS5_IJNSA_ILi128EEENSA_ILi256EEENSA_ILi32EEEEEENS_12float_e4m3_tENS5_IJlSC_lEEESJ_SK_NS4_8TiledMMAINS4_8MMA_AtomIJNS4_10MMA_TraitsINS4_25SM100_MMA_F8F6F4_2x1SM_SSEJSJ_SJ_fSF_SG_NS4_17integral_constantINS4_4UMMA5MajorELSR_0EEESS_NSP_INSQ_7ScaleInELST_0EEESU_EEEEEENS4_6LayoutINS5_IJSC_SC_SC_EEENS5_IJNSA_ILi0EEESZ_SZ_EEEEENS5_IJNS4_10UnderscoreES12_S12_EEEEENS4_18SM100_TMA_2SM_LOADENS4_14ComposedLayoutINS4_7SwizzleILi1ELi4ELi3EEENS4_18smem_ptr_flag_bitsILi8EEENSX_INS5_IJNSA_ILi8EEESH_EEENS5_IJSH_SC_EEEEEEEvNS4_8identityES15_S1F_vS1G_EENS_8epilogue10collective18CollectiveEpilogueINS1I_23Sm100TmaWarpSpecializedILi4ELi2ELi32ELb0ELb0EEEJNS5_IJNSA_ILi64EEESG_SH_EEENS5_IJNSX_IS1N_SC_EENSX_INS5_IJSH_SB_EEENS5_IJSC_SF_EEEEEEEESJ_SK_SJ_SK_NS1I_6fusion15FusionCallbacksIS1M_NS1U_17LinearCombinationISJ_fSJ_fLNS_15FloatRoundStyleE2EEES1O_S1T_JEEENS4_5SM1004TMEM4LOAD26SM100_TMEM_LOAD_32dp32b32xENS4_13SM90_TMA_LOADES1F_NS4_39AutoVectorizingCopyWithAssumedAlignmentILi128EEENS4_14SM90_TMA_STOREES1F_S26_S26_EEEvvEEEEvNT_6ParamsE:
        .type           _ZN7cutlass13device_kernelINS_4gemm6kernel13GemmUniversalIN4cute5tupleIJiiiiEEENS1_10collective13CollectiveMmaINS1_35MainloopSm100TmaUmmaWarpSpecializedILi33ELi2ELi4ENS5_IJNS4_1CILi2EEENSA_ILi1EEESC_EEEEENS5_IJNSA_ILi128EEENSA_ILi256EEENSA_ILi32EEEEEENS_12float_e4m3_tENS5_IJlSC_lEEESJ_SK_NS4_8TiledMMAINS4_8MMA_AtomIJNS4_10MMA_TraitsINS4_25SM100_MMA_F8F6F4_2x1SM_SSEJSJ_SJ_fSF_SG_NS4_17integral_constantINS4_4UMMA5MajorELSR_0EEESS_NSP_INSQ_7ScaleInELST_0EEESU_EEEEEENS4_6LayoutINS5_IJSC_SC_SC_EEENS5_IJNSA_ILi0EEESZ_SZ_EEEEENS5_IJNS4_10UnderscoreES12_S12_EEEEENS4_18SM100_TMA_2SM_LOADENS4_14ComposedLayoutINS4_7SwizzleILi1ELi4ELi3EEENS4_18smem_ptr_flag_bitsILi8EEENSX_INS5_IJNSA_ILi8EEESH_EEENS5_IJSH_SC_EEEEEEEvNS4_8identityES15_S1F_vS1G_EENS_8epilogue10collective18CollectiveEpilogueINS1I_23Sm100TmaWarpSpecializedILi4ELi2ELi32ELb0ELb0EEEJNS5_IJNSA_ILi64EEESG_SH_EEENS5_IJNSX_IS1N_SC_EENSX_INS5_IJSH_SB_EEENS5_IJSC_SF_EEEEEEEESJ_SK_SJ_SK_NS1I_6fusion15FusionCallbacksIS1M_NS1U_17LinearCombinationISJ_fSJ_fLNS_15FloatRoundStyleE2EEES1O_S1T_JEEENS4_5SM1004TMEM4LOAD26SM100_TMEM_LOAD_32dp32b32xENS4_13SM90_TMA_LOADES1F_NS4_39AutoVectorizingCopyWithAssumedAlignmentILi128EEENS4_14SM90_TMA_STOREES1F_S26_S26_EEEvvEEEEvNT_6ParamsE,@function
        .size           _ZN7cutlass13device_kernelINS_4gemm6kernel13GemmUniversalIN4cute5tupleIJiiiiEEENS1_10collective13CollectiveMmaINS1_35MainloopSm100TmaUmmaWarpSpecializedILi33ELi2ELi4ENS5_IJNS4_1CILi2EEENSA_ILi1EEESC_EEEEENS5_IJNSA_ILi128EEENSA_ILi256EEENSA_ILi32EEEEEENS_12float_e4m3_tENS5_IJlSC_lEEESJ_SK_NS4_8TiledMMAINS4_8MMA_AtomIJNS4_10MMA_TraitsINS4_25SM100_MMA_F8F6F4_2x1SM_SSEJSJ_SJ_fSF_SG_NS4_17integral_constantINS4_4UMMA5MajorELSR_0EEESS_NSP_INSQ_7ScaleInELST_0EEESU_EEEEEENS4_6LayoutINS5_IJSC_SC_SC_EEENS5_IJNSA_ILi0EEESZ_SZ_EEEEENS5_IJNS4_10UnderscoreES12_S12_EEEEENS4_18SM100_TMA_2SM_LOADENS4_14ComposedLayoutINS4_7SwizzleILi1ELi4ELi3EEENS4_18smem_ptr_flag_bitsILi8EEENSX_INS5_IJNSA_ILi8EEESH_EEENS5_IJSH_SC_EEEEEEEvNS4_8identityES15_S1F_vS1G_EENS_8epilogue10collective18CollectiveEpilogueINS1I_23Sm100TmaWarpSpecializedILi4ELi2ELi32ELb0ELb0EEEJNS5_IJNSA_ILi64EEESG_SH_EEENS5_IJNSX_IS1N_SC_EENSX_INS5_IJSH_SB_EEENS5_IJSC_SF_EEEEEEEESJ_SK_SJ_SK_NS1I_6fusion15FusionCallbacksIS1M_NS1U_17LinearCombinationISJ_fSJ_fLNS_15FloatRoundStyleE2EEES1O_S1T_JEEENS4_5SM1004TMEM4LOAD26SM100_TMEM_LOAD_32dp32b32xENS4_13SM90_TMA_LOADES1F_NS4_39AutoVectorizingCopyWithAssumedAlignmentILi128EEENS4_14SM90_TMA_STOREES1F_S26_S26_EEEvvEEEEvNT_6ParamsE,(.L_x_279 - _ZN7cutlass13device_kernelINS_4gemm6kernel13GemmUniversalIN4cute5tupleIJiiiiEEENS1_10collective13CollectiveMmaINS1_35MainloopSm100TmaUmmaWarpSpecializedILi33ELi2ELi4ENS5_IJNS4_1CILi2EEENSA_ILi1EEESC_EEEEENS5_IJNSA_ILi128EEENSA_ILi256EEENSA_ILi32EEEEEENS_12float_e4m3_tENS5_IJlSC_lEEESJ_SK_NS4_8TiledMMAINS4_8MMA_AtomIJNS4_10MMA_TraitsINS4_25SM100_MMA_F8F6F4_2x1SM_SSEJSJ_SJ_fSF_SG_NS4_17integral_constantINS4_4UMMA5MajorELSR_0EEESS_NSP_INSQ_7ScaleInELST_0EEESU_EEEEEENS4_6LayoutINS5_IJSC_SC_SC_EEENS5_IJNSA_ILi0EEESZ_SZ_EEEEENS5_IJNS4_10UnderscoreES12_S12_EEEEENS4_18SM100_TMA_2SM_LOADENS4_14ComposedLayoutINS4_7SwizzleILi1ELi4ELi3EEENS4_18smem_ptr_flag_bitsILi8EEENSX_INS5_IJNSA_ILi8EEESH_EEENS5_IJSH_SC_EEEEEEEvNS4_8identityES15_S1F_vS1G_EENS_8epilogue10collective18CollectiveEpilogueINS1I_23Sm100TmaWarpSpecializedILi4ELi2ELi32ELb0ELb0EEEJNS5_IJNSA_ILi64EEESG_SH_EEENS5_IJNSX_IS1N_SC_EENSX_INS5_IJSH_SB_EEENS5_IJSC_SF_EEEEEEEESJ_SK_SJ_SK_NS1I_6fusion15FusionCallbacksIS1M_NS1U_17LinearCombinationISJ_fSJ_fLNS_15FloatRoundStyleE2EEES1O_S1T_JEEENS4_5SM1004TMEM4LOAD26SM100_TMEM_LOAD_32dp32b32xENS4_13SM90_TMA_LOADES1F_NS4_39AutoVectorizingCopyWithAssumedAlignmentILi128EEENS4_14SM90_TMA_STOREES1F_S26_S26_EEEvvEEEEvNT_6ParamsE)
        .other          _ZN7cutlass13device_kernelINS_4gemm6kernel13GemmUniversalIN4cute5tupleIJiiiiEEENS1_10collective13CollectiveMmaINS1_35MainloopSm100TmaUmmaWarpSpecializedILi33ELi2ELi4ENS5_IJNS4_1CILi2EEENSA_ILi1EEESC_EEEEENS5_IJNSA_ILi128EEENSA_ILi256EEENSA_ILi32EEEEEENS_12float_e4m3_tENS5_IJlSC_lEEESJ_SK_NS4_8TiledMMAINS4_8MMA_AtomIJNS4_10MMA_TraitsINS4_25SM100_MMA_F8F6F4_2x1SM_SSEJSJ_SJ_fSF_SG_NS4_17integral_constantINS4_4UMMA5MajorELSR_0EEESS_NSP_INSQ_7ScaleInELST_0EEESU_EEEEEENS4_6LayoutINS5_IJSC_SC_SC_EEENS5_IJNSA_ILi0EEESZ_SZ_EEEEENS5_IJNS4_10UnderscoreES12_S12_EEEEENS4_18SM100_TMA_2SM_LOADENS4_14ComposedLayoutINS4_7SwizzleILi1ELi4ELi3EEENS4_18smem_ptr_flag_bitsILi8EEENSX_INS5_IJNSA_ILi8EEESH_EEENS5_IJSH_SC_EEEEEEEvNS4_8identityES15_S1F_vS1G_EENS_8epilogue10collective18CollectiveEpilogueINS1I_23Sm100TmaWarpSpecializedILi4ELi2ELi32ELb0ELb0EEEJNS5_IJNSA_ILi64EEESG_SH_EEENS5_IJNSX_IS1N_SC_EENSX_INS5_IJSH_SB_EEENS5_IJSC_SF_EEEEEEEESJ_SK_SJ_SK_NS1I_6fusion15FusionCallbacksIS1M_NS1U_17LinearCombinationISJ_fSJ_fLNS_15FloatRoundStyleE2EEES1O_S1T_JEEENS4_5SM1004TMEM4LOAD26SM100_TMEM_LOAD_32dp32b32xENS4_13SM90_TMA_LOADES1F_NS4_39AutoVectorizingCopyWithAssumedAlignmentILi128EEENS4_14SM90_TMA_STOREES1F_S26_S26_EEEvvEEEEvNT_6ParamsE,@"STO_CUDA_ENTRY STV_DEFAULT"
_ZN7cutlass13device_kernelINS_4gemm6kernel13GemmUniversalIN4cute5tupleIJiiiiEEENS1_10collective13CollectiveMmaINS1_35MainloopSm100TmaUmmaWarpSpecializedILi33ELi2ELi4ENS5_IJNS4_1CILi2EEENSA_ILi1EEESC_EEEEENS5_IJNSA_ILi128EEENSA_ILi256EEENSA_ILi32EEEEEENS_12float_e4m3_tENS5_IJlSC_lEEESJ_SK_NS4_8TiledMMAINS4_8MMA_AtomIJNS4_10MMA_TraitsINS4_25SM100_MMA_F8F6F4_2x1SM_SSEJSJ_SJ_fSF_SG_NS4_17integral_constantINS4_4UMMA5MajorELSR_0EEESS_NSP_INSQ_7ScaleInELST_0EEESU_EEEEEENS4_6LayoutINS5_IJSC_SC_SC_EEENS5_IJNSA_ILi0EEESZ_SZ_EEEEENS5_IJNS4_10UnderscoreES12_S12_EEEEENS4_18SM100_TMA_2SM_LOADENS4_14ComposedLayoutINS4_7SwizzleILi1ELi4ELi3EEENS4_18smem_ptr_flag_bitsILi8EEENSX_INS5_IJNSA_ILi8EEESH_EEENS5_IJSH_SC_EEEEEEEvNS4_8identityES15_S1F_vS1G_EENS_8epilogue10collective18CollectiveEpilogueINS1I_23Sm100TmaWarpSpecializedILi4ELi2ELi32ELb0ELb0EEEJNS5_IJNSA_ILi64EEESG_SH_EEENS5_IJNSX_IS1N_SC_EENSX_INS5_IJSH_SB_EEENS5_IJSC_SF_EEEEEEEESJ_SK_SJ_SK_NS1I_6fusion15FusionCallbacksIS1M_NS1U_17LinearCombinationISJ_fSJ_fLNS_15FloatRoundStyleE2EEES1O_S1T_JEEENS4_5SM1004TMEM4LOAD26SM100_TMEM_LOAD_32dp32b32xENS4_13SM90_TMA_LOADES1F_NS4_39AutoVectorizingCopyWithAssumedAlignmentILi128EEENS4_14SM90_TMA_STOREES1F_S26_S26_EEEvvEEEEvNT_6ParamsE:
[----:B------:R-:W1:Y:S01]  /*0000*/  LDC R1, c[0x0][0x37c] ;  /* 0x0000df00ff017b82 */ /* 0x000e620000000800 */
[----:B------:R-:W2:Y:S01]  /*0010*/  S2R R109, SR_TID.X ;  /* 0x00000000006d7919 */ /* 0x000ea20000002100 */
[----:B------:R-:W3:Y:S06]  /*0020*/  LDCU.64 UR6, c[0x0][0x890] ;  /* 0x00011200ff0677ac */ /* 0x000eec0008000a00 */
[----:B------:R-:W4:Y:S01]  /*0030*/  S2UR UR37, SR_CgaCtaId ;  /* 0x00000000002579c3 */ /* 0x000f220000008800 */
[----:B------:R-:W-:Y:S02]  /*0040*/  PRMT R96, RZ, 0x7610, R96 ;  /* 0x00007610ff607816 */ /* 0x000fe40000000060 */
[----:B------:R-:W-:Y:S01]  /*0050*/  ELECT P1, URZ, PT ;  /* 0x0000000000ff782f */ /* 0x000fe20003820000 */
[----:B------:R-:W1:Y:S01]  /*0060*/  LDCU.64 UR46, c[0x0][0x358] ;  /* 0x00006b00ff2e77ac */ /* 0x000e620008000a00 */
[----:B---3--:R-:W-:-:S04]  /*0070*/  UISETP.NE.U32.AND UP0, UPT, UR6, URZ, UPT ;  /* 0x000000ff0600728c */ /* 0x008fc8000bf05070 */
[----:B------:R-:W-:Y:S02]  /*0080*/  UISETP.NE.AND.EX UP0, UPT, UR7, URZ, UPT, UP0 ;  /* 0x000000ff0700728c */ /* 0x000fe4000bf05300 */
[----:B----4-:R-:W-:Y:S02]  /*0090*/  ULOP3.LUT UR5, UR37, 0x1, URZ, 0xc0, !UPT ;  /* 0x0000000125057892 */ /* 0x010fe4000f8ec0ff */
[----:B------:R-:W-:Y:S01]  /*00a0*/  ULOP3.LUT UR4, UR37, 0x1, URZ, 0x3c, !UPT ;  /* 0x0000000125047892 */ /* 0x000fe2000f8e3cff */
[----:B--2---:R-:W-:-:S05]  /*00b0*/  SHF.R.U32.HI R102, RZ, 0x5, R109 ;  /* 0x00000005ff667819 */ /* 0x004fca000001166d */
[----:B------:R-:W2:Y:S02]  /*00c0*/  SHFL.IDX PT, R0, R102, RZ, 0x1f ;  /* 0x00001fff66007589 */ /* 0x000ea400000e0000 */
[----:B--2---:R-:W-:Y:S01]  /*00d0*/  R2UR UR10, R0 ;  /* 0x00000000000a72ca */ /* 0x004fe200000e0000 */
[----:B-1----:R-:W-:-:S14]  /*00e0*/  BRA.U UP0, `(.L_x_0) ;  /* 0x00000001002c7547 */ /* 0x002fdc000b800000 */
[----:B------:R-:W1:Y:S02]  /*00f0*/  LDCU.64 UR8, c[0x0][0x888] ;  /* 0x00011100ff0877ac */ /* 0x000e640008000a00 */
[----:B-1----:R-:W-:-:S04]  /*0100*/  UISETP.NE.U32.AND UP0, UPT, UR8, URZ, UPT ;  /* 0x000000ff0800728c */ /* 0x002fc8000bf05070 */
[----:B------:R-:W-:-:S09]  /*0110*/  UISETP.NE.AND.EX UP0, UPT, UR9, URZ, UPT, UP0 ;  /* 0x000000ff0900728c */ /* 0x000fd2000bf05300 */
[----:B------:R-:W-:Y:S05]  /*0120*/  BRA.U !UP0, `(.L_x_1) ;  /* 0x0000000108107547 */ /* 0x000fea000b800000 */
[----:B------:R-:W1:Y:S02]  /*0130*/  LDC.64 R2, c[0x0][0x888] ;  /* 0x00022200ff027b82 */ /* 0x000e640000000a00 */
[----:B-1----:R1:W5:Y:S01]  /*0140*/  LDG.E R49, desc[UR46][R2.64] ;  /* 0x0000002e02317981 */ /* 0x002362000c1e1900 */
[----:B------:R-:W-:Y:S01]  /*0150*/  HFMA2 R96, -RZ, RZ, 0, 5.9604644775390625e-08 ;  /* 0x00000001ff607431 */ /* 0x000fe200000001ff */
[----:B------:R-:W-:Y:S05]  /*0160*/  BRA `(.L_x_0) ;  /* 0x00000000000c7947 */ /* 0x000fea0003800000 */
.L_x_1:
[----:B------:R-:W1:Y:S01]  /*0170*/  LDCU UR8, c[0x0][0x880] ;  /* 0x00011000ff0877ac */ /* 0x000e620008000800 */
[----:B------:R-:W-:Y:S01]  /*0180*/  HFMA2 R96, -RZ, RZ, 0, 5.9604644775390625e-08 ;  /* 0x00000001ff607431 */ /* 0x000fe200000001ff */
[----:B-1----:R-:W-:-:S07]  /*0190*/  MOV R49, UR8 ;  /* 0x0000000800317c02 */ /* 0x002fce0008000f00 */
.L_x_0:
[----:B------:R-:W2:Y:S02]  /*01a0*/  LDCU.64 UR8, c[0x0][0x8b0] ;  /* 0x00011600ff0877ac */ /* 0x000ea40008000a00 */
[----:B--2---:R-:W-:-:S04]  /*01b0*/  UISETP.NE.U32.AND UP0, UPT, UR8, URZ, UPT ;  /* 0x000000ff0800728c */ /* 0x004fc8000bf05070 */
[----:B------:R-:W-:-:S09]  /*01c0*/  UISETP.NE.AND.EX UP0, UPT, UR9, URZ, UPT, UP0 ;  /* 0x000000ff0900728c */ /* 0x000fd2000bf05300 */
[----:B------:R-:W-:Y:S05]  /*01d0*/  BRA.U UP0, `(.L_x_2) ;  /* 0x0000000100247547 */ /* 0x000fea000b800000 */
[----:B------:R-:W2:Y:S02]  /*01e0*/  LDCU.64 UR8, c[0x0][0x8a8] ;  /* 0x00011500ff0877ac */ /* 0x000ea40008000a00 */
[----:B--2---:R-:W-:-:S04]  /*01f0*/  UISETP.NE.U32.AND UP0, UPT, UR8, URZ, UPT ;  /* 0x000000ff0800728c */ /* 0x004fc8000bf05070 */
[----:B------:R-:W-:-:S09]  /*0200*/  UISETP.NE.AND.EX UP0, UPT, UR9, URZ, UPT, UP0 ;  /* 0x000000ff0900728c */ /* 0x000fd2000bf05300 */
[----:B------:R-:W-:Y:S05]  /*0210*/  BRA.U !UP0, `(.L_x_3) ;  /* 0x00000001080c7547 */ /* 0x000fea000b800000 */
[----:B-1----:R-:W1:Y:S02]  /*0220*/  LDC.64 R2, c[0x0][0x8a8] ;  /* 0x00022a00ff027b82 */ /* 0x002e640000000a00 */
[----:B-1----:R2:W5:Y:S01]  /*0230*/  LDG.E R47, desc[UR46][R2.64] ;  /* 0x0000002e022f7981 */ /* 0x002562000c1e1900 */
[----:B------:R-:W-:Y:S05]  /*0240*/  BRA `(.L_x_2) ;  /* 0x0000000000087947 */ /* 0x000fea0003800000 */
.L_x_3:
[----:B------:R-:W2:Y:S02]  /*0250*/  LDCU UR8, c[0x0][0x8a0] ;  /* 0x00011400ff0877ac */ /* 0x000ea40008000800 */
[----:B--2---:R-:W-:Y:S02]  /*0260*/  MOV R47, UR8 ;  /* 0x00000008002f7c02 */ /* 0x004fe40008000f00 */
.L_x_2:
[----:B------:R-:W-:Y:S01]  /*0270*/  IMAD.U32 R0, RZ, RZ, UR10 ;  /* 0x0000000aff007e24 */ /* 0x000fe2000f8e00ff */
[----:B------:R-:W-:Y:S04]  /*0280*/  BSSY.RECONVERGENT B0, `(.L_x_4) ;  /* 0x000000c000007945 */ /* 0x000fe80003800200 */
[C---:B------:R-:W-:Y:S02]  /*0290*/  ISETP.NE.OR P2, PT, R0.reuse, 0x1, !P1 ;  /* 0x000000010000780c */ /* 0x040fe40004f45670 */
[----:B------:R-:W-:-:S11]  /*02a0*/  ISETP.NE.OR P0, PT, R0, 0x3, !P1 ;  /* 0x000000030000780c */ /* 0x000fd60004f05670 */
[----:B------:R-:W-:Y:S05]  /*02b0*/  @P2 BRA `(.L_x_5) ;  /* 0x0000000000202947 */ /* 0x000fea0003800000 */
[----:B------:R-:W3:Y:S02]  /*02c0*/  LDCU.64 UR8, c[0x0][0x348] ;  /* 0x00006900ff0877ac */ /* 0x000ee40008000a00 */
[----:B---3--:R-:W-:Y:S02]  /*02d0*/  UIADD3 UR12, UP1, UPT, UR8, 0x80, URZ ;  /* 0x00000080080c7890 */ /* 0x008fe4000ff3e0ff */
[----:B------:R-:W-:Y:S02]  /*02e0*/  UIADD3 UR8, UP0, UPT, UR8, 0x180, URZ ;  /* 0x0000018008087890 */ /* 0x000fe4000ff1e0ff */
[----:B------:R-:W-:Y:S02]  /*02f0*/  UIADD3.X UR13, UPT, UPT, URZ, UR9, URZ, UP1, !UPT ;  /* 0x00000009ff0d7290 */ /* 0x000fe40008ffe4ff */
[----:B------:R-:W-:-:S07]  /*0300*/  UIADD3.X UR9, UPT, UPT, URZ, UR9, URZ, UP0, !UPT ;  /* 0x00000009ff097290 */ /* 0x000fce00087fe4ff */
[----:B------:R3:W-:Y:S02]  /*0310*/  UTMACCTL.PF [UR12] ;  /* 0x000000000c0079b9 */ /* 0x0007e40008040000 */
[----:B------:R3:W-:Y:S02]  /*0320*/  UTMACCTL.PF [UR8] ;  /* 0x00000000080079b9 */ /* 0x0007e40008040000 */
[----:B---3--:R-:W-:Y:S01]  /*0330*/  NOP ;  /* 0x0000000000007918 */ /* 0x008fe20000000000 */
.L_x_5:
[----:B------:R-:W-:Y:S05]  /*0340*/  BSYNC.RECONVERGENT B0 ;  /* 0x0000000000007941 */ /* 0x000fea0003800200 */
.L_x_4:
[----:B------:R-:W-:Y:S04]  /*0350*/  BSSY.RECONVERGENT B0, `(.L_x_6) ;  /* 0x000000a000007945 */ /* 0x000fe80003800200 */
        /* <DEDUP_REMOVED lines=9> */
.L_x_7:
[----:B------:R-:W-:Y:S05]  /*03f0*/  BSYNC.RECONVERGENT B0 ;  /* 0x0000000000007941 */ /* 0x000fea0003800200 */
.L_x_6:
[----:B------:R-:W3:Y:S01]  /*0400*/  LDCU.64 UR8, c[0x0][0x888] ;  /* 0x00011100ff0877ac */ /* 0x000ee20008000a00 */
[----:B------:R-:W-:Y:S02]  /*0410*/  UISETP.EQ.U32.AND UP1, UPT, UR6, URZ, UPT ;  /* 0x000000ff0600728c */ /* 0x000fe4000bf22070 */
[----:B------:R-:W-:Y:S02]  /*0420*/  UPLOP3.LUT UP5, UPT, UPT, UPT, UPT, 0x80, 0x8 ;  /* 0x000000000008789c */ /* 0x000fe40003faf070 */
[----:B---3--:R-:W-:-:S04]  /*0430*/  UISETP.NE.U32.AND UP0, UPT, UR8, URZ, UPT ;  /* 0x000000ff0800728c */ /* 0x008fc8000bf05070 */
[----:B------:R-:W-:-:S04]  /*0440*/  UISETP.NE.AND.EX UP0, UPT, UR9, URZ, UPT, UP0 ;  /* 0x000000ff0900728c */ /* 0x000fc8000bf05300 */
[----:B------:R-:W-:-:S04]  /*0450*/  UISETP.EQ.OR.EX UP2, UPT, UR7, URZ, !UP0, UP1 ;  /* 0x000000ff0700728c */ /* 0x000fc8000c742710 */
[----:B------:R-:W-:-:S05]  /*0460*/  UP2UR UR50, UPR, URZ, 0x4 ;  /* 0x00000004ff327883 */ /* 0x000fca0008000000 */
[----:B------:R-:W-:Y:S07]  /*0470*/  BRA.U !UP2, `(.L_x_8) ;  /* 0x000000010a207547 */ /* 0x000fee000b800000 */
[----:B------:R-:W-:Y:S01]  /*0480*/  UISETP.NE.U32.AND UP2, UPT, UR6, URZ, UPT ;  /* 0x000000ff0600728c */ /* 0x000fe2000bf45070 */
[----:B-----5:R-:W-:Y:S01]  /*0490*/  FSETP.NEU.AND P0, PT, R49, RZ, PT ;  /* 0x000000ff3100720b */ /* 0x020fe20003f0d000 */
[----:B------:R-:W-:Y:S02]  /*04a0*/  USEL UR6, URZ, 0xffffffff, UP0 ;  /* 0xffffffffff067887 */ /* 0x000fe40008000000 */
[----:B------:R-:W-:-:S10]  /*04b0*/  UISETP.NE.AND.EX UP2, UPT, UR7, URZ, UPT, UP2 ;  /* 0x000000ff0700728c */ /* 0x000fd4000bf45320 */
[----:B------:R-:W-:Y:S01]  /*04c0*/  VOTEU.ANY UP1, P0 ;  /* 0x0000000000ff7886 */ /* 0x000fe20000020100 */
[----:B------:R-:W-:-:S04]  /*04d0*/  @!UP2 USEL UR6, URZ, 0xffffffff, UP1 ;  /* 0xffffffffff06a887 */ /* 0x000fc80008800000 */
[----:B------:R-:W-:-:S04]  /*04e0*/  ULOP3.LUT UR6, UR6, 0x1, URZ, 0xc0, !UPT ;  /* 0x0000000106067892 */ /* 0x000fc8000f8ec0ff */
[----:B------:R-:W-:-:S11]  /*04f0*/  UISETP.NE.U32.AND UP5, UPT, UR6, 0x1, UPT ;  /* 0x000000010600788c */ /* 0x000fd6000bfa5070 */
.L_x_8:
[----:B------:R-:W3:Y:S01]  /*0500*/  SHFL.IDX PT, R0, R102, RZ, 0x1f ;  /* 0x00001fff66007589 */ /* 0x000ee200000e0000 */
[----:B------:R-:W-:-:S04]  /*0510*/  UISETP.NE.AND UP1, UPT, UR10, 0x2, UPT ;  /* 0x000000020a00788c */ /* 0x000fc8000bf25270 */
[----:B------:R-:W-:Y:S02]  /*0520*/  UISETP.EQ.AND UP2, UPT, UR5, URZ, !UP1 ;  /* 0x000000ff0500728c */ /* 0x000fe4000cf42270 */
[----:B------:R-:W-:-:S04]  /*0530*/  USEL UR6, URZ, 0x1, UP1 ;  /* 0x00000001ff067887 */ /* 0x000fc80008800000 */
[----:B------:R-:W-:Y:S02]  /*0540*/  PLOP3.LUT P5, PT, P1, PT, UP2, 0x80, 0x8 ;  /* 0x000000000008781c */ /* 0x000fe40000faf028 */
[----:B---3--:R-:W-:-:S13]  /*0550*/  ISETP.NE.AND P0, PT, R0, RZ, PT ;  /* 0x000000ff0000720c */ /* 0x008fda0003f05270 */
[----:B------:R-:W-:Y:S05]  /*0560*/  @P0 BRA `(.L_x_9) ;  /* 0x0000000400380947 */ /* 0x000fea0003800000 */
[----:B------:R-:W-:Y:S01]  /*0570*/  ELECT P0, URZ, PT ;  /* 0x0000000000ff782f */ /* 0x000fe20003800000 */
[----:B------:R-:W-:-:S12]  /*0580*/  BSSY.RECONVERGENT B0, `(.L_x_9) ;  /* 0x000004c000007945 */ /* 0x000fd80003800200 */
[----:B------:R-:W-:Y:S05]  /*0590*/  @!P0 BRA `(.L_x_10) ;  /* 0x0000000400288947 */ /* 0x000fea0003800000 */
[----:B------:R-:W-:Y:S01]  /*05a0*/  UMOV UR8, 0x400 ;  /* 0x0000040000087882 */ /* 0x000fe20000000000 */
[----:B------:R-:W-:Y:S01]  /*05b0*/  UMOV UR7, 0x1 ;  /* 0x0000000100077882 */ /* 0x000fe20000000000 */
[----:B------:R-:W-:Y:S02]  /*05c0*/  ULEA UR8, UR37, UR8, 0x18 ;  /* 0x0000000825087291 */ /* 0x000fe4000f8ec0ff */
[----:B------:R-:W-:-:S04]  /*05d0*/  UIADD3 UR12, UPT, UPT, -UR7, 0x100000, URZ ;  /* 0x00100000070c7890 */ /* 0x000fc8000fffe1ff */
[----:B------:R-:W-:Y:S02]  /*05e0*/  USHF.L.U32 UR13, UR12, 0xb, URZ ;  /* 0x0000000b0c0d7899 */ /* 0x000fe400080006ff */
[----:B------:R-:W-:Y:S01]  /*05f0*/  USHF.L.U32 UR12, UR12, 0x1, URZ ;  /* 0x000000010c0c7899 */ /* 0x000fe200080006ff */
[----:B------:R-:W3:Y:S11]  /*0600*/  FENCE.VIEW.ASYNC.S ;  /* 0x00000000000073c6 */ /* 0x000ef60000000000 */
[----:B---3--:R3:W4:Y:S01]  /*0610*/  SYNCS.EXCH.64 URZ, [UR8], UR12 ;  /* 0x0000000c08ff75b2 */ /* 0x0087220008000100 */
[----:B------:R3:W1:Y:S01]  /*0620*/  SYNCS.EXCH.64 URZ, [UR8+0x108], UR12 ;  /* 0x0001080c08ff75b2 */ /* 0x0006620008000100 */
        /* <DEDUP_REMOVED lines=63> */
[----:B------:R3:W1:Y:S02]  /*0a20*/  SYNCS.EXCH.64 URZ, [UR8+0x208], UR12 ;  /* 0x0002080c08ff75b2 */ /* 0x0006640008000100 */
[----:B---34-:R-:W-:Y:S01]  /*0a30*/  NOP ;  /* 0x0000000000007918 */ /* 0x018fe20000000000 */
.L_x_10:
[----:B------:R-:W-:Y:S05]  /*0a40*/  BSYNC.RECONVERGENT B0 ;  /* 0x0000000000007941 */ /* 0x000fea0003800200 */
.L_x_9:
[----:B------:R-:W3:Y:S01]  /*0a50*/  SHFL.IDX PT, R0, R102, RZ, 0x1f ;  /* 0x00001fff66007589 */ /* 0x000ee200000e0000 */
[----:B------:R-:W-:Y:S01]  /*0a60*/  NOP ;  /* 0x0000000000007918 */ /* 0x000fe20000000000 */
[----:B---3--:R-:W-:-:S13]  /*0a70*/  ISETP.NE.AND P0, PT, R0, 0x1, PT ;  /* 0x000000010000780c */ /* 0x008fda0003f05270 */
[----:B------:R-:W-:Y:S05]  /*0a80*/  @P0 BRA `(.L_x_11) ;  /* 0x0000000000540947 */ /* 0x000fea0003800000 */
[----:B------:R-:W-:Y:S01]  /*0a90*/  UMOV UR9, 0x400 ;  /* 0x0000040000097882 */ /* 0x000fe20000000000 */
[----:B------:R-:W-:Y:S01]  /*0aa0*/  UMOV UR8, 0x20 ;  /* 0x0000002000087882 */ /* 0x000fe20000000000 */
[----:B------:R-:W-:Y:S01]  /*0ab0*/  UMOV UR7, 0x80 ;  /* 0x0000008000077882 */ /* 0x000fe20000000000 */
[----:B------:R-:W-:Y:S02]  /*0ac0*/  ULEA UR9, UR37, UR9, 0x18 ;  /* 0x0000000925097291 */ /* 0x000fe4000f8ec0ff */
[----:B------:R-:W-:-:S04]  /*0ad0*/  UIADD3 UR12, UPT, UPT, -UR8, 0x100000, URZ ;  /* 0x00100000080c7890 */ /* 0x000fc8000fffe1ff */
[----:B------:R-:W-:Y:S02]  /*0ae0*/  USHF.L.U32 UR13, UR12, 0xb, URZ ;  /* 0x0000000b0c0d7899 */ /* 0x000fe400080006ff */
[----:B------:R-:W-:Y:S02]  /*0af0*/  USHF.L.U32 UR12, UR12, 0x1, URZ ;  /* 0x000000010c0c7899 */ /* 0x000fe400080006ff */
[----:B------:R-:W-:-:S04]  /*0b00*/  UIADD3 UR14, UPT, UPT, -UR7, 0x100000, URZ ;  /* 0x00100000070e7890 */ /* 0x000fc8000fffe1ff */
[----:B------:R-:W-:Y:S02]  /*0b10*/  USHF.L.U32 UR15, UR14, 0xb, URZ ;  /* 0x0000000b0e0f7899 */ /* 0x000fe400080006ff */
[----:B------:R-:W-:Y:S01]  /*0b20*/  USHF.L.U32 UR14, UR14, 0x1, URZ ;  /* 0x000000010e0e7899 */ /* 0x000fe200080006ff */
[----:B------:R-:W-:Y:S01]  /*0b30*/  ELECT P0, URZ, PT ;  /* 0x0000000000ff782f */ /* 0x000fe20003800000 */
[----:B------:R-:W3:Y:S02]  /*0b40*/  FENCE.VIEW.ASYNC.S ;  /* 0x00000000000073c6 */ /* 0x000ee40000000000 */
[----:B---3--:R3:W4:Y:S08]  /*0b50*/  SYNCS.EXCH.64 URZ, [UR9+0x210], UR12 ;  /* 0x0002100c09ff75b2 */ /* 0x0087300008000100 */
[----:B------:R3:W1:Y:S01]  /*0b60*/  SYNCS.EXCH.64 URZ, [UR9+0x230], UR14 ;  /* 0x0002300e09ff75b2 */ /* 0x0006620008000100 */
[----:B------:R3:W1:Y:S01]  /*0b70*/  SYNCS.EXCH.64 URZ, [UR9+0x218], UR12 ;  /* 0x0002180c09ff75b2 */ /* 0x0006620008000100 */
[----:B------:R3:W1:Y:S01]  /*0b80*/  SYNCS.EXCH.64 URZ, [UR9+0x238], UR14 ;  /* 0x0002380e09ff75b2 */ /* 0x0006620008000100 */
[----:B------:R3:W1:Y:S01]  /*0b90*/  SYNCS.EXCH.64 URZ, [UR9+0x220], UR12 ;  /* 0x0002200c09ff75b2 */ /* 0x0006620008000100 */
[----:B------:R3:W1:Y:S01]  /*0ba0*/  SYNCS.EXCH.64 URZ, [UR9+0x240], UR14 ;  /* 0x0002400e09ff75b2 */ /* 0x0006620008000100 */
[----:B------:R3:W1:Y:S01]  /*0bb0*/  SYNCS.EXCH.64 URZ, [UR9+0x228], UR12 ;  /* 0x0002280c09ff75b2 */ /* 0x0006620008000100 */
[----:B------:R3:W1:Y:S01]  /*0bc0*/  SYNCS.EXCH.64 URZ, [UR9+0x248], UR14 ;  /* 0x0002480e09ff75b2 */ /* 0x0006620008000100 */
[----:B------:R-:W-:Y:S01]  /*0bd0*/  NOP ;  /* 0x0000000000007918 */ /* 0x000fe20000000000 */
.L_x_11:
[----:B------:R-:W2:Y:S01]  /*0be0*/  SHFL.IDX PT, R0, R102, RZ, 0x1f ;  /* 0x00001fff66007589 */ /* 0x000ea200000e0000 */
[----:B------:R-:W-:Y:S01]  /*0bf0*/  NOP ;  /* 0x0000000000007918 */ /* 0x000fe20000000000 */
[----:B--2---:R-:W-:-:S13]  /*0c00*/  ISETP.NE.AND P0, PT, R0, 0x3, PT ;  /* 0x000000030000780c */ /* 0x004fda0003f05270 */
[----:B------:R-:W-:Y:S05]  /*0c10*/  @P0 BRA `(.L_x_12) ;  /* 0x00000000002c0947 */ /* 0x000fea0003800000 */
[----:B------:R-:W-:Y:S01]  /*0c20*/  UMOV UR8, 0x400 ;  /* 0x0000040000087882 */ /* 0x000fe20000000000 */
[----:B------:R-:W-:Y:S01]  /*0c30*/  UMOV UR7, 0x20 ;  /* 0x0000002000077882 */ /* 0x000fe20000000000 */
[----:B------:R-:W-:Y:S02]  /*0c40*/  ULEA UR8, UR37, UR8, 0x18 ;  /* 0x0000000825087291 */ /* 0x000fe4000f8ec0ff */
[----:B---3--:R-:W-:-:S04]  /*0c50*/  UIADD3 UR12, UPT, UPT, -UR7, 0x100000, URZ ;  /* 0x00100000070c7890 */ /* 0x008fc8000fffe1ff */
[----:B------:R-:W-:Y:S02]  /*0c60*/  USHF.L.U32 UR13, UR12, 0xb, URZ ;  /* 0x0000000b0c0d7899 */ /* 0x000fe400080006ff */
[----:B------:R-:W-:Y:S01]  /*0c70*/  USHF.L.U32 UR12, UR12, 0x1, URZ ;  /* 0x000000010c0c7899 */ /* 0x000fe200080006ff */
[----:B------:R-:W-:Y:S01]  /*0c80*/  ELECT P0, URZ, PT ;  /* 0x0000000000ff782f */ /* 0x000fe20003800000 */
[----:B------:R-:W2:Y:S10]  /*0c90*/  FENCE.VIEW.ASYNC.S ;  /* 0x00000000000073c6 */ /* 0x000eb40000000000 */
[----:B--2---:R2:W3:Y:S01]  /*0ca0*/  SYNCS.EXCH.64 URZ, [UR8+0x250], UR12 ;  /* 0x0002500c08ff75b2 */ /* 0x0044e20008000100 */
[----:B------:R2:W1:Y:S01]  /*0cb0*/  SYNCS.EXCH.64 URZ, [UR8+0x258], UR12 ;  /* 0x0002580c08ff75b2 */ /* 0x0004620008000100 */
[----:B------:R-:W-:Y:S01]  /*0cc0*/  NOP ;  /* 0x0000000000007918 */ /* 0x000fe20000000000 */
.L_x_12:
[----:B------:R-:W4:Y:S01]  /*0cd0*/  SHFL.IDX PT, R0, R102, RZ, 0x1f ;  /* 0x00001fff66007589 */ /* 0x000f2200000e0000 */
[----:B------:R-:W-:Y:S01]  /*0ce0*/  NOP ;  /* 0x0000000000007918 */ /* 0x000fe20000000000 */
[----:B----4-:R-:W-:-:S13]  /*0cf0*/  ISETP.NE.AND P0, PT, R0, 0x4, PT ;  /* 0x000000040000780c */ /* 0x010fda0003f05270 */
[----:B------:R-:W-:Y:S05]  /*0d00*/  @P0 BRA `(.L_x_13) ;  /* 0x0000000000480947 */ /* 0x000fea0003800000 */
[----:B---3--:R-:W-:Y:S01]  /*0d10*/  UMOV UR9, 0x1e0 ;  /* 0x000001e000097882 */ /* 0x008fe20000000000 */
[----:B--2---:R-:W-:Y:S01]  /*0d20*/  UMOV UR8, 0x400 ;  /* 0x0000040000087882 */ /* 0x004fe20000000000 */
[----:B------:R-:W-:Y:S01]  /*0d30*/  USEL UR9, UR9, 0x1a0, UP5 ;  /* 0x000001a009097887 */ /* 0x000fe2000a800000 */
        /* <DEDUP_REMOVED lines=9> */
[----:B------:R-:W2:Y:S02]  /*0dd0*/  FENCE.VIEW.ASYNC.S ;  /* 0x00000000000073c6 */ /* 0x000ea40000000000 */
[----:B--2---:R4:W2:Y:S08]  /*0de0*/  SYNCS.EXCH.64 URZ, [UR8+0x260], UR12 ;  /* 0x0002600c08ff75b2 */ /* 0x0048b00008000100 */
[----:B------:R4:W3:Y:S01]  /*0df0*/  SYNCS.EXCH.64 URZ, [UR8+0x270], UR14 ;  /* 0x0002700e08ff75b2 */ /* 0x0008e20008000100 */
[----:B------:R4:W1:Y:S01]  /*0e00*/  SYNCS.EXCH.64 URZ, [UR8+0x268], UR12 ;  /* 0x0002680c08ff75b2 */ /* 0x0008620008000100 */
[----:B------:R4:W1:Y:S02]  /*0e10*/  SYNCS.EXCH.64 URZ, [UR8+0x278], UR14 ;  /* 0x0002780e08ff75b2 */ /* 0x0008640008000100 */
[----:B----4-:R-:W-:Y:S01]  /*0e20*/  NOP ;  /* 0x0000000000007918 */ /* 0x010fe20000000000 */
.L_x_13:
[----:B------:R-:W4:Y:S01]  /*0e30*/  SHFL.IDX PT, R0, R102, RZ, 0x1f ;  /* 0x00001fff66007589 */ /* 0x000f2200000e0000 */
[----:B------:R-:W-:Y:S01]  /*0e40*/  NOP ;  /* 0x0000000000007918 */ /* 0x000fe20000000000 */
[----:B----4-:R-:W-:-:S13]  /*0e50*/  ISETP.NE.AND P0, PT, R0, 0x5, PT ;  /* 0x000000050000780c */ /* 0x010fda0003f05270 */
[----:B------:R-:W-:Y:S05]  /*0e60*/  @P0 BRA `(.L_x_14) ;  /* 0x0000000000540947 */ /* 0x000fea0003800000 */
[----:B---3--:R-:W-:Y:S01]  /*0e70*/  UMOV UR9, 0x400 ;  /* 0x0000040000097882 */ /* 0x008fe20000000000 */
[----:B--2---:R-:W-:Y:S01]  /*0e80*/  UMOV UR8, 0x1 ;  /* 0x0000000100087882 */ /* 0x004fe20000000000 */
        /* <DEDUP_REMOVED lines=13> */
[----:B------:R4:W1:Y:S01]  /*0f60*/  SYNCS.EXCH.64 URZ, [UR9+0x2a8], UR14 ;  /* 0x0002a80e09ff75b2 */ /* 0x0008620008000100 */
[----:B------:R4:W1:Y:S01]  /*0f70*/  SYNCS.EXCH.64 URZ, [UR9+0x290], UR12 ;  /* 0x0002900c09ff75b2 */ /* 0x0008620008000100 */
[----:B------:R4:W1:Y:S01]  /*0f80*/  SYNCS.EXCH.64 URZ, [UR9+0x2b0], UR14 ;  /* 0x0002b00e09ff75b2 */ /* 0x0008620008000100 */
[----:B------:R4:W1:Y:S01]  /*0f90*/  SYNCS.EXCH.64 URZ, [UR9+0x298], UR12 ;  /* 0x0002980c09ff75b2 */ /* 0x0008620008000100 */
[----:B------:R4:W1:Y:S02]  /*0fa0*/  SYNCS.EXCH.64 URZ, [UR9+0x2b8], UR14 ;  /* 0x0002b80e09ff75b2 */ /* 0x0008640008000100 */
[----:B----4-:R-:W-:Y:S01]  /*0fb0*/  NOP ;  /* 0x0000000000007918 */ /* 0x010fe20000000000 */
.L_x_14:
[----:B------:R-:W4:Y:S01]  /*0fc0*/  SHFL.IDX PT, R0, R102, RZ, 0x1f ;  /* 0x00001fff66007589 */ /* 0x000f2200000e0000 */
[----:B------:R-:W-:Y:S01]  /*0fd0*/  ISETP.NE.OR P1, PT, RZ, UR10, !P1 ;  /* 0x0000000aff007c0c */ /* 0x000fe2000cf25670 */
[----:B------:R-:W-:Y:S01]  /*0fe0*/  NOP ;  /* 0x0000000000007918 */ /* 0x000fe20000000000 */
[----:B----4-:R-:W-:-:S13]  /*0ff0*/  ISETP.NE.AND P0, PT, R0, 0x3, PT ;  /* 0x000000030000780c */ /* 0x010fda0003f05270 */
[----:B------:R-:W-:Y:S05]  /*1000*/  @P0 BRA `(.L_x_15) ;  /* 0x0000000000340947 */ /* 0x000fea0003800000 */
[----:B--2---:R-:W-:Y:S01]  /*1010*/  UMOV UR8, 0x400 ;  /* 0x0000040000087882 */ /* 0x004fe20000000000 */
[----:B------:R-:W-:Y:S01]  /*1020*/  UMOV UR7, 0x20 ;  /* 0x0000002000077882 */ /* 0x000fe20000000000 */
[----:B------:R-:W-:Y:S02]  /*1030*/  ULEA UR8, UR37, UR8, 0x18 ;  /* 0x0000000825087291 */ /* 0x000fe4000f8ec0ff */
[----:B---3--:R-:W-:-:S04]  /*1040*/  UIADD3 UR12, UPT, UPT, -UR7, 0x100000, URZ ;  /* 0x00100000070c7890 */ /* 0x008fc8000fffe1ff */
[----:B------:R-:W-:Y:S02]  /*1050*/  USHF.L.U32 UR13, UR12, 0xb, URZ ;  /* 0x0000000b0c0d7899 */ /* 0x000fe400080006ff */
[----:B------:R-:W-:Y:S01]  /*1060*/  USHF.L.U32 UR12, UR12, 0x1, URZ ;  /* 0x000000010c0c7899 */ /* 0x000fe200080006ff */
[----:B------:R-:W-:Y:S01]  /*1070*/  ELECT P0, URZ, PT ;  /* 0x0000000000ff782f */ /* 0x000fe20003800000 */
[----:B------:R-:W2:Y:S10]  /*1080*/  FENCE.VIEW.ASYNC.S ;  /* 0x00000000000073c6 */ /* 0x000eb40000000000 */
[----:B--2---:R4:W2:Y:S01]  /*1090*/  SYNCS.EXCH.64 URZ, [UR8+0x2c0], UR12 ;  /* 0x0002c00c08ff75b2 */ /* 0x0048a20008000100 */
[----:B------:R4:W3:Y:S01]  /*10a0*/  SYNCS.EXCH.64 URZ, [UR8+0x2d0], UR12 ;  /* 0x0002d00c08ff75b2 */ /* 0x0008e20008000100 */
[----:B------:R4:W1:Y:S01]  /*10b0*/  SYNCS.EXCH.64 URZ, [UR8+0x2c8], UR12 ;  /* 0x0002c80c08ff75b2 */ /* 0x0008620008000100 */
[----:B------:R4:W1:Y:S02]  /*10c0*/  SYNCS.EXCH.64 URZ, [UR8+0x2d8], UR12 ;  /* 0x0002d80c08ff75b2 */ /* 0x0008640008000100 */
[----:B----4-:R-:W-:Y:S01]  /*10d0*/  NOP ;  /* 0x0000000000007918 */ /* 0x010fe20000000000 */
.L_x_15:
[----:B------:R-:W-:Y:S01]  /*10e0*/  VOTEU.ALL UP1, P1 ;  /* 0x0000000000ff7886 */ /* 0x000fe20000820000 */
[----:B--2---:R-:W2:Y:S01]  /*10f0*/  LDCU UR8, c[0x0][0x36c] ;  /* 0x00006d80ff0877ac */ /* 0x004ea20008000800 */
[----:B------:R-:W-:Y:S01]  /*1100*/  NOP ;  /* 0x0000000000007918 */ /* 0x000fe20000000000 */
[----:B------:R-:W-:Y:S01]  /*1110*/  LOP3.LUT R10, R109, 0x1f, RZ, 0xc0, !PT ;  /* 0x0000001f6d0a7812 */ /* 0x000fe200078ec0ff */
[----:B---3--:R-:W-:Y:S01]  /*1120*/  UMOV UR12, 0x20 ;  /* 0x00000020000c7882 */ /* 0x008fe20000000000 */
[----:B------:R-:W-:Y:S01]  /*1130*/  @!UP1 UMOV UR7, 0x400 ;  /* 0x0000040000079882 */ /* 0x000fe20000000000 */
[----:B------:R-:W-:-:S04]  /*1140*/  @!UP1 UIADD3 UR12, UPT, UPT, -UR12, 0x100000, URZ ;  /* 0x001000000c0c9890 */ /* 0x000fc8000fffe1ff */
[----:B------:R-:W-:Y:S02]  /*1150*/  @!UP1 USHF.L.U32 UR13, UR12, 0xb, URZ ;  /* 0x0000000b0c0d9899 */ /* 0x000fe400080006ff */
[----:B------:R-:W-:Y:S02]  /*1160*/  @!UP1 USHF.L.U32 UR12, UR12, 0x1, URZ ;  /* 0x000000010c0c9899 */ /* 0x000fe400080006ff */
[----:B------:R-:W-:Y:S01]  /*1170*/  @!UP1 ULEA UR7, UR37, UR7, 0x18 ;  /* 0x0000000725079291 */ /* 0x000fe2000f8ec0ff */
[----:B------:R-:W-:Y:S01]  /*1180*/  VOTEU.ALL UP1, P1 ;  /* 0x0000000000ff7886 */ /* 0x000fe20000820000 */
[----:B------:R-:W-:Y:S01]  /*1190*/  UISETP.NE.AND UP4, UPT, UR10, URZ, UPT ;  /* 0x000000ff0a00728c */ /* 0x000fe2000bf85270 */
[----:B------:R-:W3:Y:S09]  /*11a0*/  FENCE.VIEW.ASYNC.S ;  /* 0x00000000000073c6 */ /* 0x000ef20000000000 */
[----:B---3--:R3:W4:Y:S01]  /*11b0*/  @!UP1 SYNCS.EXCH.64 URZ, [UR7+0x2e0], UR12 ;  /* 0x0002e00c07ff95b2 */ /* 0x0087220008000100 */
[----:B--2---:R-:W-:-:S09]  /*11c0*/  UISETP.EQ.U32.AND UP1, UPT, UR8, 0x1, UPT ;  /* 0x000000010800788c */ /* 0x004fd2000bf22070 */
[----:B------:R-:W-:Y:S05]  /*11d0*/  BRA.U !UP1, `(.L_x_16) ;  /* 0x0000000109087547 */ /* 0x000fea000b800000 */
[----:B-1--4-:R-:W-:Y:S01]  /*11e0*/  UCGABAR_ARV ;  /* 0x00000000000079c7 */ /* 0x012fe20008000000 */
[----:B------:R-:W-:Y:S05]  /*11f0*/  BRA `(.L_x_17) ;  /* 0x0000000000047947 */ /* 0x000fea0003800000 */
.L_x_16:
[----:B-1--4-:R-:W-:Y:S01]  /*1200*/  NOP ;  /* 0x0000000000007918 */ /* 0x012fe20000000000 */
.L_x_17:
[----:B------:R-:W1:Y:S01]  /*1210*/  S2R R15, SR_CTAID.Y ;  /* 0x00000000000f7919 */ /* 0x000e620000002600 */
[----:B------:R-:W-:-:S05]  /*1220*/  CS2R.32 R95, SR_CgaSize ;  /* 0x00000000005f7805 */ /* 0x000fca0000008a00 */
[----:B------:R-:W-:-:S05]  /*1230*/  IMAD R95, R95, -0xa0, RZ ;  /* 0xffffff605f5f7824 */ /* 0x000fca00078e02ff */
[----:B---3--:R-:W-:-:S14]  /*1240*/  R2UR UR7, R95 ;  /* 0x000000005f0772ca */ /* 0x008fdc00000e0000 */
[----:B------:R-:W2:Y:S01]  /*1250*/  LDCU UR7, c[0x0][UR7+0x2b4] ;  /* 0x00005680070777ac */ /* 0x000ea20008000800 */
[----:B------:R-:W-:-:S05]  /*1260*/  CS2R.32 R0, SR_CgaSize ;  /* 0x0000000000007805 */ /* 0x000fca0000008a00 */
[----:B------:R-:W-:-:S06]  /*1270*/  IMAD R0, R0, -0xa0, RZ ;  /* 0xffffff6000007824 */ /* 0x000fcc00078e02ff */
[----:B------:R-:W3:Y:S01]  /*1280*/  LDC R0, c[0x0][R0+0x2a4] ;  /* 0x0000a90000007b82 */ /* 0x000ee20000000800 */
[----:B------:R-:W-:Y:S01]  /*1290*/  PRMT R8, RZ, 0x7610, R8 ;  /* 0x00007610ff087816 */ /* 0x000fe20000000008 */
[----:B------:R-:W4:Y:S01]  /*12a0*/  S2R R9, SR_CTAID.X ;  /* 0x0000000000097919 */ /* 0x000f220000002500 */
[----:B------:R-:W-:-:S05]  /*12b0*/  CS2R.32 R95, SR_CgaSize ;  /* 0x00000000005f7805 */ /* 0x000fca0000008a00 */
[----:B------:R-:W-:-:S05]  /*12c0*/  IMAD R95, R95, -0xa0, RZ ;  /* 0xffffff605f5f7824 */ /* 0x000fca00078e02ff */
[----:B------:R-:W-:-:S14]  /*12d0*/  R2UR UR8, R95 ;  /* 0x000000005f0872ca */ /* 0x000fdc00000e0000 */
[----:B------:R-:W3:Y:S01]  /*12e0*/  LDCU UR8, c[0x0][UR8+0x2b0] ;  /* 0x00005600080877ac */ /* 0x000ee20008000800 */
[----:B------:R-:W-:Y:S01]  /*12f0*/  UISETP.NE.AND UP2, UPT, UR10, 0x2, UPT ;  /* 0x000000020a00788c */ /* 0x000fe2000bf45270 */
[----:B------:R-:W2:Y:S01]  /*1300*/  LDC R11, c[0x0][0xb24] ;  /* 0x0002c900ff0b7b82 */ /* 0x000ea20000000800 */
[----:B------:R-:W-:-:S05]  /*1310*/  CS2R.32 R2, SR_CgaSize ;  /* 0x0000000000027805 */ /* 0x000fca0000008a00 */
[----:B------:R-:W-:-:S06]  /*1320*/  IMAD R2, R2, -0xa0, RZ ;  /* 0xffffff6002027824 */ /* 0x000fcc00078e02ff */
[----:B------:R-:W3:Y:S08]  /*1330*/  LDC R2, c[0x0][R2+0x2a0] ;  /* 0x0000a80002027b82 */ /* 0x000ef00000000800 */
[----:B------:R-:W3:Y:S01]  /*1340*/  LDC R40, c[0x0][0xb24] ;  /* 0x0002c900ff287b82 */ /* 0x000ee20000000800 */
[----:B-1----:R-:W-:-:S07]  /*1350*/  I2FP.F32.U32 R94, R15 ;  /* 0x0000000f005e7245 */ /* 0x002fce0000201000 */
[----:B------:R-:W1:Y:S01]  /*1360*/  S2UR UR36, SR_CTAID.Z ;  /* 0x00000000002479c3 */ /* 0x000e620000002700 */
[----:B--2---:R-:W-:Y:S01]  /*1370*/  ISETP.GE.AND P0, PT, R11, 0x1, PT ;  /* 0x000000010b00780c */ /* 0x004fe20003f06270 */
[----:B----4-:R-:W-:Y:S01]  /*1380*/  IMAD.MOV.U32 R14, RZ, RZ, R9 ;  /* 0x000000ffff0e7224 */ /* 0x010fe200078e0009 */
[----:B------:R-:W-:Y:S01]  /*1390*/  I2FP.F32.U32 R95, R9 ;  /* 0x00000009005f7245 */ /* 0x000fe20000201000 */
[----:B------:R-:W-:Y:S01]  /*13a0*/  FMUL R94, R94, UR7 ;  /* 0x000000075e5e7c20 */ /* 0x000fe20008400000 */
[----:B------:R-:W2:Y:S03]  /*13b0*/  LDCU UR7, c[0x0][0xb30] ;  /* 0x00016600ff0777ac */ /* 0x000ea60008000800 */
[----:B---3--:R-:W-:Y:S02]  /*13c0*/  FMUL R95, R95, UR8 ;  /* 0x000000085f5f7c20 */ /* 0x008fe40008400000 */
[----:B------:R-:W3:Y:S08]  /*13d0*/  F2I.U32.TRUNC.NTZ R94, R94 ;  /* 0x0000005e005e7305 */ /* 0x000ef0000020f000 */
[----:B------:R-:W4:Y:S01]  /*13e0*/  F2I.U32.TRUNC.NTZ R95, R95 ;  /* 0x0000005f005f7305 */ /* 0x000f22000020f000 */
[----:B--2---:R-:W-:Y:S01]  /*13f0*/  UISETP.NE.AND UP3, UPT, UR7, 0x1, UPT ;  /* 0x000000010700788c */ /* 0x004fe2000bf65270 */
[----:B---3--:R-:W-:-:S05]  /*1400*/  IADD3 R94, PT, PT, -R94, RZ, RZ ;  /* 0x000000ff5e5e7210 */ /* 0x008fca0007ffe1ff */
[----:B------:R-:W-:Y:S01]  /*1410*/  IMAD R94, R0, R94, R15 ;  /* 0x0000005e005e7224 */ /* 0x000fe200078e020f */
[----:B------:R-:W-:Y:S01]  /*1420*/  PRMT R0, RZ, 0x7610, R0 ;  /* 0x00007610ff007816 */ /* 0x000fe20000000000 */
[----:B----4-:R-:W-:-:S04]  /*1430*/  IMAD.MOV R95, RZ, RZ, -R95 ;  /* 0x000000ffff5f7224 */ /* 0x010fc800078e0a5f */
[----:B------:R-:W-:Y:S01]  /*1440*/  IMAD R95, R2, R95, R9 ;  /* 0x0000005f025f7224 */ /* 0x000fe200078e0209 */
[----:B-1----:R-:W-:Y:S06]  /*1450*/  BRA.U UP4, `(.L_x_18) ;  /* 0x0000000104247547 */ /* 0x002fec000b800000 */
[----:B------:R-:W-:Y:S01]  /*1460*/  ISETP.NE.AND P1, PT, R94, RZ, PT ;  /* 0x000000ff5e00720c */ /* 0x000fe20003f25270 */
[----:B------:R-:W-:Y:S01]  /*1470*/  IMAD.MOV.U32 R0, RZ, RZ, 0x3 ;  /* 0x00000003ff007424 */ /* 0x000fe200078e00ff */
[C---:B------:R-:W-:Y:S02]  /*1480*/  LOP3.LUT R2, R95.reuse, 0xfffffffe, RZ, 0xc0, !PT ;  /* 0xfffffffe5f027812 */ /* 0x040fe400078ec0ff */
[----:B------:R-:W-:Y:S02]  /*1490*/  ISETP.LT.U32.OR P1, PT, R95, 0x2, !P1 ;  /* 0x000000025f00780c */ /* 0x000fe40004f21470 */
[----:B------:R-:W-:Y:S02]  /*14a0*/  SHF.L.U32 R0, R0, R2, RZ ;  /* 0x0000000200007219 */ /* 0x000fe400000006ff */
[----:B------:R-:W-:Y:S02]  /*14b0*/  SEL R4, RZ, 0x1, !P1 ;  /* 0x00000001ff047807 */ /* 0x000fe40004800000 */
[----:B------:R-:W-:-:S05]  /*14c0*/  SEL R3, RZ, 0x2, !P1 ;  /* 0x00000002ff037807 */ /* 0x000fca0004800000 */
[----:B------:R-:W-:-:S05]  /*14d0*/  IMAD.IADD R3, R4, 0x1, R3 ;  /* 0x0000000104037824 */ /* 0x000fca00078e0203 */
[----:B------:R-:W-:Y:S02]  /*14e0*/  PRMT R8, R3, 0x7610, R8 ;  /* 0x0000761003087816 */ /* 0x000fe40000000008 */
.L_x_18:
[----:B------:R-:W-:Y:S05]  /*14f0*/  @!P0 BRA `(.L_x_19) ;  /* 0x0000000000b88947 */ /* 0x000fea0003800000 */
[----:B------:R-:W1:Y:S01]  /*1500*/  LDC.64 R4, c[0x0][0xb18] ;  /* 0x0002c600ff047b82 */ /* 0x000e620000000a00 */
[----:B------:R-:W-:-:S07]  /*1510*/  ISETP.NE.AND P0, PT, R11, 0x1, PT ;  /* 0x000000010b00780c */ /* 0x000fce0003f05270 */
[----:B------:R-:W2:Y:S08]  /*1520*/  LDC R14, c[0x0][0xb0c] ;  /* 0x0002c300ff0e7b82 */ /* 0x000eb00000000800 */
[----:B------:R-:W3:Y:S08]  /*1530*/  LDC R16, c[0x0][0x370] ;  /* 0x0000dc00ff107b82 */ /* 0x000ef00000000800 */
[----:B------:R-:W4:Y:S01]  /*1540*/  LDC R13, c[0x0][0x374] ;  /* 0x0000dd00ff0d7b82 */ /* 0x000f220000000800 */
[----:B-1----:R-:W-:-:S07]  /*1550*/  ISETP.NE.AND P1, PT, R4, 0x1, PT ;  /* 0x000000010400780c */ /* 0x002fce0003f25270 */
[----:B------:R-:W3:Y:S01]  /*1560*/  LDC.64 R6, c[0x0][0xb10] ;  /* 0x0002c400ff067b82 */ /* 0x000ee20000000a00 */
[----:B--2---:R-:W-:-:S07]  /*1570*/  ISETP.NE.AND P2, PT, R14, 0x1, PT ;  /* 0x000000010e00780c */ /* 0x004fce0003f45270 */
[----:B------:R-:W1:Y:S08]  /*1580*/  LDC R12, c[0x0][0xb20] ;  /* 0x0002c800ff0c7b82 */ /* 0x000e700000000800 */
[----:B------:R-:W2:Y:S01]  /*1590*/  LDC.64 R2, c[0x0][0xb28] ;  /* 0x0002ca00ff027b82 */ /* 0x000ea20000000a00 */
[----:B----4-:R-:W-:-:S04]  /*15a0*/  IMAD.HI.U32 R17, R13, R5, RZ ;  /* 0x000000050d117227 */ /* 0x010fc800078e00ff */
[----:B------:R-:W-:-:S04]  /*15b0*/  IMAD.HI.U32 R5, R15, R5, RZ ;  /* 0x000000050f057227 */ /* 0x000fc800078e00ff */
[----:B---3--:R-:W-:-:S05]  /*15c0*/  IMAD.HI.U32 R18, R16, R6, RZ ;  /* 0x0000000610127227 */ /* 0x008fca00078e00ff */
[-C--:B------:R-:W-:Y:S01]  /*15d0*/  @P2 SHF.R.U32.HI R16, RZ, R7.reuse, R18 ;  /* 0x00000007ff102219 */ /* 0x080fe20000011612 */
[----:B------:R-:W-:Y:S01]  /*15e0*/  IMAD.HI.U32 R18, R9, R6, RZ ;  /* 0x0000000609127227 */ /* 0x000fe200078e00ff */
[-C--:B-1----:R-:W-:Y:S02]  /*15f0*/  @P1 SHF.R.U32.HI R13, RZ, R12.reuse, R17 ;  /* 0x0000000cff0d1219 */ /* 0x082fe40000011611 */
[----:B------:R-:W-:Y:S02]  /*1600*/  SHF.R.U32.HI R5, RZ, R12, R5 ;  /* 0x0000000cff057219 */ /* 0x000fe40000011605 */
[----:B------:R-:W-:Y:S02]  /*1610*/  SHF.R.U32.HI R18, RZ, R7, R18 ;  /* 0x00000007ff127219 */ /* 0x000fe40000011612 */
[----:B------:R-:W-:Y:S01]  /*1620*/  SEL R5, R15, R5, !P1 ;  /* 0x000000050f057207 */ /* 0x000fe20004800000 */
[----:B--2---:R-:W-:Y:S01]  /*1630*/  IMAD.HI.U32 R17, R13, R2, RZ ;  /* 0x000000020d117227 */ /* 0x004fe200078e00ff */
[----:B------:R-:W-:-:S03]  /*1640*/  SEL R18, R9, R18, !P2 ;  /* 0x0000001209127207 */ /* 0x000fc60005000000 */
[----:B------:R-:W-:Y:S01]  /*1650*/  IMAD.HI.U32 R6, R16, R2, RZ ;  /* 0x0000000210067227 */ /* 0x000fe200078e00ff */
[----:B------:R-:W-:-:S04]  /*1660*/  @P0 SHF.R.U32.HI R13, RZ, R3, R17 ;  /* 0x00000003ff0d0219 */ /* 0x000fc80000011611 */
[----:B------:R-:W-:Y:S01]  /*1670*/  @P0 SHF.R.U32.HI R16, RZ, R3, R6 ;  /* 0x00000003ff100219 */ /* 0x000fe20000011606 */
[----:B------:R-:W-:-:S04]  /*1680*/  IMAD R13, R13, R11, RZ ;  /* 0x0000000b0d0d7224 */ /* 0x000fc800078e02ff */
[----:B------:R-:W-:Y:S01]  /*1690*/  IMAD R6, R16, R11, RZ ;  /* 0x0000000b10067224 */ /* 0x000fe200078e02ff */
[----:B------:R-:W-:-:S04]  /*16a0*/  ISETP.GE.AND P1, PT, R5, R13, PT ;  /* 0x0000000d0500720c */ /* 0x000fc80003f26270 */
[----:B------:R-:W-:Y:S01]  /*16b0*/  ISETP.GE.OR P1, PT, R18, R6, P1 ;  /* 0x000000061200720c */ /* 0x000fe20000f26670 */
[----:B------:R-:W-:-:S05]  /*16c0*/  IMAD.HI.U32 R6, R5, R2, RZ ;  /* 0x0000000205067227 */ /* 0x000fca00078e00ff */
[----:B------:R-:W-:-:S04]  /*16d0*/  SHF.R.U32.HI R6, RZ, R3, R6 ;  /* 0x00000003ff067219 */ /* 0x000fc80000011606 */
[----:B------:R-:W-:-:S03]  /*16e0*/  SEL R6, R5, R6, !P0 ;  /* 0x0000000605067207 */ /* 0x000fc60004000000 */
[----:B------:R-:W-:Y:S01]  /*16f0*/  @!P1 IMAD.HI.U32 R7, R18, R2, RZ ;  /* 0x0000000212079227 */ /* 0x000fe200078e00ff */
[----:B------:R-:W-:-:S04]  /*1700*/  IADD3 R2, PT, PT, -R6, RZ, RZ ;  /* 0x000000ff06027210 */ /* 0x000fc80007ffe1ff */
[----:B------:R-:W-:Y:S01]  /*1710*/  @!P1 SHF.R.U32.HI R3, RZ, R3, R7 ;  /* 0x00000003ff039219 */ /* 0x000fe20000011607 */
[----:B------:R-:W-:Y:S01]  /*1720*/  IMAD R2, R11, R2, R5 ;  /* 0x000000020b027224 */ /* 0x000fe200078e0205 */
[----:B------:R-:W-:Y:S02]  /*1730*/  IADD3 R7, PT, PT, -R5, RZ, RZ ;  /* 0x000000ff05077210 */ /* 0x000fe40007ffe1ff */
[----:B------:R-:W-:-:S03]  /*1740*/  @!P1 SEL R3, R18, R3, !P0 ;  /* 0x0000000312039207 */ /* 0x000fc60004000000 */
[----:B------:R-:W-:Y:S02]  /*1750*/  IMAD R7, R4, R7, R15 ;  /* 0x0000000704077224 */ /* 0x000fe400078e020f */
[--C-:B------:R-:W-:Y:S02]  /*1760*/  @!P1 IMAD.IADD R6, R6, 0x1, -R3.reuse ;  /* 0x0000000106069824 */ /* 0x100fe400078e0a03 */
[----:B------:R-:W-:Y:S01]  /*1770*/  @!P1 IMAD R3, R2, R16, R3 ;  /* 0x0000001002039224 */ /* 0x000fe200078e0203 */
[----:B------:R-:W-:Y:S01]  /*1780*/  IADD3 R2, PT, PT, -R18, RZ, RZ ;  /* 0x000000ff12027210 */ /* 0x000fe20007ffe1ff */
[----:B------:R-:W-:Y:S02]  /*1790*/  @!P1 IMAD R5, R6, R11, R18 ;  /* 0x0000000b06059224 */ /* 0x000fe400078e0212 */
[----:B------:R-:W-:Y:S02]  /*17a0*/  @!P1 IMAD.MOV.U32 R18, RZ, RZ, R3 ;  /* 0x000000ffff129224 */ /* 0x000fe400078e0003 */
[----:B------:R-:W-:-:S02]  /*17b0*/  IMAD R2, R14, R2, R9 ;  /* 0x000000020e027224 */ /* 0x000fc400078e0209 */
[----:B------:R-:W-:Y:S02]  /*17c0*/  IMAD R15, R5, R4, R7 ;  /* 0x00000004050f7224 */ /* 0x000fe400078e0207 */
[----:B------:R-:W-:Y:S02]  /*17d0*/  IMAD R14, R18, R14, R2 ;  /* 0x0000000e120e7224 */ /* 0x000fe400078e0202 */
.L_x_19:
[----:B------:R-:W-:Y:S05]  /*17e0*/  BRA.U UP3, `(.L_x_20) ;  /* 0x0000000103407547 */ /* 0x000fea000b800000 */
[----:B------:R-:W1:Y:S08]  /*17f0*/  LDC.64 R4, c[0x0][0xb10] ;  /* 0x0002c400ff047b82 */ /* 0x000e700000000a00 */
[----:B------:R-:W2:Y:S08]  /*1800*/  LDC.64 R2, c[0x0][0xb18] ;  /* 0x0002c600ff027b82 */ /* 0x000eb00000000a00 */
[----:B------:R-:W3:Y:S08]  /*1810*/  LDC R6, c[0x0][0xb20] ;  /* 0x0002c800ff067b82 */ /* 0x000ef00000000800 */
[----:B------:R-:W4:Y:S01]  /*1820*/  LDC R7, c[0x0][0xb0c] ;  /* 0x0002c300ff077b82 */ /* 0x000f220000000800 */
[----:B-1----:R-:W-:-:S05]  /*1830*/  IMAD.HI.U32 R4, R14, R4, RZ ;  /* 0x000000040e047227 */ /* 0x002fca00078e00ff */
[----:B------:R-:W-:Y:S01]  /*1840*/  SHF.R.U32.HI R4, RZ, R5, R4 ;  /* 0x00000005ff047219 */ /* 0x000fe20000011604 */
[----:B--2---:R-:W-:Y:S01]  /*1850*/  IMAD.HI.U32 R3, R15, R3, RZ ;  /* 0x000000030f037227 */ /* 0x004fe200078e00ff */
[----:B------:R-:W-:-:S04]  /*1860*/  ISETP.NE.AND P0, PT, R2, 0x1, PT ;  /* 0x000000010200780c */ /* 0x000fc80003f05270 */
[----:B---3--:R-:W-:-:S04]  /*1870*/  SHF.R.U32.HI R3, RZ, R6, R3 ;  /* 0x00000006ff037219 */ /* 0x008fc80000011603 */
[----:B------:R-:W-:Y:S02]  /*1880*/  SEL R3, R15, R3, !P0 ;  /* 0x000000030f037207 */ /* 0x000fe40004000000 */
[----:B----4-:R-:W-:-:S04]  /*1890*/  ISETP.NE.AND P1, PT, R7, 0x1, PT ;  /* 0x000000010700780c */ /* 0x010fc80003f25270 */
[----:B------:R-:W-:-:S05]  /*18a0*/  SEL R5, R14, R4, !P1 ;  /* 0x000000040e057207 */ /* 0x000fca0004800000 */
[----:B------:R-:W-:Y:S02]  /*18b0*/  IMAD.IADD R4, R3, 0x1, -R5 ;  /* 0x0000000103047824 */ /* 0x000fe400078e0a05 */
[----:B------:R-:W-:Y:S02]  /*18c0*/  IMAD.IADD R3, R5, 0x1, -R3 ;  /* 0x0000000105037824 */ /* 0x000fe400078e0a03 */
[----:B------:R-:W-:Y:S02]  /*18d0*/  IMAD R14, R4, R7, R14 ;  /* 0x00000007040e7224 */ /* 0x000fe400078e020e */
[----:B------:R-:W-:Y:S02]  /*18e0*/  IMAD R15, R3, R2, R15 ;  /* 0x00000002030f7224 */ /* 0x000fe400078e020f */
.L_x_20:
[----:B------:R-:W-:Y:S05]  /*18f0*/  BRA.U !UP1, `(.L_x_21) ;  /* 0x00000001090c7547 */ /* 0x000fea000b800000 */
[----:B------:R-:W-:Y:S01]  /*1900*/  UCGABAR_WAIT ;  /* 0x0000000000007dc7 */ /* 0x000fe20008000000 */
[----:B------:R-:W-:Y:S01]  /*1910*/  CCTL.IVALL ;  /* 0x00000000ff00798f */ /* 0x000fe20002000000 */
[----:B------:R-:W-:Y:S05]  /*1920*/  BRA `(.L_x_22) ;  /* 0x0000000000047947 */ /* 0x000fea0003800000 */
.L_x_21:
[----:B------:R-:W-:Y:S06]  /*1930*/  BAR.SYNC.DEFER_BLOCKING 0x0 ;  /* 0x0000000000007b1d */ /* 0x000fec0000010000 */
.L_x_22:
[----:B------:R-:W-:Y:S05]  /*1940*/  BRA.U UP2, `(.L_x_23) ;  /* 0x0000002102c87547 */ /* 0x000fea000b800000 */
[----:B------:R-:W1:Y:S01]  /*1950*/  LDCU UR4, c[0x0][0x38c] ;  /* 0x00007180ff0477ac */ /* 0x000e620008000800 */
[----:B------:R-:W2:Y:S01]  /*1960*/  LDC R8, c[0x0][0x370] ;  /* 0x0000dc00ff087b82 */ /* 0x000ea20000000800 */
[C---:B------:R-:W-:Y:S01]  /*1970*/  IMAD.SHL.U32 R19, R9.reuse, 0x80, RZ ;  /* 0x0000008009137824 */ /* 0x040fe200078e00ff */
[----:B------:R-:W-:Y:S01]  /*1980*/  PLOP3.LUT P1, PT, PT, PT, UP5, 0x80, 0x8 ;  /* 0x000000000008781c */ /* 0x000fe20003f2f058 */
[----:B------:R-:W-:Y:S01]  /*1990*/  UISETP.NE.AND UP1, UPT, UR10, URZ, UPT ;  /* 0x000000ff0a00728c */ /* 0x000fe2000bf25270 */
[----:B------:R-:W-:Y:S01]  /*19a0*/  ISETP.NE.AND P4, PT, R10, RZ, P5 ;  /* 0x000000ff0a00720c */ /* 0x000fe20002f85270 */
[----:B------:R-:W-:Y:S01]  /*19b0*/  IMAD.SHL.U32 R18, R9, 0x40, RZ ;  /* 0x0000004009127824 */ /* 0x000fe200078e00ff */
[----:B------:R-:W-:Y:S01]  /*19c0*/  PLOP3.LUT P1, PT, P1, PT, PT, 0x8, 0x80 ;  /* 0x000000000080781c */ /* 0x000fe20000f2e170 */
[----:B------:R-:W-:Y:S01]  /*19d0*/  IMAD.MOV.U32 R17, RZ, RZ, 0x1 ;  /* 0x00000001ff117424 */ /* 0x000fe200078e00ff */
[----:B------:R-:W3:Y:S01]  /*19e0*/  LDC R0, c[0x0][0x374] ;  /* 0x0000dd00ff007b82 */ /* 0x000ee20000000800 */
[----:B------:R-:W-:Y:S01]  /*19f0*/  IMAD.MOV.U32 R16, RZ, RZ, RZ ;  /* 0x000000ffff107224 */ /* 0x000fe200078e00ff */
[----:B------:R-:W-:Y:S01]  /*1a00*/  CS2R R12, SRZ ;  /* 0x00000000000c7805 */ /* 0x000fe2000001ff00 */
[----:B------:R-:W-:Y:S01]  /*1a10*/  IMAD.MOV.U32 R11, RZ, RZ, 0x1 ;  /* 0x00000001ff0b7424 */ /* 0x000fe200078e00ff */
[----:B------:R-:W-:Y:S01]  /*1a20*/  LOP3.LUT R19, R19, 0x80, RZ, 0xc0, !PT ;  /* 0x0000008013137812 */ /* 0x000fe200078ec0ff */
[----:B------:R-:W4:Y:S01]  /*1a30*/  LDCU.64 UR14, c[0x0][0x348] ;  /* 0x00006900ff0e77ac */ /* 0x000f220008000a00 */
[----:B-1----:R-:W-:-:S02]  /*1a40*/  UIADD3 UR5, UPT, UPT, UR4, 0x1f, URZ ;  /* 0x0000001f04057890 */ /* 0x002fc4000fffe0ff */
[----:B------:R-:W-:Y:S02]  /*1a50*/  USEL UR22, UR6, 0x2, UP1 ;  /* 0x0000000206167887 */ /* 0x000fe40008800000 */
[----:B------:R-:W-:Y:S01]  /*1a60*/  USHF.R.S32.HI UR7, URZ, 0x1f, UR5 ;  /* 0x0000001fff077899 */ /* 0x000fe20008011405 */
[----:B------:R-:W-:-:S03]  /*1a70*/  UMOV UR23, URZ ;  /* 0x000000ff00177c82 */ /* 0x000fc60008000000 */
[----:B------:R-:W-:Y:S02]  /*1a80*/  ULEA.HI UR7, UR7, UR5, URZ, 0x5 ;  /* 0x0000000507077291 */ /* 0x000fe4000f8f28ff */
[----:B------:R-:W-:Y:S02]  /*1a90*/  UIADD3 UR5, UPT, UPT, UR4, -0x1, URZ ;  /* 0xffffffff04057890 */ /* 0x000fe4000fffe0ff */
[----:B------:R-:W-:Y:S02]  /*1aa0*/  USHF.R.S32.HI UR7, URZ, 0x5, UR7 ;  /* 0x00000005ff077899 */ /* 0x000fe40008011407 */
[----:B------:R-:W-:Y:S02]  /*1ab0*/  UISETP.GE.U32.AND UP2, UPT, UR5, -0x3f, UPT ;  /* 0xffffffc10500788c */ /* 0x000fe4000bf46070 */
[----:B------:R-:W-:Y:S02]  /*1ac0*/  UISETP.LT.U32.AND UP0, UPT, UR7, 0x21, UPT ;  /* 0x000000210700788c */ /* 0x000fe4000bf01070 */
[----:B------:R-:W-:-:S02]  /*1ad0*/  UIADD3 UR4, UPT, UPT, UR4, 0x3e, URZ ;  /* 0x0000003e04047890 */ /* 0x000fc4000fffe0ff */
[----:B------:R-:W-:-:S04]  /*1ae0*/  USEL UR5, UR7, 0x21, UP0 ;  /* 0x0000002107057887 */ /* 0x000fc80008000000 */
[----:B------:R-:W-:Y:S02]  /*1af0*/  UIADD3 UR21, UPT, UPT, UR5, -0x1, URZ ;  /* 0xffffffff05157890 */ /* 0x000fe4000fffe0ff */
[----:B------:R-:W-:Y:S02]  /*1b00*/  @UP2 UIADD3 UR21, UPT, UPT, UR5, URZ, URZ ;  /* 0x000000ff05152290 */ /* 0x000fe4000fffe0ff */
[----:B------:R-:W-:Y:S02]  /*1b10*/  UIADD3 UR24, UPT, UPT, UR7, -UR5, URZ ;  /* 0x8000000507187290 */ /* 0x000fe4000fffe0ff */
[----:B------:R-:W-:Y:S02]  /*1b20*/  UIADD3 UR13, UPT, UPT, UR21, 0x1, URZ ;  /* 0x00000001150d7890 */ /* 0x000fe4000fffe0ff */
[----:B--2-4-:R-:W-:-:S12]  /*1b30*/  UIADD3 UR21, UPT, UPT, -UR21, URZ, URZ ;  /* 0x000000ff15157290 */ /* 0x014fd8000fffe1ff */
.L_x_43:
[----:B------:R-:W-:Y:S01]  /*1b40*/  UISETP.NE.AND UP0, UPT, UR37, URZ, UPT ;  /* 0x000000ff2500728c */ /* 0x000fe2000bf05270 */
[----:B------:R-:W1:Y:S08]  /*1b50*/  S2UR UR37, SR_CgaCtaId ;  /* 0x00000000002579c3 */ /* 0x000e700000008800 */
[----:B------:R-:W-:Y:S05]  /*1b60*/  BRA.U UP0, `(.L_x_24) ;  /* 0x0000000100347547 */ /* 0x000fea000b800000 */
[----:B------:R-:W2:Y:S01]  /*1b70*/  S2R R2, SR_CgaCtaId ;  /* 0x0000000000027919 */ /* 0x000ea20000008800 */
[----:B------:R-:W-:-:S04]  /*1b80*/  MOV R3, 0x400 ;  /* 0x0000040000037802 */ /* 0x000fc80000000f00 */
[----:B--2---:R-:W-:Y:S02]  /*1b90*/  LEA R2, R2, R3, 0x18 ;  /* 0x0000000302027211 */ /* 0x004fe400078ec0ff */
[----:B------:R-:W-:-:S03]  /*1ba0*/  SHF.L.U32 R3, R11, 0x1f, RZ ;  /* 0x0000001f0b037819 */ /* 0x000fc600000006ff */
[----:B------:R-:W-:-:S04]  /*1bb0*/  IMAD R2, R12, 0x8, R2 ;  /* 0x000000080c027824 */ /* 0x000fc800078e0202 */
[----:B------:R-:W2:Y:S02]  /*1bc0*/  SYNCS.PHASECHK.TRANS64.TRYWAIT P0, [R2+URZ+0x2d0], R3 ;  /* 0x0002d003020075a7 */ /* 0x000ea400080011ff */
[----:B--2---:R-:W-:Y:S05]  /*1bd0*/  @!P0 BRA `(.L_x_25) ;  /* 0x0000009000348947 */ /* 0x004fea0003800000 */
.L_x_173:
[----:B------:R-:W-:Y:S01]  /*1be0*/  VIADD R12, R12, 0x1 ;  /* 0x000000010c0c7836 */ /* 0x000fe20000000000 */
[----:B------:R2:W-:Y:S04]  /*1bf0*/  SYNCS.ARRIVE.TRANS64.A1T0 RZ, [R2+URZ+0x2c0], RZ ;  /* 0x0002c0ff02ff79a7 */ /* 0x0005e800081000ff */
[----:B------:R-:W-:-:S04]  /*1c00*/  ISETP.NE.AND P0, PT, R12, 0x2, PT ;  /* 0x000000020c00780c */ /* 0x000fc80003f05270 */
[----:B------:R-:W-:Y:S02]  /*1c10*/  SEL R12, R12, RZ, P0 ;  /* 0x000000ff0c0c7207 */ /* 0x000fe40000000000 */
[----:B--2---:R-:W-:-:S04]  /*1c20*/  SEL R2, RZ, 0x1, P0 ;  /* 0x00000001ff027807 */ /* 0x004fc80000000000 */
[----:B------:R-:W-:-:S07]  /*1c30*/  LOP3.LUT R11, R11, R2, RZ, 0x3c, !PT ;  /* 0x000000020b0b7212 */ /* 0x000fce00078e3cff */
.L_x_24:
[----:B------:R-:W-:Y:S01]  /*1c40*/  UMOV UR6, 0x400 ;  /* 0x0000040000067882 */ /* 0x000fe20000000000 */
[----:B------:R-:W-:Y:S01]  /*1c50*/  SHF.L.U32 R2, R17, 0x1f, RZ ;  /* 0x0000001f11027819 */ /* 0x000fe200000006ff */
[----:B-1----:R-:W-:Y:S01]  /*1c60*/  ULEA UR6, UR37, UR6, 0x18 ;  /* 0x0000000625067291 */ /* 0x002fe2000f8ec0ff */
[----:B------:R-:W-:Y:S01]  /*1c70*/  R2UR UR35, R18 ;  /* 0x00000000122372ca */ /* 0x000fe200000e0000 */
[----:B------:R-:W-:Y:S01]  /*1c80*/  UISETP.GE.U32.AND UP0, UPT, UR4, 0x3f, UPT ;  /* 0x0000003f0400788c */ /* 0x000fe2000bf06070 */
[----:B------:R-:W-:Y:S01]  /*1c90*/  R2UR UR11, R19 ;  /* 0x00000000130b72ca */ /* 0x000fe200000e0000 */
[----:B------:R-:W-:Y:S01]  /*1ca0*/  ULEA UR8, UR23, UR6, 0x3 ;  /* 0x0000000617087291 */ /* 0x000fe2000f8e18ff */
[----:B------:R-:W-:-:S08]  /*1cb0*/  UMOV UR25, URZ ;  /* 0x000000ff00197c82 */ /* 0x000fd00008000000 */
[----:B------:R1:W2:Y:S01]  /*1cc0*/  SYNCS.PHASECHK.TRANS64.TRYWAIT P0, [UR8+0x108], R2 ;  /* 0x00010802ff0075a7 */ /* 0x0002a20008001108 */
[----:B------:R-:W-:-:S13]  /*1cd0*/  R2UR UR8, R15 ;  /* 0x000000000f0872ca */ /* 0x000fda00000e0000 */
[----:B------:R-:W-:Y:S01]  /*1ce0*/  ULEA UR11, UR8, UR11, 0x8 ;  /* 0x0000000b080b7291 */ /* 0x000fe2000f8e40ff */
[----:B-1----:R-:W-:-:S05]  /*1cf0*/  LEA.HI R2, R14, R14, RZ, 0x1 ;  /* 0x0000000e0e027211 */ /* 0x002fca00078f08ff */
[----:B------:R-:W-:-:S05]  /*1d00*/  IMAD.SHL.U32 R2, R2, 0x40, RZ ;  /* 0x0000004002027824 */ /* 0x000fca00078e00ff */
[----:B------:R-:W-:-:S04]  /*1d10*/  LOP3.LUT R2, R2, 0xffffff80, RZ, 0xc0, !PT ;  /* 0xffffff8002027812 */ /* 0x000fc800078ec0ff */
[----:B------:R-:W-:-:S13]  /*1d20*/  R2UR UR9, R2 ;  /* 0x00000000020972ca */ /* 0x000fda00000e0000 */
[----:B------:R-:W-:Y:S01]  /*1d30*/  ULOP3.LUT UR35, UR9, 0x40, UR35, 0xf8, !UPT ;  /* 0x0000004009237892 */ /* 0x000fe2000f8ef823 */
[----:B------:R-:W-:Y:S11]  /*1d40*/  BRA.U !UP0, `(.L_x_26) ;  /* 0x0000000108c07547 */ /* 0x000ff6000b800000 */
[----:B------:R-:W-:Y:S01]  /*1d50*/  UMOV UR16, UR21 ;  /* 0x0000001500107c82 */ /* 0x000fe20008000000 */
[----:B------:R-:W-:Y:S01]  /*1d60*/  UMOV UR17, UR23 ;  /* 0x0000001700117c82 */ /* 0x000fe20008000000 */
[----:B------:R-:W-:-:S05]  /*1d70*/  UMOV UR34, URZ ;  /* 0x000000ff00227c82 */ /* 0x000fca0008000000 */
.L_x_32:
[----:B------:R-:W-:Y:S01]  /*1d80*/  ULEA UR33, UR17, UR6, 0x3 ;  /* 0x0000000611217291 */ /* 0x000fe2000f8e18ff */
[----:B------:R-:W-:Y:S01]  /*1d90*/  @P5 MOV R3, 0x3000 ;  /* 0x0000300000035802 */ /* 0x000fe20000000f00 */
[----:B-12-4-:R-:W-:Y:S10]  /*1da0*/  @P0 BRA `(.L_x_27) ;  /* 0x00000000000c0947 */ /* 0x016ff40003800000 */
[----:B------:R-:W-:-:S04]  /*1db0*/  SHF.L.U32 R4, R17, 0x1f, RZ ;  /* 0x0000001f11047819 */ /* 0x000fc800000006ff */
[----:B------:R-:W1:Y:S02]  /*1dc0*/  SYNCS.PHASECHK.TRANS64.TRYWAIT P0, [UR33+0x108], R4 ;  /* 0x00010804ff0075a7 */ /* 0x000e640008001121 */
[----:B-1----:R-:W-:Y:S05]  /*1dd0*/  @!P0 BRA `(.L_x_28) ;  /* 0x0000008c00c88947 */ /* 0x002fea0003800000 */
.L_x_27:
[----:B------:R2:W-:Y:S01]  /*1de0*/  @P5 SYNCS.ARRIVE.TRANS64 RZ, [UR33], R3 ;  /* 0x00000003ffff59a7 */ /* 0x0005e20008000021 */
[----:B------:R-:W-:Y:S02]  /*1df0*/  ULOP3.LUT UR8, UR22, 0x2, URZ, 0xfc, !UPT ;  /* 0x0000000216087892 */ /* 0x000fe4000f8efcff */
[----:B------:R-:W-:Y:S02]  /*1e00*/  UIADD3 UR16, UPT, UPT, UR16, 0x1, URZ ;  /* 0x0000000110107890 */ /* 0x000fe4000fffe0ff */
[----:B------:R-:W-:Y:S02]  /*1e10*/  UISETP.NE.AND UP0, UPT, UR8, 0x2, UPT ;  /* 0x000000020800788c */ /* 0x000fe4000bf05270 */
[----:B------:R-:W-:-:S07]  /*1e20*/  UISETP.NE.AND UP2, UPT, UR16, 0x1, UPT ;  /* 0x000000011000788c */ /* 0x000fce000bf45270 */
[----:B------:R-:W-:Y:S05]  /*1e30*/  BRA.U UP0, `(.L_x_29) ;  /* 0x0000000100047547 */ /* 0x000fea000b800000 */
[----:B------:R-:W-:Y:S05]  /*1e40*/  BPT.TRAP 0x1 ;  /* 0x000000040000795c */ /* 0x000fea0000300000 */
.L_x_29:
[----:B------:R-:W-:Y:S04]  /*1e50*/  BSSY.RECONVERGENT B0, `(.L_x_30) ;  /* 0x0000003000007945 */ /* 0x000fe80003800200 */
[----:B------:R-:W-:Y:S05]  /*1e60*/  @!P4 BRA `(.L_x_31) ;  /* 0x000000000004c947 */ /* 0x000fea0003800000 */
[----:B------:R-:W-:Y:S05]  /*1e70*/  BPT.TRAP 0x1 ;  /* 0x000000040000795c */ /* 0x000fea0000300000 */
.L_x_31:
[----:B------:R-:W-:Y:S05]  /*1e80*/  BSYNC.RECONVERGENT B0 ;  /* 0x0000000000007941 */ /* 0x000fea0003800200 */
.L_x_30:
[----:B------:R-:W-:Y:S02]  /*1e90*/  UIADD3 UR23, UPT, UPT, UR17, 0x1, URZ ;  /* 0x0000000111177890 */ /* 0x000fe4000fffe0ff */
[----:B------:R-:W-:Y:S02]  /*1ea0*/  ULEA UR32, UR17, UR6, 0xb ;  /* 0x0000000611207291 */ /* 0x000fe4000f8e58ff */
[----:B------:R-:W-:Y:S02]  /*1eb0*/  UISETP.NE.AND UP0, UPT, UR23, 0x21, UPT ;  /* 0x000000211700788c */ /* 0x000fe4000bf05270 */
[----:B------:R-:W-:Y:S02]  /*1ec0*/  UIADD3 UR28, UP1, UPT, UR14, 0x80, URZ ;  /* 0x000000800e1c7890 */ /* 0x000fe4000ff3e0ff */
[----:B------:R-:W-:Y:S02]  /*1ed0*/  USEL UR9, URZ, 0x1, UP0 ;  /* 0x00000001ff097887 */ /* 0x000fe40008000000 */
[----:B------:R-:W-:-:S02]  /*1ee0*/  USEL UR23, UR23, URZ, UP0 ;  /* 0x000000ff17177287 */ /* 0x000fc40008000000 */
[----:B------:R-:W-:Y:S02]  /*1ef0*/  UIADD3 UR26, UP0, UPT, UR14, 0x180, URZ ;  /* 0x000001800e1a7890 */ /* 0x000fe4000ff1e0ff */
[----:B------:R-:W-:Y:S01]  /*1f00*/  ULEA UR8, UR23, UR6, 0x3 ;  /* 0x0000000617087291 */ /* 0x000fe2000f8e18ff */
[----:B------:R-:W-:Y:S01]  /*1f10*/  LOP3.LUT R17, R17, UR9, RZ, 0x3c, !PT ;  /* 0x0000000911117c12 */ /* 0x000fe2000f8e3cff */
[----:B------:R-:W-:Y:S02]  /*1f20*/  ULOP3.LUT UR33, UR33, 0xfefffff8, URZ, 0xc0, !UPT ;  /* 0xfefffff821217892 */ /* 0x000fe4000f8ec0ff */
[----:B------:R-:W-:Y:S01]  /*1f30*/  UIADD3.X UR29, UPT, UPT, URZ, UR15, URZ, UP1, !UPT ;  /* 0x0000000fff1d7290 */ /* 0x000fe20008ffe4ff */
[----:B-1----:R-:W-:Y:S01]  /*1f40*/  SHF.L.U32 R2, R17, 0x1f, RZ ;  /* 0x0000001f11027819 */ /* 0x002fe200000006ff */
[----:B------:R-:W-:Y:S02]  /*1f50*/  UIADD3 UR32, UPT, UPT, UR32, 0x6500, URZ ;  /* 0x0000650020207890 */ /* 0x000fe4000fffe0ff */
[----:B------:R-:W-:Y:S01]  /*1f60*/  UIADD3.X UR27, UPT, UPT, URZ, UR15, URZ, UP0, !UPT ;  /* 0x0000000fff1b7290 */ /* 0x000fe200087fe4ff */
[----:B------:R1:W4:Y:S01]  /*1f70*/  SYNCS.PHASECHK.TRANS64.TRYWAIT P0, [UR8+0x108], R2 ;  /* 0x00010802ff0075a7 */ /* 0x0003220008001108 */
[----:B------:R-:W-:Y:S01]  /*1f80*/  ULEA UR8, UR17, UR6, 0xc ;  /* 0x0000000611087291 */ /* 0x000fe2000f8e60ff */
[----:B------:R-:W-:Y:S01]  /*1f90*/  UMOV UR18, 0x0 ;  /* 0x0000000000127882 */ /* 0x000fe20000000000 */
[----:B------:R-:W-:-:S02]  /*1fa0*/  UMOV UR19, 0x10000000 ;  /* 0x1000000000137882 */ /* 0x000fc40000000000 */
[----:B------:R-:W-:Y:S01]  /*1fb0*/  UIADD3 UR8, UPT, UPT, UR8, 0x16d00, URZ ;  /* 0x00016d0008087890 */ /* 0x000fe2000fffe0ff */
[----:B------:R2:W-:Y:S01]  /*1fc0*/  UTMALDG.3D.2CTA [UR32], [UR28], desc[UR18] ;  /* 0x000012201c0075b4 */ /* 0x0005e20008211000 */
[----:B------:R-:W-:Y:S01]  /*1fd0*/  UMOV UR10, UR34 ;  /* 0x00000022000a7c82 */ /* 0x000fe20008000000 */
[----:B------:R-:W-:Y:S01]  /*1fe0*/  UMOV UR12, UR36 ;  /* 0x00000024000c7c82 */ /* 0x000fe20008000000 */
[----:B------:R-:W-:Y:S01]  /*1ff0*/  UMOV UR9, UR33 ;  /* 0x0000002100097c82 */ /* 0x000fe20008000000 */
[----:B------:R-:W-:Y:S01]  /*2000*/  UMOV UR25, UR13 ;  /* 0x0000000d00197c82 */ /* 0x000fe20008000000 */
[----:B------:R-:W-:-:S03]  /*2010*/  UMOV UR17, UR23 ;  /* 0x0000001700117c82 */ /* 0x000fc60008000000 */
[----:B------:R1:W-:Y:S01]  /*2020*/  UTMALDG.3D.2CTA [UR8], [UR26], desc[UR18] ;  /* 0x000012081a0075b4 */ /* 0x0003e20008211000 */
[----:B--2---:R-:W-:Y:S01]  /*2030*/  UIADD3 UR34, UPT, UPT, UR34, 0x20, URZ ;  /* 0x0000002022227890 */ /* 0x004fe2000fffe0ff */
[----:B------:R-:W-:Y:S11]  /*2040*/  BRA.U UP2, `(.L_x_32) ;  /* 0xfffffffd024c7547 */ /* 0x000ff6000b83ffff */
.L_x_26:
[----:B-1----:R-:W-:Y:S01]  /*2050*/  ULEA UR8, UR23, UR6, 0x3 ;  /* 0x0000000617087291 */ /* 0x002fe2000f8e18ff */
[----:B------:R-:W-:Y:S01]  /*2060*/  SHF.L.U32 R2, R17, 0x1f, RZ ;  /* 0x0000001f11027819 */ /* 0x000fe200000006ff */
[----:B------:R-:W-:Y:S01]  /*2070*/  @!P1 SYNCS.ARRIVE.TRANS64.A1T0 RZ, [UR6+0x258], RZ ;  /* 0x000258ffffff99a7 */ /* 0x000fe20008100006 */
[----:B------:R-:W-:-:S06]  /*2080*/  UISETP.GT.AND UP0, UPT, UR7, UR5, UPT ;  /* 0x000000050700728c */ /* 0x000fcc000bf04270 */
[----:B--2-4-:R1:W2:Y:S03]  /*2090*/  SYNCS.PHASECHK.TRANS64.TRYWAIT P0, [UR8+0x108], R2 ;  /* 0x00010802ff0075a7 */ /* 0x0142a60008001108 */
[----:B------:R-:W-:Y:S05]  /*20a0*/  BRA.U !UP0, `(.L_x_33) ;  /* 0x0000000108c07547 */ /* 0x000fea000b800000 */
[----:B------:R-:W-:Y:S01]  /*20b0*/  UIADD3 UR26, UPT, UPT, UR24, UR25, URZ ;  /* 0x00000019181a7290 */ /* 0x000fe2000fffe0ff */
[----:B------:R-:W-:-:S11]  /*20c0*/  UMOV UR27, UR23 ;  /* 0x00000017001b7c82 */ /* 0x000fd60008000000 */
.L_x_39:
[----:B------:R-:W-:Y:S01]  /*20d0*/  ULEA UR17, UR27, UR6, 0x3 ;  /* 0x000000061b117291 */ /* 0x000fe2000f8e18ff */
[----:B--2---:R-:W-:Y:S01]  /*20e0*/  @P5 MOV R3, 0x3000 ;  /* 0x0000300000035802 */ /* 0x004fe20000000f00 */
[----:B-12---:R-:W-:Y:S10]  /*20f0*/  @P0 BRA `(.L_x_34) ;  /* 0x00000000000c0947 */ /* 0x006ff40003800000 */
[----:B------:R-:W-:-:S04]  /*2100*/  SHF.L.U32 R4, R17, 0x1f, RZ ;  /* 0x0000001f11047819 */ /* 0x000fc800000006ff */
[----:B------:R-:W2:Y:S02]  /*2110*/  SYNCS.PHASECHK.TRANS64.TRYWAIT P0, [UR17+0x108], R4 ;  /* 0x00010804ff0075a7 */ /* 0x000ea40008001111 */
[----:B--2---:R-:W-:Y:S05]  /*2120*/  @!P0 BRA `(.L_x_35) ;  /* 0x0000008c000c8947 */ /* 0x004fea0003800000 */
.L_x_34:
[----:B------:R2:W-:Y:S01]  /*2130*/  @P5 SYNCS.ARRIVE.TRANS64 RZ, [UR17], R3 ;  /* 0x00000003ffff59a7 */ /* 0x0005e20008000011 */
[----:B------:R-:W-:-:S04]  /*2140*/  ULOP3.LUT UR8, UR22, 0x2, URZ, 0xfc, !UPT ;  /* 0x0000000216087892 */ /* 0x000fc8000f8efcff */
[----:B------:R-:W-:-:S09]  /*2150*/  UISETP.NE.AND UP0, UPT, UR8, 0x2, UPT ;  /* 0x000000020800788c */ /* 0x000fd2000bf05270 */
[----:B------:R-:W-:Y:S05]  /*2160*/  BRA.U UP0, `(.L_x_36) ;  /* 0x0000000100047547 */ /* 0x000fea000b800000 */
[----:B------:R-:W-:Y:S05]  /*2170*/  BPT.TRAP 0x1 ;  /* 0x000000040000795c */ /* 0x000fea0000300000 */
.L_x_36:
[----:B------:R-:W-:Y:S04]  /*2180*/  BSSY.RECONVERGENT B0, `(.L_x_37) ;  /* 0x0000003000007945 */ /* 0x000fe80003800200 */
[----:B------:R-:W-:Y:S05]  /*2190*/  @!P4 BRA `(.L_x_38) ;  /* 0x000000000004c947 */ /* 0x000fea0003800000 */
[----:B------:R-:W-:Y:S05]  /*21a0*/  BPT.TRAP 0x1 ;  /* 0x000000040000795c */ /* 0x000fea0000300000 */
.L_x_38:
[----:B------:R-:W-:Y:S05]  /*21b0*/  BSYNC.RECONVERGENT B0 ;  /* 0x0000000000007941 */ /* 0x000fea0003800200 */
.L_x_37:
        /* <DEDUP_REMOVED lines=9> */
[----:B------:R-:W-:Y:S02]  /*2250*/  USHF.L.U32 UR18, UR25, 0x5, URZ ;  /* 0x0000000519127899 */ /* 0x000fe400080006ff */
[----:B------:R-:W-:Y:S01]  /*2260*/  ULOP3.LUT UR17, UR17, 0xfefffff8, URZ, 0xc0, !UPT ;  /* 0xfefffff811117892 */ /* 0x000fe2000f8ec0ff */
[----:B-1----:R-:W-:Y:S01]  /*2270*/  SHF.L.U32 R2, R17, 0x1f, RZ ;  /* 0x0000001f11027819 */ /* 0x002fe200000006ff */
[----:B------:R-:W-:Y:S02]  /*2280*/  UIADD3 UR16, UPT, UPT, UR16, 0x6500, URZ ;  /* 0x0000650010107890 */ /* 0x000fe4000fffe0ff */
[----:B------:R-:W-:Y:S01]  /*2290*/  UIADD3.X UR33, UPT, UPT, URZ, UR15, URZ, UP1, !UPT ;  /* 0x0000000fff217290 */ /* 0x000fe20008ffe4ff */
[----:B------:R4:W1:Y:S01]  /*22a0*/  SYNCS.PHASECHK.TRANS64.TRYWAIT P0, [UR8+0x108], R2 ;  /* 0x00010802ff0075a7 */ /* 0x0008620008001108 */
[----:B------:R-:W-:-:S02]  /*22b0*/  ULEA UR8, UR27, UR6, 0xc ;  /* 0x000000061b087291 */ /* 0x000fc4000f8e60ff */
[----:B------:R-:W-:Y:S02]  /*22c0*/  UIADD3.X UR31, UPT, UPT, URZ, UR15, URZ, UP0, !UPT ;  /* 0x0000000fff1f7290 */ /* 0x000fe400087fe4ff */
[----:B------:R-:W-:Y:S01]  /*22d0*/  UIADD3 UR8, UPT, UPT, UR8, 0x16d00, URZ ;  /* 0x00016d0008087890 */ /* 0x000fe2000fffe0ff */
[----:B------:R-:W-:Y:S01]  /*22e0*/  UMOV UR28, 0x0 ;  /* 0x00000000001c7882 */ /* 0x000fe20000000000 */
[----:B------:R-:W-:Y:S01]  /*22f0*/  UMOV UR29, 0x10000000 ;  /* 0x10000000001d7882 */ /* 0x000fe20000000000 */
[----:B------:R-:W-:Y:S01]  /*2300*/  UMOV UR19, UR35 ;  /* 0x0000002300137c82 */ /* 0x000fe20008000000 */
[----:B------:R-:W-:Y:S01]  /*2310*/  UMOV UR20, UR36 ;  /* 0x0000002400147c82 */ /* 0x000fe20008000000 */
[----:B------:R-:W-:Y:S01]  /*2320*/  UMOV UR12, UR36 ;  /* 0x00000024000c7c82 */ /* 0x000fe20008000000 */
[----:B------:R-:W-:Y:S01]  /*2330*/  UMOV UR9, UR17 ;  /* 0x0000001100097c82 */ /* 0x000fe20008000000 */
[----:B------:R-:W-:Y:S01]  /*2340*/  UMOV UR10, UR18 ;  /* 0x00000012000a7c82 */ /* 0x000fe20008000000 */
[----:B------:R4:W-:Y:S01]  /*2350*/  UTMALDG.3D.2CTA [UR16], [UR32], desc[UR28] ;  /* 0x00001c10200075b4 */ /* 0x0009e20008211000 */
[----:B------:R-:W-:Y:S01]  /*2360*/  UIADD3 UR25, UPT, UPT, UR25, 0x1, URZ ;  /* 0x0000000119197890 */ /* 0x000fe2000fffe0ff */
[----:B------:R-:W-:-:S03]  /*2370*/  UMOV UR27, UR23 ;  /* 0x00000017001b7c82 */ /* 0x000fc60008000000 */
[----:B------:R-:W-:Y:S01]  /*2380*/  UISETP.NE.AND UP0, UPT, UR25, UR26, UPT ;  /* 0x0000001a1900728c */ /* 0x000fe2000bf05270 */
[----:B------:R4:W-:Y:S08]  /*2390*/  UTMALDG.3D.2CTA [UR8], [UR30], desc[UR28] ;  /* 0x00001c081e0075b4 */ /* 0x0009f00008211000 */
[----:B----4-:R-:W-:Y:S05]  /*23a0*/  BRA.U UP0, `(.L_x_39) ;  /* 0xfffffffd00487547 */ /* 0x010fea000b83ffff */
.L_x_33:
[C---:B-1----:R-:W-:Y:S01]  /*23b0*/  LEA R2, R16.reuse, UR6, 0x3 ;  /* 0x0000000610027c11 */ /* 0x042fe2000f8e18ff */
[----:B------:R-:W-:Y:S01]  /*23c0*/  NOP ;  /* 0x0000000000007918 */ /* 0x000fe20000000000 */
[----:B--2---:R-:W-:Y:S02]  /*23d0*/  SHF.L.U32 R3, R13, 0x1f, RZ ;  /* 0x0000001f0d037819 */ /* 0x004fe400000006ff */
[----:B------:R-:W-:Y:S02]  /*23e0*/  LEA R4, R16, UR6, 0x4 ;  /* 0x0000000610047c11 */ /* 0x000fe4000f8e20ff */
[----:B------:R-:W1:Y:S02]  /*23f0*/  SYNCS.PHASECHK.TRANS64.TRYWAIT P0, [R2+URZ+0x260], R3 ;  /* 0x00026003020075a7 */ /* 0x000e6400080011ff */
[----:B-1----:R-:W-:Y:S05]  /*2400*/  @!P0 BRA `(.L_x_40) ;  /* 0x00000088006c8947 */ /* 0x002fea0003800000 */
.L_x_176:
[----:B------:R-:W2:Y:S01]  /*2410*/  LDS.128 R4, [R4+0x2f0] ;  /* 0x0002f00004047984 */ /* 0x000ea20000000c00 */
[----:B------:R-:W-:Y:S01]  /*2420*/  ISETP.GE.AND P0, PT, R40, 0x1, PT ;  /* 0x000000012800780c */ /* 0x000fe20003f06270 */
[----:B-1----:R-:W-:Y:S01]  /*2430*/  VIADD R2, R2, 0x270 ;  /* 0x0000027002027836 */ /* 0x002fe20000000000 */
[----:B------:R-:W-:Y:S01]  /*2440*/  @!PT LDS RZ, [RZ] ;  /* 0x00000000fffff984 */ /* 0x000fe20000000800 */
[----:B------:R-:W-:Y:S01]  /*2450*/  @!PT LDS RZ, [RZ] ;  /* 0x00000000fffff984 */ /* 0x000fe20000000800 */
[----:B------:R-:W-:Y:S01]  /*2460*/  @!PT LDS RZ, [RZ] ;  /* 0x00000000fffff984 */ /* 0x000fe20000000800 */
[----:B------:R-:W-:Y:S01]  /*2470*/  @!PT LDS RZ, [RZ] ;  /* 0x00000000fffff984 */ /* 0x000fe20000000800 */
[----:B------:R1:W-:Y:S06]  /*2480*/  MEMBAR.ALL.CTA ;  /* 0x0000000000007992 */ /* 0x0003ec0000008000 */
[----:B-1----:R-:W1:Y:S01]  /*2490*/  FENCE.VIEW.ASYNC.S ;  /* 0x00000000000073c6 */ /* 0x002e620000000000 */
[----:B------:R-:W-:-:S04]  /*24a0*/  PRMT R2, RZ, 0x654, R2 ;  /* 0x00000654ff027816 */ /* 0x000fc80000000002 */
[----:B-1----:R1:W-:Y:S01]  /*24b0*/  SYNCS.ARRIVE.TRANS64.RED.A1T0 RZ, [R2+URZ], RZ ;  /* 0x000000ff02ff79a7 */ /* 0x0023e200081004ff */
[----:B--2---:R-:W-:-:S13]  /*24c0*/  LOP3.LUT P2, RZ, R6, 0x1, RZ, 0xc0, !PT ;  /* 0x0000000106ff7812 */ /* 0x004fda000784c0ff */
[----:B------:R-:W-:Y:S01]  /*24d0*/  @P2 SHF.R.U32.HI R3, RZ, 0x10, R5 ;  /* 0x00000010ff032819 */ /* 0x000fe20000011605 */
[----:B------:R-:W-:Y:S01]  /*24e0*/  VOTEU.ANY UP0, P2 ;  /* 0x0000000000ff7886 */ /* 0x000fe20001000100 */
[----:B------:R-:W-:Y:S02]  /*24f0*/  @P2 MOV R10, R4 ;  /* 0x00000004000a2202 */ /* 0x000fe40000000f00 */
[----:B------:R-:W-:Y:S02]  /*2500*/  @P2 R2UR.BROADCAST UR8, R3 ;  /* 0x00000000030822ca */ /* 0x000fe400008e0000 */
[----:B------:R-:W-:-:S11]  /*2510*/  @P2 LOP3.LUT R9, R5, 0xffff, RZ, 0xc0, !PT ;  /* 0x0000ffff05092812 */ /* 0x000fd600078ec0ff */
[----:B------:R-:W-:Y:S01]  /*2520*/  @UP0 UMOV UR36, UR8 ;  /* 0x0000000800240c82 */ /* 0x000fe20008000000 */
[----:B-1----:R-:W-:Y:S05]  /*2530*/  @!P0 BRA `(.L_x_41) ;  /* 0x0000000000b88947 */ /* 0x002fea0003800000 */
[----:B------:R-:W3:Y:S01]  /*2540*/  LDC.64 R4, c[0x0][0xb18] ;  /* 0x0002c600ff047b82 */ /* 0x000ee20000000a00 */
[----:B------:R-:W-:-:S07]  /*2550*/  ISETP.NE.AND P3, PT, R40, 0x1, PT ;  /* 0x000000012800780c */ /* 0x000fce0003f65270 */
[----:B------:R-:W1:Y:S08]  /*2560*/  LDC.64 R6, c[0x0][0xb10] ;  /* 0x0002c400ff067b82 */ /* 0x000e700000000a00 */
[----:B------:R-:W2:Y:S08]  /*2570*/  LDC R14, c[0x0][0xb20] ;  /* 0x0002c800ff0e7b82 */ /* 0x000eb00000000800 */
[----:B------:R-:W4:Y:S01]  /*2580*/  LDC R15, c[0x0][0xb0c] ;  /* 0x0002c300ff0f7b82 */ /* 0x000f220000000800 */
[----:B---3--:R-:W-:Y:S01]  /*2590*/  IMAD.HI.U32 R21, R0, R5, RZ ;  /* 0x0000000500157227 */ /* 0x008fe200078e00ff */
[----:B------:R-:W-:-:S03]  /*25a0*/  ISETP.NE.AND P0, PT, R4, 0x1, PT ;  /* 0x000000010400780c */ /* 0x000fc60003f05270 */
[----:B------:R-:W-:-:S03]  /*25b0*/  IMAD.HI.U32 R5, R9, R5, RZ ;  /* 0x0000000509057227 */ /* 0x000fc600078e00ff */
[----:B------:R-:W3:Y:S01]  /*25c0*/  LDC.64 R2, c[0x0][0xb28] ;  /* 0x0002ca00ff027b82 */ /* 0x000ee20000000a00 */
[----:B-1----:R-:W-:-:S04]  /*25d0*/  IMAD.HI.U32 R22, R8, R6, RZ ;  /* 0x0000000608167227 */ /* 0x002fc800078e00ff */
[----:B------:R-:W-:Y:S01]  /*25e0*/  IMAD.HI.U32 R23, R10, R6, RZ ;  /* 0x000000060a177227 */ /* 0x000fe200078e00ff */
[----:B------:R-:W-:Y:S02]  /*25f0*/  SHF.R.U32.HI R22, RZ, R7, R22 ;  /* 0x00000007ff167219 */ /* 0x000fe40000011616 */
[-C--:B--2---:R-:W-:Y:S02]  /*2600*/  SHF.R.U32.HI R21, RZ, R14.reuse, R21 ;  /* 0x0000000eff157219 */ /* 0x084fe40000011615 */
[----:B------:R-:W-:Y:S02]  /*2610*/  SHF.R.U32.HI R5, RZ, R14, R5 ;  /* 0x0000000eff057219 */ /* 0x000fe40000011605 */
[----:B------:R-:W-:Y:S02]  /*2620*/  SEL R21, R0, R21, !P0 ;  /* 0x0000001500157207 */ /* 0x000fe40004000000 */
[----:B------:R-:W-:Y:S02]  /*2630*/  SHF.R.U32.HI R23, RZ, R7, R23 ;  /* 0x00000007ff177219 */ /* 0x000fe40000011617 */
[----:B----4-:R-:W-:-:S02]  /*2640*/  ISETP.NE.AND P1, PT, R15, 0x1, PT ;  /* 0x000000010f00780c */ /* 0x010fc40003f25270 */
[----:B------:R-:W-:Y:S02]  /*2650*/  SEL R5, R9, R5, !P0 ;  /* 0x0000000509057207 */ /* 0x000fe40004000000 */
[----:B------:R-:W-:Y:S02]  /*2660*/  SEL R22, R8, R22, !P1 ;  /* 0x0000001608167207 */ /* 0x000fe40004800000 */
[----:B------:R-:W-:Y:S01]  /*2670*/  SEL R23, R10, R23, !P1 ;  /* 0x000000170a177207 */ /* 0x000fe20004800000 */
[----:B---3--:R-:W-:-:S04]  /*2680*/  IMAD.HI.U32 R20, R21, R2, RZ ;  /* 0x0000000215147227 */ /* 0x008fc800078e00ff */
        /* <DEDUP_REMOVED lines=10> */
[----:B------:R-:W-:-:S04]  /*2730*/  @!P0 IMAD.HI.U32 R7, R23, R2, RZ ;  /* 0x0000000217078227 */ /* 0x000fc800078e00ff */
[----:B------:R-:W-:Y:S01]  /*2740*/  IMAD.MOV R2, RZ, RZ, -R6 ;  /* 0x000000ffff027224 */ /* 0x000fe200078e0a06 */
[----:B------:R-:W-:Y:S02]  /*2750*/  @!P0 SHF.R.U32.HI R3, RZ, R3, R7 ;  /* 0x00000003ff038219 */ /* 0x000fe40000011607 */
[----:B------:R-:W-:Y:S01]  /*2760*/  IADD3 R7, PT, PT, -R5, RZ, RZ ;  /* 0x000000ff05077210 */ /* 0x000fe20007ffe1ff */
[----:B------:R-:W-:Y:S01]  /*2770*/  IMAD R2, R40, R2, R5 ;  /* 0x0000000228027224 */ /* 0x000fe200078e0205 */
        /* <DEDUP_REMOVED lines=10> */
.L_x_41:
[----:B------:R-:W1:Y:S02]  /*2820*/  LDCU UR8, c[0x0][0xb30] ;  /* 0x00016600ff0877ac */ /* 0x000e640008000800 */
[----:B-1----:R-:W-:-:S09]  /*2830*/  UISETP.NE.AND UP0, UPT, UR8, 0x1, UPT ;  /* 0x000000010800788c */ /* 0x002fd2000bf05270 */
[----:B------:R-:W-:Y:S05]  /*2840*/  BRA.U UP0, `(.L_x_42) ;  /* 0x0000000100407547 */ /* 0x000fea000b800000 */
[----:B------:R-:W1:Y:S08]  /*2850*/  LDC.64 R4, c[0x0][0xb10] ;  /* 0x0002c400ff047b82 */ /* 0x000e700000000a00 */
[----:B------:R-:W2:Y:S08]  /*2860*/  LDC.64 R2, c[0x0][0xb18] ;  /* 0x0002c600ff027b82 */ /* 0x000eb00000000a00 */
[----:B------:R-:W4:Y:S08]  /*2870*/  LDC R6, c[0x0][0xb20] ;  /* 0x0002c800ff067b82 */ /* 0x000f300000000800 */
[----:B------:R-:W3:Y:S01]  /*2880*/  LDC R7, c[0x0][0xb0c] ;  /* 0x0002c300ff077b82 */ /* 0x000ee20000000800 */
[----:B-1----:R-:W-:-:S05]  /*2890*/  IMAD.HI.U32 R4, R10, R4, RZ ;  /* 0x000000040a047227 */ /* 0x002fca00078e00ff */
[----:B------:R-:W-:Y:S01]  /*28a0*/  SHF.R.U32.HI R4, RZ, R5, R4 ;  /* 0x00000005ff047219 */ /* 0x000fe20000011604 */
[----:B--2---:R-:W-:Y:S01]  /*28b0*/  IMAD.HI.U32 R3, R9, R3, RZ ;  /* 0x0000000309037227 */ /* 0x004fe200078e00ff */
[----:B------:R-:W-:-:S04]  /*28c0*/  ISETP.NE.AND P0, PT, R2, 0x1, PT ;  /* 0x000000010200780c */ /* 0x000fc80003f05270 */
[----:B----4-:R-:W-:-:S04]  /*28d0*/  SHF.R.U32.HI R3, RZ, R6, R3 ;  /* 0x00000006ff037219 */ /* 0x010fc80000011603 */
[----:B------:R-:W-:Y:S02]  /*28e0*/  SEL R3, R9, R3, !P0 ;  /* 0x0000000309037207 */ /* 0x000fe40004000000 */
[----:B---3--:R-:W-:-:S04]  /*28f0*/  ISETP.NE.AND P1, PT, R7, 0x1, PT ;  /* 0x000000010700780c */ /* 0x008fc80003f25270 */
[----:B------:R-:W-:-:S05]  /*2900*/  SEL R4, R10, R4, !P1 ;  /* 0x000000040a047207 */ /* 0x000fca0004800000 */
[----:B------:R-:W-:Y:S02]  /*2910*/  IMAD.IADD R5, R3, 0x1, -R4 ;  /* 0x0000000103057824 */ /* 0x000fe400078e0a04 */
[----:B------:R-:W-:Y:S02]  /*2920*/  IMAD.IADD R3, R4, 0x1, -R3 ;  /* 0x0000000104037824 */ /* 0x000fe400078e0a03 */
[----:B------:R-:W-:Y:S02]  /*2930*/  IMAD R10, R5, R7, R10 ;  /* 0x00000007050a7224 */ /* 0x000fe400078e020a */
[----:B------:R-:W-:-:S07]  /*2940*/  IMAD R9, R3, R2, R9 ;  /* 0x0000000203097224 */ /* 0x000fce00078e0209 */
.L_x_42:
[----:B------:R-:W-:Y:S01]  /*2950*/  VIADD R16, R16, 0x1 ;  /* 0x0000000110107836 */ /* 0x000fe20000000000 */
[----:B------:R-:W-:Y:S01]  /*2960*/  PLOP3.LUT P1, PT, PT, PT, PT, 0x80, 0x8 ;  /* 0x000000000008781c */ /* 0x000fe20003f2f070 */
[----:B------:R-:W-:Y:S02]  /*2970*/  IMAD.IADD R14, R10, 0x1, R95 ;  /* 0x000000010a0e7824 */ /* 0x000fe400078e025f */
[----:B------:R-:W-:Y:S01]  /*2980*/  IMAD.IADD R15, R9, 0x1, R94 ;  /* 0x00000001090f7824 */ /* 0x000fe200078e025e */
[----:B------:R-:W-:-:S04]  /*2990*/  ISETP.NE.AND P0, PT, R16, 0x2, PT ;  /* 0x000000021000780c */ /* 0x000fc80003f05270 */
[----:B------:R-:W-:Y:S02]  /*29a0*/  SEL R2, RZ, 0x1, P0 ;  /* 0x00000001ff027807 */ /* 0x000fe40000000000 */
[----:B------:R-:W-:Y:S02]  /*29b0*/  SEL R16, R16, RZ, P0 ;  /* 0x000000ff10107207 */ /* 0x000fe40000000000 */
[----:B------:R-:W-:Y:S01]  /*29c0*/  LOP3.LUT R13, R13, R2, RZ, 0x3c, !PT ;  /* 0x000000020d0d7212 */ /* 0x000fe200078e3cff */
[----:B------:R-:W-:Y:S06]  /*29d0*/  @P2 BRA `(.L_x_43) ;  /* 0xfffffff000582947 */ /* 0x000fec000383ffff */
[----:B------:R-:W-:Y:S01]  /*29e0*/  UIADD3 UR6, UPT, UPT, UR6, 0x108, URZ ;  /* 0x0000010806067890 */ /* 0x000fe2000fffe0ff */
[----:B------:R-:W-:-:S03]  /*29f0*/  SHF.L.U32 R2, R17, 0x1f, RZ ;  /* 0x0000001f11027819 */ /* 0x000fc600000006ff */
[----:B------:R-:W-:-:S09]  /*2a00*/  ULEA UR4, UR23, UR6, 0x3 ;  /* 0x0000000617047291 */ /* 0x000fd2000f8e18ff */
[----:B------:R-:W1:Y:S02]  /*2a10*/  SYNCS.PHASECHK.TRANS64.TRYWAIT P0, [UR4], R2 ;  /* 0x00000002ff0075a7 */ /* 0x000e640008001104 */
[----:B-1----:R-:W-:Y:S05]  /*2a20*/  @!P0 BRA `(.L_x_44) ;  /* 0x0000008000f88947 */ /* 0x002fea0003800000 */
.L_x_178:
[----:B------:R-:W-:-:S04]  /*2a30*/  UIADD3 UR5, UPT, UPT, UR23, 0x1, URZ ;  /* 0x0000000117057890 */ /* 0x000fc8000fffe0ff */
[----:B------:R-:W-:-:S04]  /*2a40*/  UISETP.NE.AND UP0, UPT, UR5, 0x21, UPT ;  /* 0x000000210500788c */ /* 0x000fc8000bf05270 */
[----:B------:R-:W-:Y:S02]  /*2a50*/  USEL UR7, URZ, 0x1, UP0 ;  /* 0x00000001ff077887 */ /* 0x000fe40008000000 */
[----:B------:R-:W-:-:S04]  /*2a60*/  USEL UR5, UR5, URZ, UP0 ;  /* 0x000000ff05057287 */ /* 0x000fc80008000000 */
[----:B------:R-:W-:Y:S01]  /*2a70*/  ULEA UR4, UR5, UR6, 0x3 ;  /* 0x0000000605047291 */ /* 0x000fe2000f8e18ff */
[----:B-1----:R-:W-:-:S04]  /*2a80*/  LOP3.LUT R2, R17, UR7, RZ, 0x3c, !PT ;  /* 0x0000000711027c12 */ /* 0x002fc8000f8e3cff */
[----:B------:R-:W-:-:S04]  /*2a90*/  SHF.L.U32 R3, R2, 0x1f, RZ ;  /* 0x0000001f02037819 */ /* 0x000fc800000006ff */
[----:B------:R-:W1:Y:S02]  /*2aa0*/  SYNCS.PHASECHK.TRANS64.TRYWAIT P0, [UR4], R3 ;  /* 0x00000003ff0075a7 */ /* 0x000e640008001104 */
[----:B-1----:R-:W-:Y:S05]  /*2ab0*/  @!P0 BRA `(.L_x_45) ;  /* 0x0000008000ec8947 */ /* 0x002fea0003800000 */
.L_x_180:
[----:B------:R-:W-:-:S04]  /*2ac0*/  UIADD3 UR5, UPT, UPT, UR5, 0x1, URZ ;  /* 0x0000000105057890 */ /* 0x000fc8000fffe0ff */
[----:B------:R-:W-:-:S04]  /*2ad0*/  UISETP.NE.AND UP0, UPT, UR5, 0x21, UPT ;  /* 0x000000210500788c */ /* 0x000fc8000bf05270 */
[----:B------:R-:W-:Y:S02]  /*2ae0*/  USEL UR7, URZ, 0x1, UP0 ;  /* 0x00000001ff077887 */ /* 0x000fe40008000000 */
[----:B------:R-:W-:-:S04]  /*2af0*/  USEL UR5, UR5, URZ, UP0 ;  /* 0x000000ff05057287 */ /* 0x000fc80008000000 */
[----:B------:R-:W-:Y:S01]  /*2b00*/  ULEA UR4, UR5, UR6, 0x3 ;  /* 0x0000000605047291 */ /* 0x000fe2000f8e18ff */
[----:B------:R-:W-:-:S04]  /*2b10*/  LOP3.LUT R2, R2, UR7, RZ, 0x3c, !PT ;  /* 0x0000000702027c12 */ /* 0x000fc8000f8e3cff */
[----:B-1----:R-:W-:-:S04]  /*2b20*/  SHF.L.U32 R3, R2, 0x1f, RZ ;  /* 0x0000001f02037819 */ /* 0x002fc800000006ff */
[----:B------:R-:W1:Y:S02]  /*2b30*/  SYNCS.PHASECHK.TRANS64.TRYWAIT P0, [UR4], R3 ;  /* 0x00000003ff0075a7 */ /* 0x000e640008001104 */
[----:B-1----:R-:W-:Y:S05]  /*2b40*/  @!P0 BRA `(.L_x_46) ;  /* 0x0000008000e08947 */ /* 0x002fea0003800000 */
.L_x_182:
        /* <DEDUP_REMOVED lines=9> */
.L_x_184:
        /* <DEDUP_REMOVED lines=9> */
.L_x_186:
        /* <DEDUP_REMOVED lines=9> */
.L_x_188:
        /* <DEDUP_REMOVED lines=9> */
.L_x_190:
        /* <DEDUP_REMOVED lines=9> */
.L_x_192:
        /* <DEDUP_REMOVED lines=9> */
.L_x_194:
        /* <DEDUP_REMOVED lines=9> */
.L_x_196:
        /* <DEDUP_REMOVED lines=9> */
.L_x_198:
        /* <DEDUP_REMOVED lines=9> */
.L_x_200:
        /* <DEDUP_REMOVED lines=9> */
.L_x_202:
        /* <DEDUP_REMOVED lines=9> */
.L_x_204:
        /* <DEDUP_REMOVED lines=9> */
.L_x_206:
        /* <DEDUP_REMOVED lines=9> */
.L_x_208:
        /* <DEDUP_REMOVED lines=9> */
.L_x_210:
        /* <DEDUP_REMOVED lines=9> */
.L_x_212:
        /* <DEDUP_REMOVED lines=9> */
.L_x_214:
        /* <DEDUP_REMOVED lines=9> */
.L_x_216:
        /* <DEDUP_REMOVED lines=9> */
.L_x_218:
        /* <DEDUP_REMOVED lines=9> */
.L_x_220:
        /* <DEDUP_REMOVED lines=9> */
.L_x_222:
        /* <DEDUP_REMOVED lines=9> */
.L_x_224:
        /* <DEDUP_REMOVED lines=9> */
.L_x_226:
        /* <DEDUP_REMOVED lines=9> */
.L_x_228:
        /* <DEDUP_REMOVED lines=9> */
.L_x_230:
        /* <DEDUP_REMOVED lines=9> */
.L_x_232:
        /* <DEDUP_REMOVED lines=9> */
.L_x_234:
        /* <DEDUP_REMOVED lines=9> */
.L_x_236:
        /* <DEDUP_REMOVED lines=9> */
.L_x_238:
        /* <DEDUP_REMOVED lines=9> */
.L_x_240:
[----:B------:R-:W-:-:S04]  /*3ba0*/  UIADD3 UR5, UPT, UPT, UR5, 0x1, URZ ;  /* 0x0000000105057890 */ /* 0x000fc8000fffe0ff */
[----:B------:R-:W-:-:S04]  /*3bb0*/  UISETP.NE.AND UP0, UPT, UR5, 0x21, UPT ;  /* 0x000000210500788c */ /* 0x000fc8000bf05270 */
[----:B------:R-:W-:Y:S02]  /*3bc0*/  USEL UR4, URZ, 0x1, UP0 ;  /* 0x00000001ff047887 */ /* 0x000fe40008000000 */
[----:B------:R-:W-:-:S04]  /*3bd0*/  USEL UR5, UR5, URZ, UP0 ;  /* 0x000000ff05057287 */ /* 0x000fc80008000000 */
[----:B------:R-:W-:Y:S01]  /*3be0*/  ULEA UR5, UR5, UR6, 0x3 ;  /* 0x0000000605057291 */ /* 0x000fe2000f8e18ff */
[----:B------:R-:W-:-:S04]  /*3bf0*/  LOP3.LUT R2, R2, UR4, RZ, 0x3c, !PT ;  /* 0x0000000402027c12 */ /* 0x000fc8000f8e3cff */
[----:B------:R-:W-:Y:S01]  /*3c00*/  SHF.L.U32 R2, R2, 0x1f, RZ ;  /* 0x0000001f02027819 */ /* 0x000fe200000006ff */
[----:B-1-3--:R-:W-:-:S07]  /*3c10*/  IMAD.U32 R0, RZ, RZ, UR5 ;  /* 0x00000005ff007e24 */ /* 0x00afce000f8e00ff */
.L_x_76:
[----:B-1----:R1:W2:Y:S02]  /*3c20*/  SYNCS.PHASECHK.TRANS64.TRYWAIT P0, [R0+URZ], R2 ;  /* 0x00000002000075a7 */ /* 0x0022a400080011ff */
[----:B--2---:R-:W-:Y:S05]  /*3c30*/  @!P0 NANOSLEEP.SYNCS 0x989680 ;  /* 0x009896800000895d */ /* 0x004fea0003900000 */
[----:B------:R-:W2:Y:S02]  /*3c40*/  @!P0 SYNCS.PHASECHK.TRANS64 P0, [R0+URZ], R2 ;  /* 0x00000002000085a7 */ /* 0x000ea400080010ff */
[----:B--2---:R-:W-:Y:S05]  /*3c50*/  @P0 EXIT ;  /* 0x000000000000094d */ /* 0x004fea0003800000 */
[----:B------:R-:W-:Y:S05]  /*3c60*/  BRA `(.L_x_76) ;  /* 0xfffffffc00ec7947 */ /* 0x000fea000383ffff */
.L_x_23:
[----:B------:R-:W-:-:S04]  /*3c70*/  UISETP.NE.AND UP1, UPT, UR37, URZ, UPT ;  /* 0x000000ff2500728c */ /* 0x000fc8000bf25270 */
[----:B------:R-:W-:-:S09]  /*3c80*/  UISETP.NE.OR UP1, UPT, UR10, 0x1, UP1 ;  /* 0x000000010a00788c */ /* 0x000fd20008f25670 */
[----:B------:R-:W-:Y:S05]  /*3c90*/  BRA.U UP1, `(.L_x_77) ;  /* 0x00000005014c7547 */ /* 0x000fea000b800000 */
[----:B------:R-:W-:Y:S01]  /*3ca0*/  HFMA2 R11, -RZ, RZ, 0, 0 ;  /* 0x00000000ff0b7431 */ /* 0x000fe200000001ff */
[----:B------:R-:W-:Y:S01]  /*3cb0*/  ISETP.GE.U32.AND P2, PT, R10, 0x2, PT ;  /* 0x000000020a00780c */ /* 0x000fe20003f46070 */
[----:B------:R-:W-:Y:S01]  /*3cc0*/  IMAD.MOV.U32 R12, RZ, RZ, 0x1 ;  /* 0x00000001ff0c7424 */ /* 0x000fe200078e00ff */
[----:B------:R-:W-:Y:S01]  /*3cd0*/  CS2R R8, SRZ ;  /* 0x0000000000087805 */ /* 0x000fe2000001ff00 */
[----:B------:R-:W-:Y:S01]  /*3ce0*/  IMAD.MOV.U32 R3, RZ, RZ, RZ ;  /* 0x000000ffff037224 */ /* 0x000fe200078e00ff */
[----:B------:R-:W-:Y:S01]  /*3cf0*/  UMOV UR4, 0x400 ;  /* 0x0000040000047882 */ /* 0x000fe20000000000 */
[----:B------:R-:W-:Y:S01]  /*3d00*/  UMOV UR6, URZ ;  /* 0x000000ff00067c82 */ /* 0x000fe20008000000 */
[----:B------:R-:W-:-:S12]  /*3d10*/  ULEA UR37, UR37, UR4, 0x18 ;  /* 0x0000000425257291 */ /* 0x000fd8000f8ec0ff */
.L_x_81:
[----:B------:R-:W-:Y:S02]  /*3d20*/  LEA R0, R3, UR37, 0x3 ;  /* 0x0000002503007c11 */ /* 0x000fe4000f8e18ff */
[----:B------:R-:W-:-:S03]  /*3d30*/  SHF.L.U32 R4, R8, 0x1f, RZ ;  /* 0x0000001f08047819 */ /* 0x000fc600000006ff */
[----:B------:R-:W-:Y:S01]  /*3d40*/  VIADD R5, R0, 0x2d0 ;  /* 0x000002d000057836 */ /* 0x000fe20000000000 */
[----:B------:R-:W1:Y:S02]  /*3d50*/  SYNCS.PHASECHK.TRANS64.TRYWAIT P0, [R0+URZ+0x2c0], R4 ;  /* 0x0002c004000075a7 */ /* 0x000e6400080011ff */
[----:B-1----:R-:W-:Y:S05]  /*3d60*/  @!P0 BRA `(.L_x_78) ;  /* 0x0000007c00288947 */ /* 0x002fea0003800000 */
.L_x_241:
[----:B------:R-:W-:Y:S01]  /*3d70*/  ULEA UR5, UR6, UR37, 0x3 ;  /* 0x0000002506057291 */ /* 0x000fe2000f8e18ff */
[----:B-1----:R-:W-:Y:S01]  /*3d80*/  PRMT R0, RZ, 0x654, R5 ;  /* 0x00000654ff007816 */ /* 0x002fe20000000005 */
[----:B------:R-:W-:Y:S01]  /*3d90*/  @!P2 IMAD.MOV.U32 R4, RZ, RZ, 0x10 ;  /* 0x00000010ff04a424 */ /* 0x000fe200078e00ff */
[----:B------:R-:W-:Y:S01]  /*3da0*/  SHF.L.U32 R5, R12, 0x1f, RZ ;  /* 0x0000001f0c057819 */ /* 0x000fe200000006ff */
[----:B------:R-:W-:Y:S01]  /*3db0*/  UIADD3 UR4, UPT, UPT, UR5, 0x260, URZ ;  /* 0x0000026005047890 */ /* 0x000fe2000fffe0ff */
[----:B------:R1:W-:Y:S05]  /*3dc0*/  SYNCS.ARRIVE.TRANS64.RED.A1T0 RZ, [R0+URZ], RZ ;  /* 0x000000ff00ff79a7 */ /* 0x0003ea00081004ff */
[----:B------:R-:W-:Y:S01]  /*3dd0*/  IMAD.U32 R6, RZ, RZ, UR4 ;  /* 0x00000004ff067e24 */ /* 0x000fe2000f8e00ff */
[----:B------:R-:W2:Y:S04]  /*3de0*/  SYNCS.PHASECHK.TRANS64.TRYWAIT P0, [UR5+0x270], R5 ;  /* 0x00027005ff0075a7 */ /* 0x000ea80008001105 */
[----:B------:R-:W-:Y:S01]  /*3df0*/  PRMT R6, R10, 0x654, R6 ;  /* 0x000006540a067816 */ /* 0x000fe20000000006 */
[----:B-12---:R-:W-:Y:S06]  /*3e00*/  @!P0 BRA `(.L_x_79) ;  /* 0x0000007c00148947 */ /* 0x006fec0003800000 */
.L_x_243:
[----:B------:R-:W-:Y:S01]  /*3e10*/  ULEA UR4, UR6, UR37, 0x4 ;  /* 0x0000002506047291 */ /* 0x000fe2000f8e20ff */
[----:B------:R-:W-:Y:S01]  /*3e20*/  SEL R2, R6, R2, !P2 ;  /* 0x0000000206027207 */ /* 0x000fe20005000000 */
[----:B------:R-:W-:Y:S01]  /*3e30*/  UIADD3 UR5, UPT, UPT, UR5, 0x260, URZ ;  /* 0x0000026005057890 */ /* 0x000fe2000fffe0ff */
[----:B-1----:R-:W-:Y:S01]  /*3e40*/  LEA R0, R11, UR37, 0x3 ;  /* 0x000000250b007c11 */ /* 0x002fe2000f8e18ff */
[----:B------:R-:W-:Y:S01]  /*3e50*/  UIADD3 UR4, UPT, UPT, UR4, 0x2f0, URZ ;  /* 0x000002f004047890 */ /* 0x000fe2000fffe0ff */
[----:B------:R1:W-:Y:S01]  /*3e60*/  @!P2 SYNCS.ARRIVE.TRANS64.RED RZ, [R2+URZ], R4 ;  /* 0x0000000402ffa9a7 */ /* 0x0003e200080004ff */
[----:B------:R-:W-:Y:S01]  /*3e70*/  UIADD3 UR6, UPT, UPT, UR6, 0x1, URZ ;  /* 0x0000000106067890 */ /* 0x000fe2000fffe0ff */
[----:B------:R-:W-:-:S03]  /*3e80*/  VIADD R3, R3, 0x1 ;  /* 0x0000000103037836 */ /* 0x000fc60000000000 */
[----:B------:R-:W-:Y:S02]  /*3e90*/  UISETP.NE.AND UP0, UPT, UR6, 0x2, UPT ;  /* 0x000000020600788c */ /* 0x000fe4000bf05270 */
[----:B------:R-:W-:Y:S01]  /*3ea0*/  ISETP.NE.AND P0, PT, R3, 0x2, PT ;  /* 0x000000020300780c */ /* 0x000fe20003f05270 */
[----:B------:R-:W-:Y:S06]  /*3eb0*/  UGETNEXTWORKID.BROADCAST [UR4], [UR5] ;  /* 0x00000000040073ca */ /* 0x000fec0008000100 */
[----:B------:R-:W-:Y:S02]  /*3ec0*/  USEL UR4, URZ, 0x1, UP0 ;  /* 0x00000001ff047887 */ /* 0x000fe40008000000 */
[----:B------:R-:W-:-:S04]  /*3ed0*/  USEL UR6, UR6, URZ, UP0 ;  /* 0x000000ff06067287 */ /* 0x000fc80008000000 */
[----:B------:R-:W-:Y:S02]  /*3ee0*/  LOP3.LUT R12, R12, UR4, RZ, 0x3c, !PT ;  /* 0x000000040c0c7c12 */ /* 0x000fe4000f8e3cff */
[----:B-1----:R-:W-:-:S04]  /*3ef0*/  SHF.L.U32 R4, R9, 0x1f, RZ ;  /* 0x0000001f09047819 */ /* 0x002fc800000006ff */
[----:B------:R-:W1:Y:S02]  /*3f00*/  SYNCS.PHASECHK.TRANS64.TRYWAIT P1, [R0+URZ+0x260], R4 ;  /* 0x00026004000075a7 */ /* 0x000e6400080211ff */
[----:B-1----:R-:W-:Y:S05]  /*3f10*/  @!P1 BRA `(.L_x_80) ;  /* 0x0000007800e89947 */ /* 0x002fea0003800000 */
.L_x_244:
[----:B-1----:R-:W-:Y:S01]  /*3f20*/  LEA R4, R11, UR37, 0x4 ;  /* 0x000000250b047c11 */ /* 0x002fe2000f8e20ff */
[----:B------:R-:W-:Y:S01]  /*3f30*/  VIADD R0, R0, 0x270 ;  /* 0x0000027000007836 */ /* 0x000fe20000000000 */
[----:B------:R-:W-:Y:S01]  /*3f40*/  SEL R3, R3, RZ, P0 ;  /* 0x000000ff03037207 */ /* 0x000fe20000000000 */
[----:B------:R-:W-:-:S03]  /*3f50*/  VIADD R11, R11, 0x1 ;  /* 0x000000010b0b7836 */ /* 0x000fc60000000000 */
[----:B------:R-:W1:Y:S01]  /*3f60*/  LDS.128 R4, [R4+0x2f0] ;  /* 0x0002f00004047984 */ /* 0x000e620000000c00 */
[----:B------:R-:W-:Y:S02]  /*3f70*/  PRMT R0, RZ, 0x654, R0 ;  /* 0x00000654ff007816 */ /* 0x000fe40000000000 */
[C---:B------:R-:W-:Y:S01]  /*3f80*/  ISETP.NE.AND P1, PT, R11.reuse, 0x2, PT ;  /* 0x000000020b00780c */ /* 0x040fe20003f25270 */
[----:B------:R-:W-:Y:S01]  /*3f90*/  @!PT LDS RZ, [RZ] ;  /* 0x00000000fffff984 */ /* 0x000fe20000000800 */
[----:B------:R-:W-:Y:S01]  /*3fa0*/  @!PT LDS RZ, [RZ] ;  /* 0x00000000fffff984 */ /* 0x000fe20000000800 */
[----:B------:R-:W-:Y:S01]  /*3fb0*/  @!PT LDS RZ, [RZ] ;  /* 0x00000000fffff984 */ /* 0x000fe20000000800 */
[----:B------:R-:W-:Y:S01]  /*3fc0*/  @!PT LDS RZ, [RZ] ;  /* 0x00000000fffff984 */ /* 0x000fe20000000800 */
[----:B------:R2:W-:Y:S06]  /*3fd0*/  MEMBAR.ALL.CTA ;  /* 0x0000000000007992 */ /* 0x0005ec0000008000 */
[----:B--2---:R-:W2:Y:S01]  /*3fe0*/  FENCE.VIEW.ASYNC.S ;  /* 0x00000000000073c6 */ /* 0x004ea20000000000 */
[----:B------:R-:W-:Y:S01]  /*3ff0*/  SEL R11, R11, RZ, P1 ;  /* 0x000000ff0b0b7207 */ /* 0x000fe20000800000 */
[----:B--2---:R2:W-:Y:S01]  /*4000*/  SYNCS.ARRIVE.TRANS64.RED.A1T0 RZ, [R0+URZ], RZ ;  /* 0x000000ff00ff79a7 */ /* 0x0045e200081004ff */
[----:B-1----:R-:W-:-:S02]  /*4010*/  LOP3.LUT P3, RZ, R6, 0x1, RZ, 0xc0, !PT ;  /* 0x0000000106ff7812 */ /* 0x002fc4000786c0ff */
[----:B------:R-:W-:-:S04]  /*4020*/  SEL R4, RZ, 0x1, P1 ;  /* 0x00000001ff047807 */ /* 0x000fc80000800000 */
[----:B------:R-:W-:Y:S02]  /*4030*/  LOP3.LUT R9, R9, R4, RZ, 0x3c, !PT ;  /* 0x0000000409097212 */ /* 0x000fe400078e3cff */
[----:B--2---:R-:W-:-:S04]  /*4040*/  SEL R0, RZ, 0x1, P0 ;  /* 0x00000001ff007807 */ /* 0x004fc80000000000 */
[----:B------:R-:W-:Y:S01]  /*4050*/  LOP3.LUT R8, R8, R0, RZ, 0x3c, !PT ;  /* 0x0000000008087212 */ /* 0x000fe200078e3cff */
[----:B------:R-:W-:Y:S06]  /*4060*/  @P3 BRA `(.L_x_81) ;  /* 0xfffffffc002c3947 */ /* 0x000fec000383ffff */
[----:B------:R-:W-:Y:S01]  /*4070*/  ULEA UR5, UR6, UR37, 0x3 ;  /* 0x0000002506057291 */ /* 0x000fe2000f8e18ff */
[----:B------:R-:W-:-:S08]  /*4080*/  SHF.L.U32 R2, R12, 0x1f, RZ ;  /* 0x0000001f0c027819 */ /* 0x000fd000000006ff */
[----:B------:R-:W1:Y:S02]  /*4090*/  SYNCS.PHASECHK.TRANS64 P0, [UR5+0x270], R2 ;  /* 0x00027002ff0075a7 */ /* 0x000e640008001005 */
[----:B-1----:R-:W-:Y:S05]  /*40a0*/  @P0 BRA `(.L_x_82) ;  /* 0x0000000000080947 */ /* 0x002fea0003800000 */
[----:B------:R-:W1:Y:S02]  /*40b0*/  SYNCS.PHASECHK.TRANS64.TRYWAIT P0, [UR5+0x270], R2 ;  /* 0x00027002ff0075a7 */ /* 0x000e640008001105 */
[----:B-1----:R-:W-:Y:S05]  /*40c0*/  @!P0 BRA `(.L_x_83) ;  /* 0x0000007800908947 */ /* 0x002fea0003800000 */
.L_x_82:
[----:B------:R-:W-:-:S04]  /*40d0*/  UIADD3 UR4, UPT, UPT, UR6, 0x1, URZ ;  /* 0x0000000106047890 */ /* 0x000fc8000fffe0ff */
[----:B------:R-:W-:-:S04]  /*40e0*/  UISETP.NE.AND UP0, UPT, UR4, 0x2, UPT ;  /* 0x000000020400788c */ /* 0x000fc8000bf05270 */
[----:B------:R-:W-:Y:S02]  /*40f0*/  USEL UR7, URZ, 0x1, UP0 ;  /* 0x00000001ff077887 */ /* 0x000fe40008000000 */
[----:B------:R-:W-:-:S04]  /*4100*/  USEL UR4, UR4, URZ, UP0 ;  /* 0x000000ff04047287 */ /* 0x000fc80008000000 */
[----:B------:R-:W-:Y:S01]  /*4110*/  ULEA UR4, UR4, UR37, 0x3 ;  /* 0x0000002504047291 */ /* 0x000fe2000f8e18ff */
[----:B-1----:R-:W-:-:S04]  /*4120*/  LOP3.LUT R2, R12, UR7, RZ, 0x3c, !PT ;  /* 0x000000070c027c12 */ /* 0x002fc8000f8e3cff */
[----:B------:R-:W-:-:S04]  /*4130*/  SHF.L.U32 R0, R2, 0x1f, RZ ;  /* 0x0000001f02007819 */ /* 0x000fc800000006ff */
[----:B------:R-:W1:Y:S02]  /*4140*/  SYNCS.PHASECHK.TRANS64 P0, [UR4+0x270], R0 ;  /* 0x00027000ff0075a7 */ /* 0x000e640008001004 */
[----:B-1----:R-:W-:Y:S05]  /*4150*/  @P0 EXIT ;  /* 0x000000000000094d */ /* 0x002fea0003800000 */
[----:B------:R-:W-:Y:S02]  /*4160*/  SHF.L.U32 R2, R2, 0x1f, RZ ;  /* 0x0000001f02027819 */ /* 0x000fe400000006ff */
[----:B------:R-:W-:-:S07]  /*4170*/  MOV R0, UR4 ;  /* 0x0000000400007c02 */ /* 0x000fce0008000f00 */
.L_x_84:
[----:B-1----:R1:W2:Y:S02]  /*4180*/  SYNCS.PHASECHK.TRANS64.TRYWAIT P0, [R0+URZ+0x270], R2 ;  /* 0x00027002000075a7 */ /* 0x0022a400080011ff */
[----:B--2---:R-:W-:Y:S05]  /*4190*/  @!P0 NANOSLEEP.SYNCS 0x989680 ;  /* 0x009896800000895d */ /* 0x004fea0003900000 */
[----:B------:R-:W2:Y:S02]  /*41a0*/  @!P0 SYNCS.PHASECHK.TRANS64 P0, [R0+URZ+0x270], R2 ;  /* 0x00027002000085a7 */ /* 0x000ea400080010ff */
[----:B--2---:R-:W-:Y:S05]  /*41b0*/  @P0 EXIT ;  /* 0x000000000000094d */ /* 0x004fea0003800000 */
[----:B------:R-:W-:Y:S05]  /*41c0*/  BRA `(.L_x_84) ;  /* 0xfffffffc00ec7947 */ /* 0x000fea000383ffff */
.L_x_77:
[----:B------:R-:W-:Y:S05]  /*41d0*/  BRA.U UP4, `(.L_x_85) ;  /* 0x0000001104847547 */ /* 0x000fea000b800000 */
[----:B------:R-:W-:Y:S01]  /*41e0*/  UMOV UR6, 0x40 ;  /* 0x0000004000067882 */ /* 0x000fe20000000000 */
[----:B------:R-:W-:Y:S01]  /*41f0*/  NOP ;  /* 0x0000000000007918 */ /* 0x000fe20000000000 */
[----:B------:R-:W-:Y:S01]  /*4200*/  ULEA UR6, UR37, UR6, 0x18 ;  /* 0x0000000625067291 */ /* 0x000fe2000f8ec0ff */
[----:B------:R-:W-:Y:S02]  /*4210*/  UMOV UR7, 0x400 ;  /* 0x0000040000077882 */ /* 0x000fe40000000000 */
[----:B------:R-:W-:-:S06]  /*4220*/  ULEA UR37, UR37, UR7, 0x18 ;  /* 0x0000000725257291 */ /* 0x000fcc000f8ec0ff */
[----:B------:R-:W1:Y:S02]  /*4230*/  LDS.U8 R2, [UR6+0x1c] ;  /* 0x00001c06ff027984 */ /* 0x000e640008000000 */
[----:B-1----:R-:W-:-:S13]  /*4240*/  ISETP.NE.AND P0, PT, R2, RZ, PT ;  /* 0x000000ff0200720c */ /* 0x002fda0003f05270 */
[----:B------:R-:W-:Y:S05]  /*4250*/  @P0 BRA `(.L_x_86) ;  /* 0x0000000400080947 */ /* 0x000fea0003800000 */
[----:B------:R-:W-:Y:S02]  /*4260*/  UISETP.NE.U32.AND UP0, UPT, UR5, 0x1, UPT ;  /* 0x000000010500788c */ /* 0x000fe4000bf05070 */
[----:B------:R-:W-:-:S07]  /*4270*/  UIADD3 UR8, UPT, UPT, UR6, 0x8, URZ ;  /* 0x0000000806087890 */ /* 0x000fce000fffe0ff */
[----:B------:R-:W-:Y:S05]  /*4280*/  BRA.U !UP0, `(.L_x_87) ;  /* 0x00000001089c7547 */ /* 0x000fea000b800000 */
[----:B------:R-:W-:Y:S01]  /*4290*/  ELECT P0, URZ, PT ;  /* 0x0000000000ff782f */ /* 0x000fe20003800000 */
[----:B------:R-:W-:-:S12]  /*42a0*/  BSSY B0, `(.L_x_87) ;  /* 0x0000025000007945 */ /* 0x000fd80003800000 */
[----:B------:R-:W-:Y:S05]  /*42b0*/  @!P0 BRA `(.L_x_88) ;  /* 0x00000000008c8947 */ /* 0x000fea0003800000 */
[----:B------:R-:W-:-:S05]  /*42c0*/  UMOV UR7, 0x10 ;  /* 0x0000001000077882 */ /* 0x000fca0000000000 */
[----:B------:R-:W-:Y:S04]  /*42d0*/  DEPBAR.LE SB1, 0x36 ;  /* 0x00009d800000791a */ /* 0x000fe80000000000 */
[----:B------:R-:W1:Y:S02]  /*42e0*/  UTCATOMSWS.2CTA.FIND_AND_SET.ALIGN UP1, UR7, UR7 ;  /* 0x00000007000775e3 */ /* 0x000e640008220800 */
[----:B-1----:R-:W-:Y:S01]  /*42f0*/  MOV R10, UR7 ;  /* 0x00000007000a7c02 */ /* 0x002fe20008000f00 */
[----:B------:R-:W-:Y:S06]  /*4300*/  BRA.U UP1, `(.L_x_89) ;  /* 0x0000000101187547 */ /* 0x000fec000b800000 */
.L_x_90:
[----:B------:R-:W-:Y:S05]  /*4310*/  NANOSLEEP 0x64 ;  /* 0x000000640000795d */ /* 0x000fea0003800000 */
[----:B------:R-:W-:-:S05]  /*4320*/  UMOV UR7, 0x10 ;  /* 0x0000001000077882 */ /* 0x000fca0000000000 */
[----:B------:R-:W-:Y:S04]  /*4330*/  DEPBAR.LE SB1, 0x36 ;  /* 0x00009d800000791a */ /* 0x000fe80000000000 */
[----:B------:R-:W1:Y:S02]  /*4340*/  UTCATOMSWS.2CTA.FIND_AND_SET.ALIGN UP1, UR7, UR7 ;  /* 0x00000007000775e3 */ /* 0x000e640008220800 */
[----:B-1----:R-:W-:Y:S01]  /*4350*/  MOV R10, UR7 ;  /* 0x00000007000a7c02 */ /* 0x002fe20008000f00 */
[----:B------:R-:W-:Y:S05]  /*4360*/  BRA.U !UP1, `(.L_x_90) ;  /* 0xfffffffd09e87547 */ /* 0x000fea000b83ffff */
.L_x_89:
[----:B------:R-:W1:Y:S01]  /*4370*/  LDS R5, [UR6+0x10] ;  /* 0x00001006ff057984 */ /* 0x000e620008000800 */
[----:B------:R-:W-:Y:S01]  /*4380*/  IMAD.U32 R3, RZ, RZ, UR37 ;  /* 0x00000025ff037e24 */ /* 0x000fe2000f8e00ff */
[----:B------:R-:W-:-:S03]  /*4390*/  MOV R2, UR4 ;  /* 0x0000000400027c02 */ /* 0x000fc60008000f00 */
[----:B------:R-:W-:Y:S01]  /*43a0*/  VIADD R3, R3, 0x310 ;  /* 0x0000031003037836 */ /* 0x000fe20000000000 */
[----:B-1----:R-:W-:-:S04]  /*43b0*/  SHF.L.U32 R5, R5, 0x1f, RZ ;  /* 0x0000001f05057819 */ /* 0x002fc800000006ff */
[----:B------:R-:W1:Y:S02]  /*43c0*/  SYNCS.PHASECHK.TRANS64.TRYWAIT P0, [UR6+0x8], R5 ;  /* 0x00000805ff0075a7 */ /* 0x000e640008001106 */
[----:B-1----:R-:W-:Y:S05]  /*43d0*/  @P0 BRA `(.L_x_91) ;  /* 0x0000000000080947 */ /* 0x002fea0003800000 */
[----:B------:R-:W1:Y:S02]  /*43e0*/  SYNCS.PHASECHK.TRANS64.TRYWAIT P0, [UR6+0x8], R5 ;  /* 0x00000805ff0075a7 */ /* 0x000e640008001106 */
[----:B-1----:R-:W-:Y:S05]  /*43f0*/  @!P0 BRA `(.L_x_92) ;  /* 0x0000007400dc8947 */ /* 0x002fea0003800000 */
.L_x_91:
[----:B-1----:R-:W-:Y:S01]  /*4400*/  HFMA2 R4, -RZ, RZ, 0, 5.9604644775390625e-08 ;  /* 0x00000001ff047431 */ /* 0x002fe200000001ff */
[----:B------:R-:W-:Y:S01]  /*4410*/  UPRMT UR7, UR4, 0x654, UR8 ;  /* 0x0000065404077896 */ /* 0x000fe20008000008 */
[----:B------:R-:W-:Y:S01]  /*4420*/  IMAD.MOV.U32 R7, RZ, RZ, 0xffff ;  /* 0x0000ffffff077424 */ /* 0x000fe200078e00ff */
[----:B------:R-:W-:Y:S01]  /*4430*/  PRMT R2, R2, 0x654, R3 ;  /* 0x0000065402027816 */ /* 0x000fe20000000003 */
[----:B------:R-:W-:Y:S02]  /*4440*/  IMAD.MOV.U32 R5, RZ, RZ, 0x4 ;  /* 0x00000004ff057424 */ /* 0x000fe400078e00ff */
[----:B------:R-:W-:Y:S01]  /*4450*/  IMAD.SHL.U32 R9, R10, 0x20, RZ ;  /* 0x000000200a097824 */ /* 0x000fe200078e00ff */
[----:B------:R-:W-:Y:S02]  /*4460*/  MOV R3, UR7 ;  /* 0x0000000700037c02 */ /* 0x000fe40008000f00 */
[-C--:B------:R-:W-:Y:S01]  /*4470*/  SHF.L.U32 R7, R7, R10.reuse, RZ ;  /* 0x0000000a07077219 */ /* 0x080fe200000006ff */
[----:B------:R1:W-:Y:S01]  /*4480*/  SYNCS.ARRIVE.TRANS64.RED RZ, [UR7], R5 ;  /* 0x00000005ffff79a7 */ /* 0x0003e20008000407 */
[----:B------:R-:W-:Y:S01]  /*4490*/  SHF.L.U32 R6, R4, R10, RZ ;  /* 0x0000000a04067219 */ /* 0x000fe200000006ff */
[----:B------:R1:W-:Y:S04]  /*44a0*/  STS [UR37+0x310], R9 ;  /* 0x00031009ff007988 */ /* 0x0003e80008000825 */
[----:B------:R1:W-:Y:S04]  /*44b0*/  STAS [R2.64], R10 ;  /* 0x0000000a02007dbd */ /* 0x0003e8000c0008ff */
[----:B------:R1:W-:Y:S04]  /*44c0*/  ATOMS.OR RZ, [UR6+0x14], R7 ;  /* 0x00001407ffff798c */ /* 0x0003e8000b000006 */
[----:B------:R1:W-:Y:S04]  /*44d0*/  ATOMS.OR RZ, [UR6+0x18], R6 ;  /* 0x00001806ffff798c */ /* 0x0003e8000b000006 */
[----:B------:R1:W-:Y:S02]  /*44e0*/  ATOMS.XOR RZ, [UR6+0x10], R4 ;  /* 0x00001004ffff798c */ /* 0x0003e4000b800006 */
.L_x_88:
[----:B------:R-:W-:Y:S05]  /*44f0*/  BSYNC B0 ;  /* 0x0000000000007941 */ /* 0x000fea0003800000 */
.L_x_87:
[----:B------:R-:W-:Y:S05]  /*4500*/  BRA.U UP0, `(.L_x_93) ;  /* 0x00000001006c7547 */ /* 0x000fea000b800000 */
[----:B------:R-:W-:-:S03]  /*4510*/  UMOV UR7, 0xffffffff ;  /* 0xffffffff00077882 */ /* 0x000fc60000000000 */
[----:B------:R-:W-:Y:S05]  /*4520*/  BRA.DIV UR7, `(.L_x_94) ;  /* 0x0000007607a87947 */ /* 0x000fea000b800000 */
[----:B------:R-:W-:-:S13]  /*4530*/  ELECT P6, URZ, PT ;  /* 0x0000000000ff782f */ /* 0x000fda00038c0000 */
.L_x_248:
[----:B------:R-:W-:Y:S05]  /*4540*/  @!P6 BRA `(.L_x_93) ;  /* 0x00000000005ce947 */ /* 0x000fea0003800000 */
[----:B-1----:R-:W1:Y:S02]  /*4550*/  LDS R3, [UR6+0x10] ;  /* 0x00001006ff037984 */ /* 0x002e640008000800 */
[----:B-1----:R-:W-:-:S04]  /*4560*/  SHF.L.U32 R3, R3, 0x1f, RZ ;  /* 0x0000001f03037819 */ /* 0x002fc800000006ff */
[----:B------:R-:W1:Y:S02]  /*4570*/  SYNCS.PHASECHK.TRANS64.TRYWAIT P0, [UR6+0x8], R3 ;  /* 0x00000803ff0075a7 */ /* 0x000e640008001106 */
[----:B-1----:R-:W-:Y:S05]  /*4580*/  @P0 BRA `(.L_x_95) ;  /* 0x0000000000080947 */ /* 0x002fea0003800000 */
[----:B------:R-:W1:Y:S02]  /*4590*/  SYNCS.PHASECHK.TRANS64.TRYWAIT P0, [UR6+0x8], R3 ;  /* 0x00000803ff0075a7 */ /* 0x000e640008001106 */
[----:B-1----:R-:W-:Y:S05]  /*45a0*/  @!P0 BRA `(.L_x_96) ;  /* 0x0000007400a88947 */ /* 0x002fea0003800000 */
.L_x_95:
[----:B------:R-:W2:Y:S01]  /*45b0*/  LDS R5, [UR37+0x310] ;  /* 0x00031025ff057984 */ /* 0x000ea20008000800 */
[----:B-1----:R-:W-:Y:S02]  /*45c0*/  HFMA2 R2, -RZ, RZ, 0, 5.9604644775390625e-08 ;  /* 0x00000001ff027431 */ /* 0x002fe400000001ff */
[----:B------:R-:W-:Y:S01]  /*45d0*/  IMAD.MOV.U32 R3, RZ, RZ, 0xffff ;  /* 0x0000ffffff037424 */ /* 0x000fe200078e00ff */
[----:B------:R-:W-:Y:S01]  /*45e0*/  UPRMT UR7, UR4, 0x654, UR8 ;  /* 0x0000065404077896 */ /* 0x000fe20008000008 */
[----:B--2---:R-:W-:-:S03]  /*45f0*/  IMAD.SHL.U32 R4, R5, 0x20, RZ ;  /* 0x0000002005047824 */ /* 0x004fc600078e00ff */
[-C--:B------:R-:W-:Y:S02]  /*4600*/  SHF.L.U32 R3, R3, R5.reuse, RZ ;  /* 0x0000000503037219 */ /* 0x080fe400000006ff */
[----:B------:R-:W-:Y:S01]  /*4610*/  SHF.L.U32 R5, R2, R5, RZ ;  /* 0x0000000502057219 */ /* 0x000fe200000006ff */
[----:B------:R2:W-:Y:S04]  /*4620*/  STS [UR37+0x310], R4 ;  /* 0x00031004ff007988 */ /* 0x0005e80008000825 */
[----:B------:R2:W-:Y:S04]  /*4630*/  ATOMS.OR RZ, [UR6+0x14], R3 ;  /* 0x00001403ffff798c */ /* 0x0005e8000b000006 */
[----:B------:R2:W-:Y:S01]  /*4640*/  ATOMS.OR RZ, [UR6+0x18], R5 ;  /* 0x00001805ffff798c */ /* 0x0005e2000b000006 */
[----:B------:R-:W-:Y:S03]  /*4650*/  SYNCS.ARRIVE.TRANS64.RED.A1T0 RZ, [UR7], RZ ;  /* 0x000000ffffff79a7 */ /* 0x000fe60008100407 */
[----:B------:R2:W-:Y:S01]  /*4660*/  ATOMS.XOR RZ, [UR6+0x10], R2 ;  /* 0x00001002ffff798c */ /* 0x0005e2000b800006 */
[----:B------:R-:W-:Y:S05]  /*4670*/  BRA `(.L_x_93) ;  /* 0x0000000000107947 */ /* 0x000fea0003800000 */
.L_x_86:
[----:B------:R-:W-:-:S05]  /*4680*/  MOV R2, 0xffffffff ;  /* 0xffffffff00027802 */ /* 0x000fca0000000f00 */
[----:B------:R1:W-:Y:S02]  /*4690*/  STS [UR37+0x310], R2 ;  /* 0x00031002ff007988 */ /* 0x0003e40008000825 */
[----:B-1----:R-:W-:Y:S02]  /*46a0*/  MOV R2, 0x46c0 ;  /* 0x000046c000027802 */ /* 0x002fe40000000f00 */
[----:B-----5:R-:W-:Y:S05]  /*46b0*/  CALL.REL.NOINC `($__internal_1_$__cuda_sm10x_tcgen05_guardrail_trap_phase_invalid_during_alloc) ;  /* 0x0000007c00787944 */ /* 0x020fea0003c00000 */
.L_x_93:
[----:B------:R-:W-:Y:S05]  /*46c0*/  WARPSYNC.ALL ;  /* 0x0000000000007948 */ /* 0x000fea0003800000 */
[----:B------:R-:W3:Y:S01]  /*46d0*/  S2UR UR8, SR_CgaCtaId ;  /* 0x00000000000879c3 */ /* 0x000ee20000008800 */
[----:B------:R-:W-:Y:S01]  /*46e0*/  UMOV UR6, 0x400 ;  /* 0x0000040000067882 */ /* 0x000fe20000000000 */
[----:B------:R-:W-:-:S06]  /*46f0*/  NOP ;  /* 0x0000000000007918 */ /* 0x000fcc0000000000 */
[----:B------:R-:W-:Y:S06]  /*4700*/  BAR.ARV 0x6, 0xa0 ;  /* 0x0182800000007b1d */ /* 0x000fec0000002000 */
[----:B------:R-:W-:Y:S01]  /*4710*/  LOP3.LUT R0, R0, 0xffff, RZ, 0xc0, !PT ;  /* 0x0000ffff00007812 */ /* 0x000fe200078ec0ff */
[----:B-1----:R-:W-:Y:S01]  /*4720*/  IMAD.MOV.U32 R9, RZ, RZ, 0x1 ;  /* 0x00000001ff097424 */ /* 0x002fe200078e00ff */
[----:B------:R-:W-:Y:S01]  /*4730*/  LOP3.LUT R8, R8, 0xffff, RZ, 0xc0, !PT ;  /* 0x0000ffff08087812 */ /* 0x000fe200078ec0ff */
[----:B------:R-:W-:Y:S01]  /*4740*/  UMOV UR22, URZ ;  /* 0x000000ff00167c82 */ /* 0x000fe20008000000 */
[----:B------:R-:W-:Y:S01]  /*4750*/  R2UR UR12, R0 ;  /* 0x00000000000c72ca */ /* 0x000fe200000e0000 */
[----:B------:R-:W-:Y:S01]  /*4760*/  UMOV UR21, URZ ;  /* 0x000000ff00157c82 */ /* 0x000fe20008000000 */
[----:B------:R-:W-:Y:S01]  /*4770*/  R2UR UR13, R8 ;  /* 0x00000000080d72ca */ /* 0x000fe200000e0000 */
[----:B------:R-:W-:Y:S01]  /*4780*/  IMAD.MOV.U32 R8, RZ, RZ, RZ ;  /* 0x000000ffff087224 */ /* 0x000fe200078e00ff */
[----:B------:R-:W-:-:S02]  /*4790*/  UISETP.NE.AND UP2, UPT, UR5, URZ, UPT ;  /* 0x000000ff0500728c */ /* 0x000fc4000bf45270 */
[----:B---3--:R-:W-:Y:S01]  /*47a0*/  ULEA UR8, UR8, UR6, 0x18 ;  /* 0x0000000608087291 */ /* 0x008fe2000f8ec0ff */
[----:B------:R-:W1:Y:S03]  /*47b0*/  LDCU UR6, c[0x0][0x38c] ;  /* 0x00007180ff0677ac */ /* 0x000e660008000800 */
[----:B------:R-:W-:Y:S02]  /*47c0*/  UIADD3 UR14, UPT, UPT, UR8, 0x6500, URZ ;  /* 0x00006500080e7890 */ /* 0x000fe4000fffe0ff */
[----:B------:R-:W-:-:S03]  /*47d0*/  UIADD3 UR15, UPT, UPT, UR8, 0x16d00, URZ ;  /* 0x00016d00080f7890 */ /* 0x000fc6000fffe0ff */
[----:B--2---:R-:W2:Y:S01]  /*47e0*/  LDS R2, [UR8+0x310] ;  /* 0x00031008ff027984 */ /* 0x004ea20008000800 */
[----:B------:R-:W-:Y:S02]  /*47f0*/  USHF.R.U32.HI UR14, URZ, 0x4, UR14 ;  /* 0x00000004ff0e7899 */ /* 0x000fe4000801160e */
[----:B------:R-:W-:Y:S02]  /*4800*/  USHF.R.U32.HI UR15, URZ, 0x4, UR15 ;  /* 0x00000004ff0f7899 */ /* 0x000fe4000801160f */
[----:B------:R-:W-:Y:S02]  /*4810*/  ULOP3.LUT UR14, UR14, 0x3fff, URZ, 0xc0, !UPT ;  /* 0x00003fff0e0e7892 */ /* 0x000fe4000f8ec0ff */
[----:B------:R-:W-:Y:S02]  /*4820*/  ULOP3.LUT UR15, UR15, 0x3fff, URZ, 0xc0, !UPT ;  /* 0x00003fff0f0f7892 */ /* 0x000fe4000f8ec0ff */
[----:B------:R-:W-:Y:S02]  /*4830*/  ULOP3.LUT UR14, UR14, 0x10000, URZ, 0xfc, !UPT ;  /* 0x000100000e0e7892 */ /* 0x000fe4000f8efcff */
[----:B-1----:R-:W-:-:S02]  /*4840*/  UIADD3 UR6, UPT, UPT, UR6, 0x1f, URZ ;  /* 0x0000001f06067890 */ /* 0x002fc4000fffe0ff */
[----:B------:R-:W-:Y:S02]  /*4850*/  ULOP3.LUT UR15, UR15, 0x10000, URZ, 0xfc, !UPT ;  /* 0x000100000f0f7892 */ /* 0x000fe4000f8efcff */
[----:B------:R-:W-:Y:S01]  /*4860*/  USHF.R.S32.HI UR7, URZ, 0x1f, UR6 ;  /* 0x0000001fff077899 */ /* 0x000fe20008011406 */
[----:B------:R-:W-:Y:S01]  /*4870*/  UMOV UR20, URZ ;  /* 0x000000ff00147c82 */ /* 0x000fe20008000000 */
[----:B------:R-:W-:Y:S02]  /*4880*/  UMOV UR26, 0x0 ;  /* 0x00000000001a7882 */ /* 0x000fe40000000000 */
[----:B------:R-:W-:Y:S01]  /*4890*/  ULEA.HI UR7, UR7, UR6, URZ, 0x5 ;  /* 0x0000000607077291 */ /* 0x000fe2000f8f28ff */
[----:B------:R-:W-:-:S03]  /*48a0*/  UMOV UR27, 0x8400010 ;  /* 0x08400010001b7882 */ /* 0x000fc60000000000 */
[----:B------:R-:W-:-:S04]  /*48b0*/  USHF.R.S32.HI UR7, URZ, 0x5, UR7 ;  /* 0x00000005ff077899 */ /* 0x000fc80008011407 */
[----:B------:R-:W-:-:S04]  /*48c0*/  UISETP.LT.AND UP0, UPT, UR7, 0x1, UPT ;  /* 0x000000010700788c */ /* 0x000fc8000bf01270 */
[----:B------:R-:W-:Y:S01]  /*48d0*/  USEL UR23, UR7, 0x1, !UP0 ;  /* 0x0000000107177887 */ /* 0x000fe2000c000000 */
[----:B--2---:R-:W-:Y:S02]  /*48e0*/  R2UR UR24, R2 ;  /* 0x00000000021872ca */ /* 0x004fe400000e0000 */
[----:B------:R-:W-:-:S13]  /*48f0*/  CS2R R2, SRZ ;  /* 0x0000000000027805 */ /* 0x000fda000001ff00 */
.L_x_104:
[C---:B------:R-:W-:Y:S02]  /*4900*/  LEA R0, R8.reuse, UR8, 0x3 ;  /* 0x0000000808007c11 */ /* 0x040fe4000f8e18ff */
[----:B------:R-:W-:Y:S02]  /*4910*/  SHF.L.U32 R4, R3, 0x1f, RZ ;  /* 0x0000001f03047819 */ /* 0x000fe400000006ff */
[----:B------:R-:W-:Y:S02]  /*4920*/  LEA R5, R8, UR8, 0x4 ;  /* 0x0000000808057c11 */ /* 0x000fe4000f8e20ff */
[----:B------:R-:W1:Y:S02]  /*4930*/  SYNCS.PHASECHK.TRANS64.TRYWAIT P0, [R0+URZ+0x260], R4 ;  /* 0x00026004000075a7 */ /* 0x000e6400080011ff */
[----:B-1-34-:R-:W-:Y:S05]  /*4940*/  @!P0 BRA `(.L_x_97) ;  /* 0x0000007000d88947 */ /* 0x01afea0003800000 */
.L_x_249:
[----:B-1----:R-:W1:Y:S01]  /*4950*/  LDS.128 R4, [R5+0x2f0] ;  /* 0x0002f00005047984 */ /* 0x002e620000000c00 */
[----:B------:R-:W-:Y:S02]  /*4960*/  VIADD R0, R0, 0x270 ;  /* 0x0000027000007836 */ /* 0x000fe40000000000 */
[----:B------:R-:W-:Y:S01]  /*4970*/  VIADD R8, R8, 0x1 ;  /* 0x0000000108087836 */ /* 0x000fe20000000000 */
[----:B------:R-:W-:Y:S01]  /*4980*/  @!PT LDS RZ, [RZ] ;  /* 0x00000000fffff984 */ /* 0x000fe20000000800 */
[----:B------:R-:W-:Y:S01]  /*4990*/  @!PT LDS RZ, [RZ] ;  /* 0x00000000fffff984 */ /* 0x000fe20000000800 */
[----:B------:R-:W-:Y:S01]  /*49a0*/  @!PT LDS RZ, [RZ] ;  /* 0x00000000fffff984 */ /* 0x000fe20000000800 */
[----:B------:R-:W-:Y:S01]  /*49b0*/  @!PT LDS RZ, [RZ] ;  /* 0x00000000fffff984 */ /* 0x000fe20000000800 */
[----:B------:R2:W-:Y:S06]  /*49c0*/  MEMBAR.ALL.CTA ;  /* 0x0000000000007992 */ /* 0x0005ec0000008000 */
[----:B--2---:R-:W2:Y:S01]  /*49d0*/  FENCE.VIEW.ASYNC.S ;  /* 0x00000000000073c6 */ /* 0x004ea20000000000 */
[----:B------:R-:W-:-:S04]  /*49e0*/  PRMT R0, RZ, 0x654, R0 ;  /* 0x00000654ff007816 */ /* 0x000fc80000000000 */
[----:B--2---:R2:W-:Y:S01]  /*49f0*/  SYNCS.ARRIVE.TRANS64.RED.A1T0 RZ, [R0+URZ], RZ ;  /* 0x000000ff00ff79a7 */ /* 0x0045e200081004ff */
[----:B-1----:R-:W-:Y:S01]  /*4a00*/  LOP3.LUT P1, RZ, R6, 0x1, RZ, 0xc0, !PT ;  /* 0x0000000106ff7812 */ /* 0x002fe2000782c0ff */
[----:B--2---:R-:W-:-:S12]  /*4a10*/  BRA.U UP2, `(.L_x_98) ;  /* 0x0000000102cc7547 */ /* 0x004fd8000b800000 */
[----:B------:R-:W1:Y:S01]  /*4a20*/  LDCU UR6, c[0x0][0x38c] ;  /* 0x00007180ff0677ac */ /* 0x000e620008000800 */
[----:B------:R-:W-:Y:S02]  /*4a30*/  PLOP3.LUT P2, PT, PT, PT, PT, 0x80, 0x8 ;  /* 0x000000000008781c */ /* 0x000fe40003f4f070 */
[----:B------:R-:W-:Y:S01]  /*4a40*/  SHF.L.U32 R4, R9, 0x1f, RZ ;  /* 0x0000001f09047819 */ /* 0x000fe200000006ff */
[----:B------:R-:W-:Y:S02]  /*4a50*/  ULEA UR11, UR22, UR8, 0x3 ;  /* 0x00000008160b7291 */ /* 0x000fe4000f8e18ff */
[----:B-1----:R-:W-:-:S06]  /*4a60*/  UISETP.GE.AND UP0, UPT, UR6, 0x1, UPT ;  /* 0x000000010600788c */ /* 0x002fcc000bf06270 */
[----:B------:R-:W-:-:S05]  /*4a70*/  PLOP3.LUT P0, PT, PT, PT, UP0, 0x80, 0x8 ;  /* 0x000000000008781c */ /* 0x000fca0003f0f008 */
[----:B------:R-:W-:-:S08]  /*4a80*/  @UP0 ULEA UR6, UR21, UR8, 0x3 ;  /* 0x0000000815060291 */ /* 0x000fd0000f8e18ff */
[----:B------:R-:W-:-:S04]  /*4a90*/  @P0 SHF.L.U32 R0, R2, 0x1f, RZ ;  /* 0x0000001f02000819 */ /* 0x000fc800000006ff */
[----:B------:R1:W2:Y:S01]  /*4aa0*/  @P0 SYNCS.PHASECHK.TRANS64.TRYWAIT P2, [UR6], R0 ;  /* 0x00000000ff0005a7 */ /* 0x0002a20008041106 */
[----:B------:R-:W3:Y:S02]  /*4ab0*/  SYNCS.PHASECHK.TRANS64.TRYWAIT P0, [UR11+0x2a0], R4 ;  /* 0x0002a004ff0075a7 */ /* 0x000ee4000800110b */
[----:B-123--:R-:W-:Y:S05]  /*4ac0*/  @!P0 BRA `(.L_x_99) ;  /* 0x00000070008c8947 */ /* 0x00efea0003800000 */
.L_x_251:
[----:B------:R-:W-:Y:S01]  /*4ad0*/  UMOV UR19, UR20 ;  /* 0x0000001400137c82 */ /* 0x000fe20008000000 */
[----:B------:R-:W-:Y:S05]  /*4ae0*/  BRA.U !UP0, `(.L_x_100) ;  /* 0x0000000108887547 */ /* 0x000fea000b800000 */
[----:B------:R-:W-:Y:S02]  /*4af0*/  UIADD3 UR19, UPT, UPT, UR23, UR20, URZ ;  /* 0x0000001417137290 */ /* 0x000fe4000fffe0ff */
[----:B------:R-:W-:Y:S02]  /*4b00*/  ULEA UR10, UR22, UR24, 0x7 ;  /* 0x00000018160a7291 */ /* 0x000fe4000f8e38ff */
[----:B------:R-:W-:Y:S01]  /*4b10*/  UPLOP3.LUT UP3, UPT, UPT, UPT, UPT, 0x40, 0x4 ;  /* 0x000000000004789c */ /* 0x000fe20003f6e870 */
[----:B------:R-:W-:Y:S01]  /*4b20*/  UMOV UR18, UR7 ;  /* 0x0000000700127c82 */ /* 0x000fe20008000000 */
[----:B------:R-:W-:-:S09]  /*4b30*/  UMOV UR17, UR21 ;  /* 0x0000001500117c82 */ /* 0x000fd20008000000 */
.L_x_103:
[----:B--2---:R-:W-:Y:S01]  /*4b40*/  ULEA UR9, UR17, UR8, 0x3 ;  /* 0x0000000811097291 */ /* 0x004fe2000f8e18ff */
[----:B---3--:R-:W-:Y:S11]  /*4b50*/  @P2 BRA `(.L_x_101) ;  /* 0x00000000000c2947 */ /* 0x008ff60003800000 */
[----:B-1----:R-:W-:Y:S04]  /*4b60*/  SHF.L.U32 R4, R2, 0x1f, RZ ;  /* 0x0000001f02047819 */ /* 0x002fe800000006ff */
[----:B------:R-:W1:Y:S02]  /*4b70*/  SYNCS.PHASECHK.TRANS64.TRYWAIT P0, [UR9], R4 ;  /* 0x00000004ff0075a7 */ /* 0x000e640008001109 */
[----:B-1----:R-:W-:Y:S05]  /*4b80*/  @!P0 BRA `(.L_x_102) ;  /* 0x0000007000748947 */ /* 0x002fea0003800000 */
.L_x_101:
[----:B------:R-:W-:Y:S01]  /*4b90*/  UISETP.NE.AND UP0, UPT, UR18, 0x1, UPT ;  /* 0x000000011200788c */ /* 0x000fe2000bf05270 */
[----:B------:R-:W-:Y:S01]  /*4ba0*/  PLOP3.LUT P2, PT, PT, PT, PT, 0x80, 0x8 ;  /* 0x000000000008781c */ /* 0x000fe20003f4f070 */
[----:B------:R-:W-:Y:S02]  /*4bb0*/  UIADD3 UR21, UPT, UPT, UR17, 0x1, URZ ;  /* 0x0000000111157890 */ /* 0x000fe4000fffe0ff */
[----:B------:R-:W-:Y:S02]  /*4bc0*/  ULEA UR28, UR17, UR15, 0x8 ;  /* 0x0000000f111c7291 */ /* 0x000fe4000f8e40ff */
[----:B------:R-:W-:Y:S01]  /*4bd0*/  UISETP.NE.AND UP1, UPT, UR21, 0x21, UPT ;  /* 0x000000211500788c */ /* 0x000fe2000bf25270 */
[----:B------:R-:W-:Y:S01]  /*4be0*/  PLOP3.LUT P0, PT, PT, PT, UP0, 0x80, 0x8 ;  /* 0x000000000008781c */ /* 0x000fe20003f0f008 */
[----:B------:R-:W-:Y:S02]  /*4bf0*/  ULEA UR30, UR17, UR14, 0x7 ;  /* 0x0000000e111e7291 */ /* 0x000fe4000f8e38ff */
[----:B------:R-:W-:Y:S02]  /*4c00*/  USEL UR16, URZ, 0x1, UP1 ;  /* 0x00000001ff107887 */ /* 0x000fe40008800000 */
[----:B------:R-:W-:Y:S02]  /*4c10*/  USEL UR21, UR21, URZ, UP1 ;  /* 0x000000ff15157287 */ /* 0x000fe40008800000 */
[----:B------:R-:W-:Y:S02]  /*4c20*/  UIADD3 UR9, UPT, UPT, UR9, 0x108, URZ ;  /* 0x0000010809097890 */ /* 0x000fe4000fffe0ff */
[----:B------:R-:W-:Y:S01]  /*4c30*/  @UP0 ULEA UR6, UR21, UR8, 0x3 ;  /* 0x0000000815060291 */ /* 0x000fe2000f8e18ff */
[----:B------:R-:W-:Y:S01]  /*4c40*/  LOP3.LUT R2, R2, UR16, RZ, 0x3c, !PT ;  /* 0x0000001002027c12 */ /* 0x000fe2000f8e3cff */
[----:B------:R-:W-:Y:S01]  /*4c50*/  UMOV UR29, 0xc0004010 ;  /* 0xc0004010001d7882 */ /* 0x000fe20000000000 */
[----:B------:R-:W-:Y:S01]  /*4c60*/  UMOV UR31, 0xc0004010 ;  /* 0xc0004010001f7882 */ /* 0x000fe20000000000 */
[----:B------:R-:W-:Y:S01]  /*4c70*/  UIADD3 UR20, UPT, UPT, UR20, 0x1, URZ ;  /* 0x0000000114147890 */ /* 0x000fe2000fffe0ff */
[----:B-1----:R-:W-:Y:S01]  /*4c80*/  @P0 SHF.L.U32 R0, R2, 0x1f, RZ ;  /* 0x0000001f02000819 */ /* 0x002fe200000006ff */
[----:B------:R-:W-:Y:S02]  /*4c90*/  UIADD3 UR18, UPT, UPT, UR18, -0x1, URZ ;  /* 0xffffffff12127890 */ /* 0x000fe4000fffe0ff */
[----:B------:R-:W-:Y:S01]  /*4ca0*/  UISETP.NE.AND UP0, UPT, UR20, UR19, UPT ;  /* 0x000000131400728c */ /* 0x000fe2000bf05270 */
[----:B------:R2:W3:Y:S01]  /*4cb0*/  @P0 SYNCS.PHASECHK.TRANS64.TRYWAIT P2, [UR6], R0 ;  /* 0x00000000ff0005a7 */ /* 0x0004e20008041106 */
[----:B------:R2:W-:Y:S01]  /*4cc0*/  UTCQMMA.2CTA gdesc[UR30], gdesc[UR28], tmem[UR10], tmem[UR26], idesc[UR27], UP3 ;  /* 0x00ff1a1c1e0075ea */ /* 0x0005e20009a0030a */
[----:B------:R-:W-:Y:S01]  /*4cd0*/  UPLOP3.LUT UP3, UPT, UPT, UPT, UPT, 0x80, 0x8 ;  /* 0x000000000008789c */ /* 0x000fe20003f6f070 */
[----:B------:R2:W-:Y:S01]  /*4ce0*/  UTCBAR.2CTA.MULTICAST [UR9], URZ, UR13 ;  /* 0x000000ff090073e9 */ /* 0x0005e2000820080d */
[----:B------:R-:W-:Y:S04]  /*4cf0*/  UMOV UR17, UR21 ;  /* 0x0000001500117c82 */ /* 0x000fe80008000000 */
[----:B------:R-:W-:Y:S05]  /*4d00*/  BRA.U UP0, `(.L_x_103) ;  /* 0xfffffffd008c7547 */ /* 0x000fea000b83ffff */
.L_x_100:
[----:B------:R-:W-:Y:S01]  /*4d10*/  UIADD3 UR11, UPT, UPT, UR11, 0x280, URZ ;  /* 0x000002800b0b7890 */ /* 0x000fe2000fffe0ff */
[----:B------:R-:W-:-:S08]  /*4d20*/  UMOV UR20, UR19 ;  /* 0x0000001300147c82 */ /* 0x000fd00008000000 */
[----:B------:R4:W-:Y:S01]  /*4d30*/  UTCBAR.2CTA.MULTICAST [UR11], URZ, UR12 ;  /* 0x000000ff0b0073e9 */ /* 0x0009e2000820080c */
[----:B------:R-:W-:Y:S02]  /*4d40*/  NOP ;  /* 0x0000000000007918 */ /* 0x000fe40000000000 */
.L_x_98:
[----:B------:R-:W-:Y:S01]  /*4d50*/  UIADD3 UR22, UPT, UPT, UR22, 0x1, URZ ;  /* 0x0000000116167890 */ /* 0x000fe2000fffe0ff */
[----:B------:R-:W-:-:S03]  /*4d60*/  ISETP.NE.AND P0, PT, R8, 0x2, PT ;  /* 0x000000020800780c */ /* 0x000fc60003f05270 */
[----:B------:R-:W-:Y:S01]  /*4d70*/  UISETP.NE.AND UP0, UPT, UR22, 0x4, UPT ;  /* 0x000000041600788c */ /* 0x000fe2000bf05270 */
[----:B-12---:R-:W-:Y:S02]  /*4d80*/  SEL R0, RZ, 0x1, P0 ;  /* 0x00000001ff007807 */ /* 0x006fe40000000000 */
[----:B------:R-:W-:Y:S01]  /*4d90*/  SEL R8, R8, RZ, P0 ;  /* 0x000000ff08087207 */ /* 0x000fe20000000000 */
[----:B------:R-:W-:Y:S01]  /*4da0*/  USEL UR6, URZ, 0x1, UP0 ;  /* 0x00000001ff067887 */ /* 0x000fe20008000000 */
[----:B------:R-:W-:Y:S01]  /*4db0*/  LOP3.LUT R3, R3, R0, RZ, 0x3c, !PT ;  /* 0x0000000003037212 */ /* 0x000fe200078e3cff */
[----:B------:R-:W-:-:S04]  /*4dc0*/  USEL UR22, UR22, URZ, UP0 ;  /* 0x000000ff16167287 */ /* 0x000fc80008000000 */
[----:B------:R-:W-:Y:S01]  /*4dd0*/  LOP3.LUT R9, R9, UR6, RZ, 0x3c, !PT ;  /* 0x0000000609097c12 */ /* 0x000fe2000f8e3cff */
[----:B------:R-:W-:Y:S07]  /*4de0*/  @P1 BRA `(.L_x_104) ;  /* 0xfffffff800c41947 */ /* 0x000fee000383ffff */
[----:B------:R-:W1:Y:S01]  /*4df0*/  S2UR UR6, SR_CgaCtaId ;  /* 0x00000000000679c3 */ /* 0x000e620000008800 */
[----:B------:R-:W-:Y:S01]  /*4e00*/  ELECT P0, URZ, PT ;  /* 0x0000000000ff782f */ /* 0x000fe20003800000 */
[----:B------:R-:W-:Y:S01]  /*4e10*/  HFMA2 R0, -RZ, RZ, 0, 5.9604644775390625e-08 ;  /* 0x00000001ff007431 */ /* 0x000fe200000001ff */
[----:B------:R-:W-:-:S05]  /*4e20*/  UMOV UR7, 0x40 ;  /* 0x0000004000077882 */ /* 0x000fca0000000000 */
[----:B------:R-:W-:Y:S01]  /*4e30*/  UVIRTCOUNT.DEALLOC.SMPOOL 0x80 ;  /* 0x000000800000784c */ /* 0x000fe20000000000 */
[----:B------:R-:W-:Y:S02]  /*4e40*/  UISETP.NE.AND UP0, UPT, UR5, URZ, UPT ;  /* 0x000000ff0500728c */ /* 0x000fe4000bf05270 */
[----:B-1----:R-:W-:-:S09]  /*4e50*/  ULEA UR6, UR6, UR7, 0x18 ;  /* 0x0000000706067291 */ /* 0x002fd2000f8ec0ff */
[----:B------:R1:W-:Y:S01]  /*4e60*/  @P0 STS.U8 [UR6+0x1c], R0 ;  /* 0x00001c00ff000988 */ /* 0x0003e20008000006 */
[----:B------:R-:W-:Y:S05]  /*4e70*/  BRA.U UP0, `(.L_x_105) ;  /* 0x0000000100a07547 */ /* 0x000fea000b800000 */
[----:B------:R-:W-:Y:S01]  /*4e80*/  UIADD3 UR5, UPT, UPT, UR8, 0x2a0, URZ ;  /* 0x000002a008057890 */ /* 0x000fe2000fffe0ff */
[----:B------:R-:W-:-:S03]  /*4e90*/  SHF.L.U32 R2, R9, 0x1f, RZ ;  /* 0x0000001f09027819 */ /* 0x000fc600000006ff */
[----:B------:R-:W-:-:S09]  /*4ea0*/  ULEA UR7, UR22, UR5, 0x3 ;  /* 0x0000000516077291 */ /* 0x000fd2000f8e18ff */
[----:B------:R-:W2:Y:S02]  /*4eb0*/  SYNCS.PHASECHK.TRANS64.TRYWAIT P0, [UR7], R2 ;  /* 0x00000002ff0075a7 */ /* 0x000ea40008001107 */
[----:B--2---:R-:W-:Y:S05]  /*4ec0*/  @!P0 BRA `(.L_x_106) ;  /* 0x0000006c00bc8947 */ /* 0x004fea0003800000 */
.L_x_254:
        /* <DEDUP_REMOVED lines=9> */
.L_x_256:
        /* <DEDUP_REMOVED lines=9> */
.L_x_258:
[----:B------:R-:W-:-:S04]  /*4ff0*/  UIADD3 UR9, UPT, UPT, UR9, 0x1, URZ ;  /* 0x0000000109097890 */ /* 0x000fc8000fffe0ff */
[----:B------:R-:W-:-:S04]  /*5000*/  UISETP.NE.AND UP1, UPT, UR9, 0x4, UPT ;  /* 0x000000040900788c */ /* 0x000fc8000bf25270 */
[----:B------:R-:W-:Y:S02]  /*5010*/  USEL UR7, URZ, 0x1, UP1 ;  /* 0x00000001ff077887 */ /* 0x000fe40008800000 */
[----:B------:R-:W-:-:S04]  /*5020*/  USEL UR9, UR9, URZ, UP1 ;  /* 0x000000ff09097287 */ /* 0x000fc80008800000 */
[----:B------:R-:W-:Y:S01]  /*5030*/  ULEA UR9, UR9, UR5, 0x3 ;  /* 0x0000000509097291 */ /* 0x000fe2000f8e18ff */
[----:B------:R-:W-:-:S04]  /*5040*/  LOP3.LUT R2, R2, UR7, RZ, 0x3c, !PT ;  /* 0x0000000702027c12 */ /* 0x000fc8000f8e3cff */
[----:B------:R-:W-:Y:S01]  /*5050*/  SHF.L.U32 R2, R2, 0x1f, RZ ;  /* 0x0000001f02027819 */ /* 0x000fe200000006ff */
[----:B-1----:R-:W-:-:S04]  /*5060*/  IMAD.U32 R0, RZ, RZ, UR9 ;  /* 0x00000009ff007e24 */ /* 0x002fc8000f8e00ff */
[----:B------:R1:W2:Y:S03]  /*5070*/  SYNCS.PHASECHK.TRANS64.TRYWAIT P0, [R0+URZ], R2 ;  /* 0x00000002000075a7 */ /* 0x0002a600080011ff */
[----:B--2---:R-:W-:Y:S05]  /*5080*/  @!P0 NANOSLEEP.SYNCS 0x989680 ;  /* 0x009896800000895d */ /* 0x004fea0003900000 */
[----:B------:R-:W2:Y:S02]  /*5090*/  @!P0 SYNCS.PHASECHK.TRANS64 P0, [R0+URZ], R2 ;  /* 0x00000002000085a7 */ /* 0x000ea400080010ff */
[----:B--2---:R-:W-:Y:S05]  /*50a0*/  @P0 BRA `(.L_x_109) ;  /* 0x0000000000200947 */ /* 0x004fea0003800000 */
.L_x_110:
[----:B--2---:R2:W1:Y:S02]  /*50b0*/  SYNCS.PHASECHK.TRANS64.TRYWAIT P0, [R0+URZ], R2 ;  /* 0x00000002000075a7 */ /* 0x00446400080011ff */
[----:B-1----:R-:W-:Y:S05]  /*50c0*/  @!P0 NANOSLEEP.SYNCS 0x989680 ;  /* 0x009896800000895d */ /* 0x002fea0003900000 */
[----:B------:R-:W1:Y:S02]  /*50d0*/  @!P0 SYNCS.PHASECHK.TRANS64 P0, [R0+URZ], R2 ;  /* 0x00000002000085a7 */ /* 0x000e6400080010ff */
[----:B-1----:R-:W-:Y:S05]  /*50e0*/  @!P0 BRA `(.L_x_110) ;  /* 0xfffffffc00f08947 */ /* 0x002fea000383ffff */
[----:B------:R-:W-:Y:S05]  /*50f0*/  BRA `(.L_x_109) ;  /* 0x00000000000c7947 */ /* 0x000fea0003800000 */
.L_x_105:
[----:B------:R-:W-:-:S04]  /*5100*/  UIADD3 UR5, UPT, UPT, UR8, 0x2e0, URZ ;  /* 0x000002e008057890 */ /* 0x000fc8000fffe0ff */
[----:B------:R-:W-:-:S09]  /*5110*/  UPRMT UR5, UR4, 0x654, UR5 ;  /* 0x0000065404057896 */ /* 0x000fd20008000005 */
[----:B------:R-:W-:Y:S03]  /*5120*/  SYNCS.ARRIVE.TRANS64.RED.A1T0 RZ, [UR5], RZ ;  /* 0x000000ffffff79a7 */ /* 0x000fe60008100405 */
.L_x_109:
[----:B-12---:R-:W-:Y:S01]  /*5130*/  SHF.L.U32 R2, RZ, 0x1f, RZ ;  /* 0x0000001fff027819 */ /* 0x006fe200000006ff */
[----:B------:R-:W-:Y:S01]  /*5140*/  UIADD3 UR5, UPT, UPT, UR8, 0x2e0, URZ ;  /* 0x000002e008057890 */ /* 0x000fe2000fffe0ff */
[----:B------:R-:W-:Y:S02]  /*5150*/  PLOP3.LUT P0, PT, PT, PT, UP0, 0x80, 0x8 ;  /* 0x000000000008781c */ /* 0x000fe40003f0f008 */
[----:B------:R-:W1:Y:S02]  /*5160*/  SYNCS.PHASECHK.TRANS64.TRYWAIT P1, [UR8+0x2e0], R2 ;  /* 0x0002e002ff0075a7 */ /* 0x000e640008021108 */
[----:B-1----:R-:W-:Y:S09]  /*5170*/  @!P1 BRA `(.L_x_111) ;  /* 0x0000006c00589947 */ /* 0x002ff20003800000 */
.L_x_260:
[----:B------:R-:W-:Y:S01]  /*5180*/  @!UP0 UPRMT UR5, UR4, 0x654, UR5 ;  /* 0x0000065404058896 */ /* 0x000fe20008000005 */
[----:B------:R-:W-:Y:S02]  /*5190*/  UMOV UR8, 0xffff ;  /* 0x0000ffff00087882 */ /* 0x000fe40000000000 */
[----:B------:R-:W-:-:S06]  /*51a0*/  UMOV UR4, 0x1 ;  /* 0x0000000100047882 */ /* 0x000fcc0000000000 */
[----:B------:R-:W-:Y:S01]  /*51b0*/  @!P0 SYNCS.ARRIVE.TRANS64.RED.A1T0 RZ, [UR5], RZ ;  /* 0x000000ffffff89a7 */ /* 0x000fe20008100405 */
[----:B------:R-:W-:Y:S01]  /*51c0*/  NOP ;  /* 0x0000000000007918 */ /* 0x000fe20000000000 */
[----:B-1----:R-:W1:Y:S01]  /*51d0*/  LDS R0, [UR6+0x14] ;  /* 0x00001406ff007984 */ /* 0x002e620008000800 */
[----:B------:R-:W-:-:S04]  /*51e0*/  ULOP3.LUT UR5, UR24, 0xffff, URZ, 0xc0, !UPT ;  /* 0x0000ffff18057892 */ /* 0x000fc8000f8ec0ff */
[----:B------:R-:W-:-:S04]  /*51f0*/  USHF.R.U32.HI UR5, URZ, 0x5, UR5 ;  /* 0x00000005ff057899 */ /* 0x000fc80008011605 */
[----:B------:R-:W-:Y:S02]  /*5200*/  USHF.L.U32 UR8, UR8, UR5, URZ ;  /* 0x0000000508087299 */ /* 0x000fe400080006ff */
[----:B------:R-:W-:-:S04]  /*5210*/  USHF.L.U32 UR4, UR4, UR5, URZ ;  /* 0x0000000504047299 */ /* 0x000fc800080006ff */
[----:B-1----:R-:W-:-:S04]  /*5220*/  LOP3.LUT R0, R0, UR8, RZ, 0xc0, !PT ;  /* 0x0000000800007c12 */ /* 0x002fc8000f8ec0ff */
[----:B------:R-:W-:-:S13]  /*5230*/  ISETP.NE.AND P0, PT, R0, UR8, PT ;  /* 0x0000000800007c0c */ /* 0x000fda000bf05270 */
[----:B------:R-:W-:Y:S05]  /*5240*/  @P0 BRA `(.L_x_112) ;  /* 0x0000000000580947 */ /* 0x000fea0003800000 */
[----:B------:R-:W1:Y:S02]  /*5250*/  LDS R0, [UR6+0x18] ;  /* 0x00001806ff007984 */ /* 0x000e640008000800 */
[----:B-1----:R-:W-:-:S04]  /*5260*/  LOP3.LUT R0, R0, UR4, RZ, 0xc0, !PT ;  /* 0x0000000400007c12 */ /* 0x002fc8000f8ec0ff */
[----:B------:R-:W-:-:S13]  /*5270*/  ISETP.NE.AND P0, PT, R0, UR4, PT ;  /* 0x0000000400007c0c */ /* 0x000fda000bf05270 */
[----:B------:R-:W-:Y:S05]  /*5280*/  @P0 BRA `(.L_x_113) ;  /* 0x00000000003c0947 */ /* 0x000fea0003800000 */
[----:B------:R-:W1:Y:S01]  /*5290*/  S2R R2, SR_LANEID ;  /* 0x0000000000027919 */ /* 0x000e620000000000 */
[----:B------:R-:W-:Y:S01]  /*52a0*/  ULOP3.LUT UR8, URZ, UR8, URZ, 0x33, !UPT ;  /* 0x00000008ff087292 */ /* 0x000fe2000f8e33ff */
[----:B------:R-:W-:Y:S02]  /*52b0*/  VOTEU.ANY UR7, UPT, PT ;  /* 0x0000000000077886 */ /* 0x000fe400038e0100 */
[----:B------:R-:W-:-:S03]  /*52c0*/  UFLO.U32 UR7, UR7 ;  /* 0x00000007000772bd */ /* 0x000fc600080e0000 */
[----:B------:R-:W-:-:S04]  /*52d0*/  IMAD.U32 R0, RZ, RZ, UR8 ;  /* 0x00000008ff007e24 */ /* 0x000fc8000f8e00ff */
[----:B------:R2:W3:Y:S02]  /*52e0*/  REDUX UR5, R0 ;  /* 0x00000000000573c4 */ /* 0x0004e40000000000 */
[----:B------:R1:W-:Y:S02]  /*52f0*/  UTCATOMSWS.AND URZ, UR8 ;  /* 0x0000000800ff79e3 */ /* 0x0003e40008000000 */
[----:B-1----:R-:W-:Y:S02]  /*5300*/  ISETP.EQ.U32.AND P0, PT, R2, UR7, PT ;  /* 0x0000000702007c0c */ /* 0x002fe4000bf02070 */
[----:B--2---:R-:W-:Y:S02]  /*5310*/  LOP3.LUT R0, RZ, UR4, RZ, 0x33, !PT ;  /* 0x00000004ff007c12 */ /* 0x004fe4000f8e33ff */
[----:B---3--:R-:W-:Y:S02]  /*5320*/  MOV R2, UR5 ;  /* 0x0000000500027c02 */ /* 0x008fe40008000f00 */
[----:B------:R-:W1:Y:S07]  /*5330*/  REDUX UR4, R0 ;  /* 0x00000000000473c4 */ /* 0x000e6e0000000000 */
[----:B------:R2:W-:Y:S01]  /*5340*/  @P0 ATOMS.AND RZ, [UR6+0x14], R2 ;  /* 0x00001402ffff098c */ /* 0x0005e2000a800006 */
[----:B-1----:R-:W-:-:S05]  /*5350*/  IMAD.U32 R0, RZ, RZ, UR4 ;  /* 0x00000004ff007e24 */ /* 0x002fca000f8e00ff */
[----:B------:R2:W-:Y:S01]  /*5360*/  @P0 ATOMS.AND RZ, [UR6+0x18], R0 ;  /* 0x00001800ffff098c */ /* 0x0005e2000a800006 */
[----:B------:R-:W-:Y:S05]  /*5370*/  BRA `(.L_x_114) ;  /* 0x0000000000147947 */ /* 0x000fea0003800000 */
.L_x_113:
[----:B------:R-:W-:Y:S02]  /*5380*/  MOV R2, 0x53a0 ;  /* 0x000053a000027802 */ /* 0x000fe40000000f00 */
[----:B---345:R-:W-:Y:S05]  /*5390*/  CALL.REL.NOINC `($__internal_0_$__cuda_sm10x_tcgen05_guardrail_trap_col_being_dealloced_not_returned_by_alloc) ;  /* 0x0000007000347944 */ /* 0x038fea0003c00000 */
[----:B------:R-:W-:Y:S05]  /*53a0*/  BRA `(.L_x_114) ;  /* 0x0000000000087947 */ /* 0x000fea0003800000 */
.L_x_112:
[----:B------:R-:W-:Y:S02]  /*53b0*/  MOV R2, 0x53d0 ;  /* 0x000053d000027802 */ /* 0x000fe40000000f00 */
[----:B---345:R-:W-:Y:S05]  /*53c0*/  CALL.REL.NOINC `($__internal_2_$__cuda_sm10x_tcgen05_guardrail_trap_unallocated_columns_being_dealloced) ;  /* 0x0000007000407944 */ /* 0x038fea0003c00000 */
.L_x_114:
[----:B------:R-:W-:Y:S01]  /*53d0*/  NOP ;  /* 0x0000000000007918 */ /* 0x000fe20000000000 */
[----:B----4-:R-:W-:Y:S05]  /*53e0*/  EXIT ;  /* 0x000000000000794d */ /* 0x010fea0003800000 */
.L_x_85:
[----:B------:R-:W-:-:S09]  /*53f0*/  UISETP.NE.OR UP5, UPT, UR10, 0x3, !UP5 ;  /* 0x000000030a00788c */ /* 0x000fd2000efa5670 */
[----:B------:R-:W-:Y:S05]  /*5400*/  BRA.U UP5, `(.L_x_115) ;  /* 0x0000001105747547 */ /* 0x000fea000b800000 */
[----:B------:R-:W1:Y:S01]  /*5410*/  LDC R0, c[0x0][0xb30] ;  /* 0x0002cc00ff007b82 */ /* 0x000e620000000800 */
[----:B------:R-:W2:Y:S01]  /*5420*/  LDCU.64 UR8, c[0x0][0x888] ;  /* 0x00011100ff0877ac */ /* 0x000ea20008000a00 */
[----:B------:R-:W-:Y:S02]  /*5430*/  HFMA2 R27, -RZ, RZ, 0, 0 ;  /* 0x00000000ff1b7431 */ /* 0x000fe400000001ff */
[----:B------:R-:W-:Y:S01]  /*5440*/  IMAD.MOV.U32 R29, RZ, RZ, 0x1 ;  /* 0x00000001ff1d7424 */ /* 0x000fe200078e00ff */
[----:B------:R-:W-:Y:S01]  /*5450*/  MOV R25, 0x1000 ;  /* 0x0000100000197802 */ /* 0x000fe20000000f00 */
[----:B------:R-:W3:Y:S01]  /*5460*/  LDCU.64 UR4, c[0x0][0x890] ;  /* 0x00011200ff0477ac */ /* 0x000ee20008000a00 */
[----:B------:R-:W-:Y:S01]  /*5470*/  IMAD.MOV.U32 R28, RZ, RZ, RZ ;  /* 0x000000ffff1c7224 */ /* 0x000fe200078e00ff */
[----:B------:R-:W4:Y:S01]  /*5480*/  LDC R24, c[0x0][0x370] ;  /* 0x0000dc00ff187b82 */ /* 0x000f220000000800 */
[----:B------:R-:W-:Y:S01]  /*5490*/  UMOV UR7, 0x400 ;  /* 0x0000040000077882 */ /* 0x000fe20000000000 */
[----:B------:R-:W-:-:S02]  /*54a0*/  UPLOP3.LUT UP1, UPT, UPT, UPT, UPT, 0x40, 0x4 ;  /* 0x000000000004789c */ /* 0x000fc40003f2e870 */
[----:B------:R-:W-:-:S04]  /*54b0*/  ULEA UR7, UR37, UR7, 0x18 ;  /* 0x0000000725077291 */ /* 0x000fc8000f8ec0ff */
[----:B------:R-:W4:Y:S01]  /*54c0*/  LDC R3, c[0x0][0xb0c] ;  /* 0x0002c300ff037b82 */ /* 0x000f220000000800 */
[----:B------:R-:W-:Y:S02]  /*54d0*/  UIADD3 UR13, UPT, UPT, UR7, 0x228, URZ ;  /* 0x00000228070d7890 */ /* 0x000fe4000fffe0ff */
[----:B--2---:R-:W-:Y:S02]  /*54e0*/  UISETP.NE.U32.AND UP3, UPT, UR8, URZ, UPT ;  /* 0x000000ff0800728c */ /* 0x004fe4000bf65070 */
[----:B------:R-:W-:Y:S02]  /*54f0*/  UIADD3 UR41, UPT, UPT, UR7, 0x210, URZ ;  /* 0x0000021007297890 */ /* 0x000fe4000fffe0ff */
[----:B---3--:R-:W-:Y:S01]  /*5500*/  UISETP.NE.U32.AND UP4, UPT, UR4, URZ, UPT ;  /* 0x000000ff0400728c */ /* 0x008fe2000bf85070 */
[----:B------:R-:W2:Y:S01]  /*5510*/  LDC R18, c[0x0][0xb20] ;  /* 0x0002c800ff127b82 */ /* 0x000ea20000000800 */
[----:B-1----:R-:W-:Y:S01]  /*5520*/  ISETP.NE.AND P1, PT, R0, 0x1, PT ;  /* 0x000000010000780c */ /* 0x002fe20003f25270 */
[----:B------:R-:W-:-:S02]  /*5530*/  UISETP.NE.AND.EX UP3, UPT, UR9, URZ, UPT, UP3 ;  /* 0x000000ff0900728c */ /* 0x000fc4000bf65330 */
[----:B------:R-:W-:Y:S02]  /*5540*/  UIADD3 UR33, UPT, UPT, UR7, 0x218, URZ ;  /* 0x0000021807217890 */ /* 0x000fe4000fffe0ff */
[----:B------:R-:W-:Y:S02]  /*5550*/  UIADD3 UR25, UPT, UPT, UR7, 0x220, URZ ;  /* 0x0000022007197890 */ /* 0x000fe4000fffe0ff */
[----:B------:R-:W1:Y:S01]  /*5560*/  LDC.64 R30, c[0x0][0x348] ;  /* 0x0000d200ff1e7b82 */ /* 0x000e620000000a00 */
[----:B------:R-:W-:Y:S02]  /*5570*/  UPRMT UR13, UR37, 0x654, UR13 ;  /* 0x00000654250d7896 */ /* 0x000fe4000800000d */
[----:B------:R-:W-:-:S05]  /*5580*/  UISETP.NE.AND.EX UP4, UPT, UR5, URZ, UPT, UP4 ;  /* 0x000000ff0500728c */ /* 0x000fca000bf85340 */
[----:B------:R-:W3:Y:S08]  /*5590*/  LDC.64 R16, c[0x0][0xb10] ;  /* 0x0002c400ff107b82 */ /* 0x000ef00000000a00 */
[----:B------:R-:W1:Y:S08]  /*55a0*/  LDC.64 R6, c[0x0][0xb18] ;  /* 0x0002c600ff067b82 */ /* 0x000e700000000a00 */
[----:B------:R-:W1:Y:S08]  /*55b0*/  LDC.64 R4, c[0x0][0xb28] ;  /* 0x0002ca00ff047b82 */ /* 0x000e700000000a00 */
[----:B--2-4-:R-:W1:Y:S02]  /*55c0*/  LDC R19, c[0x0][0x374] ;  /* 0x0000dd00ff137b82 */ /* 0x014e640000000800 */
.L_x_126:
[C---:B------:R-:W-:Y:S02]  /*55d0*/  LEA R0, R28.reuse, UR7, 0x3 ;  /* 0x000000071c007c11 */ /* 0x040fe4000f8e18ff */
[----:B------:R-:W-:Y:S02]  /*55e0*/  SHF.L.U32 R2, R27, 0x1f, RZ ;  /* 0x0000001f1b027819 */ /* 0x000fe400000006ff */
[----:B------:R-:W-:Y:S02]  /*55f0*/  LEA R20, R28, UR7, 0x4 ;  /* 0x000000071c147c11 */ /* 0x000fe4000f8e20ff */
[----:B--2---:R-:W2:Y:S02]  /*5600*/  SYNCS.PHASECHK.TRANS64.TRYWAIT P0, [R0+URZ+0x260], R2 ;  /* 0x00026002000075a7 */ /* 0x004ea400080011ff */
[----:B--2---:R-:W-:Y:S05]  /*5610*/  @!P0 BRA `(.L_x_116) ;  /* 0x0000006800488947 */ /* 0x004fea0003800000 */
.L_x_261:
[----:B------:R-:W-:Y:S01]  /*5620*/  ISETP.GE.AND P0, PT, R40, 0x1, PT ;  /* 0x000000012800780c */ /* 0x000fe20003f06270 */
[----:B------:R-:W4:Y:S01]  /*5630*/  LDS.128 R20, [R20+0x2f0] ;  /* 0x0002f00014147984 */ /* 0x000f220000000c00 */
[----:B--2---:R-:W-:Y:S01]  /*5640*/  VIADD R0, R0, 0x270 ;  /* 0x0000027000007836 */ /* 0x004fe20000000000 */
[----:B------:R-:W-:Y:S01]  /*5650*/  @!PT LDS RZ, [RZ] ;  /* 0x00000000fffff984 */ /* 0x000fe20000000800 */
[----:B------:R-:W-:Y:S01]  /*5660*/  @!PT LDS RZ, [RZ] ;  /* 0x00000000fffff984 */ /* 0x000fe20000000800 */
[----:B------:R-:W-:Y:S01]  /*5670*/  @!PT LDS RZ, [RZ] ;  /* 0x00000000fffff984 */ /* 0x000fe20000000800 */
[----:B------:R-:W-:Y:S01]  /*5680*/  @!PT LDS RZ, [RZ] ;  /* 0x00000000fffff984 */ /* 0x000fe20000000800 */
[----:B------:R2:W-:Y:S06]  /*5690*/  MEMBAR.ALL.CTA ;  /* 0x0000000000007992 */ /* 0x0005ec0000008000 */
[----:B--2---:R-:W2:Y:S01]  /*56a0*/  FENCE.VIEW.ASYNC.S ;  /* 0x00000000000073c6 */ /* 0x004ea20000000000 */
[----:B------:R-:W-:Y:S04]  /*56b0*/  PRMT R0, RZ, 0x654, R0 ;  /* 0x00000654ff007816 */ /* 0x000fe80000000000 */
[----:B--2---:R2:W-:Y:S01]  /*56c0*/  SYNCS.ARRIVE.TRANS64.RED.A1T0 RZ, [R0+URZ], RZ ;  /* 0x000000ff00ff79a7 */ /* 0x0045e200081004ff */
[----:B----4-:R-:W-:Y:S11]  /*56d0*/  LOP3.LUT P3, RZ, R22, 0x1, RZ, 0xc0, !PT ;  /* 0x0000000116ff7812 */ /* 0x010ff6000786c0ff */
[----:B------:R-:W-:Y:S02]  /*56e0*/  @!UPT UIADD3 URZ, UPT, UPT, URZ, URZ, URZ ;  /* 0x000000fffffff290 */ /* 0x000fe4000fffe0ff */
[----:B------:R-:W-:Y:S02]  /*56f0*/  @P3 MOV R11, R20 ;  /* 0x00000014000b3202 */ /* 0x000fe40000000f00 */
[----:B------:R-:W-:Y:S01]  /*5700*/  @P3 LOP3.LUT R10, R21, 0xffff, RZ, 0xc0, !PT ;  /* 0x0000ffff150a3812 */ /* 0x000fe200078ec0ff */
[----:B--2---:R-:W-:Y:S06]  /*5710*/  @!P0 BRA `(.L_x_117) ;  /* 0x0000000000a48947 */ /* 0x004fec0003800000 */
[-C--:B-1----:R-:W-:Y:S01]  /*5720*/  IMAD.HI.U32 R0, R19, R7.reuse, RZ ;  /* 0x0000000713007227 */ /* 0x082fe200078e00ff */
[----:B------:R-:W-:Y:S02]  /*5730*/  ISETP.NE.AND P0, PT, R6, 0x1, PT ;  /* 0x000000010600780c */ /* 0x000fe40003f05270 */
[----:B------:R-:W-:Y:S01]  /*5740*/  ISETP.NE.AND P2, PT, R40, 0x1, PT ;  /* 0x000000012800780c */ /* 0x000fe20003f45270 */
[----:B---3--:R-:W-:Y:S01]  /*5750*/  IMAD.HI.U32 R9, R24, R16, RZ ;  /* 0x0000001018097227 */ /* 0x008fe200078e00ff */
[----:B------:R-:W-:Y:S02]  /*5760*/  SHF.R.U32.HI R0, RZ, R18, R0 ;  /* 0x00000012ff007219 */ /* 0x000fe40000011600 */
[----:B------:R-:W-:Y:S01]  /*5770*/  ISETP.NE.AND P4, PT, R3, 0x1, PT ;  /* 0x000000010300780c */ /* 0x000fe20003f85270 */
[----:B------:R-:W-:Y:S01]  /*5780*/  IMAD.HI.U32 R13, R10, R7, RZ ;  /* 0x000000070a0d7227 */ /* 0x000fe200078e00ff */
[----:B------:R-:W-:Y:S02]  /*5790*/  SHF.R.U32.HI R9, RZ, R17, R9 ;  /* 0x00000011ff097219 */ /* 0x000fe40000011609 */
[----:B------:R-:W-:Y:S01]  /*57a0*/  SEL R0, R19, R0, !P0 ;  /* 0x0000000013007207 */ /* 0x000fe20004000000 */
[----:B------:R-:W-:Y:S01]  /*57b0*/  IMAD.HI.U32 R12, R11, R16, RZ ;  /* 0x000000100b0c7227 */ /* 0x000fe200078e00ff */
[----:B------:R-:W-:Y:S03]  /*57c0*/  SEL R9, R24, R9, !P4 ;  /* 0x0000000918097207 */ /* 0x000fe60006000000 */
[-C--:B------:R-:W-:Y:S01]  /*57d0*/  IMAD.HI.U32 R8, R0, R4.reuse, RZ ;  /* 0x0000000400087227 */ /* 0x080fe200078e00ff */
[----:B------:R-:W-:Y:S03]  /*57e0*/  SHF.R.U32.HI R12, RZ, R17, R12 ;  /* 0x00000011ff0c7219 */ /* 0x000fe6000001160c */
[----:B------:R-:W-:Y:S01]  /*57f0*/  IMAD.HI.U32 R2, R9, R4, RZ ;  /* 0x0000000409027227 */ /* 0x000fe200078e00ff */
[-C--:B------:R-:W-:Y:S02]  /*5800*/  @P2 SHF.R.U32.HI R0, RZ, R5.reuse, R8 ;  /* 0x00000005ff002219 */ /* 0x080fe40000011608 */
[----:B------:R-:W-:Y:S02]  /*5810*/  SHF.R.U32.HI R8, RZ, R18, R13 ;  /* 0x00000012ff087219 */ /* 0x000fe4000001160d */
[----:B------:R-:W-:Y:S01]  /*5820*/  @P2 SHF.R.U32.HI R9, RZ, R5, R2 ;  /* 0x00000005ff092219 */ /* 0x000fe20000011602 */
[----:B------:R-:W-:Y:S01]  /*5830*/  IMAD R0, R40, R0, RZ ;  /* 0x0000000028007224 */ /* 0x000fe200078e02ff */
[----:B------:R-:W-:Y:S02]  /*5840*/  SEL R8, R10, R8, !P0 ;  /* 0x000000080a087207 */ /* 0x000fe40004000000 */
[----:B------:R-:W-:Y:S01]  /*5850*/  SEL R2, R11, R12, !P4 ;  /* 0x0000000c0b027207 */ /* 0x000fe20006000000 */
[----:B------:R-:W-:Y:S01]  /*5860*/  IMAD R12, R40, R9, RZ ;  /* 0x00000009280c7224 */ /* 0x000fe200078e02ff */
[C---:B------:R-:W-:Y:S01]  /*5870*/  ISETP.GE.AND P0, PT, R8.reuse, R0, PT ;  /* 0x000000000800720c */ /* 0x040fe20003f06270 */
[----:B------:R-:W-:Y:S03]  /*5880*/  IMAD.HI.U32 R0, R8, R4, RZ ;  /* 0x0000000408007227 */ /* 0x000fe600078e00ff */
[----:B------:R-:W-:Y:S02]  /*5890*/  ISETP.GE.OR P0, PT, R2, R12, P0 ;  /* 0x0000000c0200720c */ /* 0x000fe40000706670 */
[-C--:B------:R-:W-:Y:S04]  /*58a0*/  SHF.R.U32.HI R0, RZ, R5.reuse, R0 ;  /* 0x00000005ff007219 */ /* 0x080fe80000011600 */
[----:B------:R-:W-:Y:S05]  /*58b0*/  SEL R13, R8, R0, !P2 ;  /* 0x00000000080d7207 */ /* 0x000fea0005000000 */
[----:B------:R-:W-:Y:S02]  /*58c0*/  IMAD.MOV R12, RZ, RZ, -R13 ;  /* 0x000000ffff0c7224 */ /* 0x000fe400078e0a0d */
[----:B------:R-:W-:Y:S04]  /*58d0*/  @!P0 IMAD.HI.U32 R0, R2, R4, RZ ;  /* 0x0000000402008227 */ /* 0x000fe800078e00ff */
[----:B------:R-:W-:Y:S01]  /*58e0*/  IMAD R12, R40, R12, R8 ;  /* 0x0000000c280c7224 */ /* 0x000fe200078e0208 */
[----:B------:R-:W-:Y:S04]  /*58f0*/  @!P0 SHF.R.U32.HI R0, RZ, R5, R0 ;  /* 0x00000005ff008219 */ /* 0x000fe80000011600 */
[----:B------:R-:W-:Y:S04]  /*5900*/  @!P0 SEL R0, R2, R0, !P2 ;  /* 0x0000000002008207 */ /* 0x000fe80005000000 */
[----:B------:R-:W-:Y:S01]  /*5910*/  @!P0 IADD3 R13, PT, PT, R13, -R0, RZ ;  /* 0x800000000d0d8210 */ /* 0x000fe20007ffe0ff */
[----:B------:R-:W-:Y:S01]  /*5920*/  @!P0 IMAD R0, R9, R12, R0 ;  /* 0x0000000c09008224 */ /* 0x000fe200078e0200 */
[----:B------:R-:W-:Y:S01]  /*5930*/  IADD3 R9, PT, PT, -R8, RZ, RZ ;  /* 0x000000ff08097210 */ /* 0x000fe20007ffe1ff */
[--C-:B------:R-:W-:Y:S02]  /*5940*/  IMAD.MOV R12, RZ, RZ, -R2.reuse ;  /* 0x000000ffff0c7224 */ /* 0x100fe400078e0a02 */
[----:B------:R-:W-:Y:S02]  /*5950*/  @!P0 IMAD R8, R13, R40, R2 ;  /* 0x000000280d088224 */ /* 0x000fe400078e0202 */
[----:B------:R-:W-:Y:S02]  /*5960*/  @!P0 IMAD.MOV.U32 R2, RZ, RZ, R0 ;  /* 0x000000ffff028224 */ /* 0x000fe400078e0000 */
[----:B------:R-:W-:Y:S02]  /*5970*/  IMAD R11, R3, R12, R11 ;  /* 0x0000000c030b7224 */ /* 0x000fe400078e020b */
[----:B------:R-:W-:Y:S02]  /*5980*/  IMAD R10, R6, R9, R10 ;  /* 0x00000009060a7224 */ /* 0x000fe400078e020a */
[----:B------:R-:W-:Y:S02]  /*5990*/  IMAD R11, R2, R3, R11 ;  /* 0x00000003020b7224 */ /* 0x000fe400078e020b */
[----:B------:R-:W-:Y:S02]  /*59a0*/  IMAD R10, R8, R6, R10 ;  /* 0x00000006080a7224 */ /* 0x000fe400078e020a */
.L_x_117:
[----:B------:R-:W-:Y:S05]  /*59b0*/  BRA.U UP1, `(.L_x_118) ;  /* 0x0000000101107547 */ /* 0x000fea000b800000 */
[----:B------:R-:W-:Y:S04]  /*59c0*/  MOV R2, UR6 ;  /* 0x0000000600027c02 */ /* 0x000fe80008000f00 */
[----:B------:R-:W-:Y:S04]  /*59d0*/  SHF.L.U32 R2, R2, 0x1f, RZ ;  /* 0x0000001f02027819 */ /* 0x000fe800000006ff */
[----:B------:R-:W2:Y:S02]  /*59e0*/  SYNCS.PHASECHK.TRANS64.TRYWAIT P0, [UR7+0x258], R2 ;  /* 0x00025802ff0075a7 */ /* 0x000ea40008001107 */
[----:B--2---:R-:W-:Y:S05]  /*59f0*/  @!P0 BRA `(.L_x_119) ;  /* 0x0000006400648947 */ /* 0x004fea0003800000 */
.L_x_118:
[----:B------:R-:W-:Y:S02]  /*5a00*/  R2UR UR42, R15 ;  /* 0x000000000f2a72ca */ /* 0x000fe400000e0000 */
[----:B------:R-:W-:Y:S02]  /*5a10*/  R2UR UR43, R14 ;  /* 0x000000000e2b72ca */ /* 0x000fe400000e0000 */
[----:B------:R-:W-:Y:S02]  /*5a20*/  ISETP.NE.U32.AND P2, PT, RZ, UR4, PT ;  /* 0x00000004ff007c0c */ /* 0x000fe4000bf45070 */
[----:B------:R-:W-:Y:S02]  /*5a30*/  SHF.L.U32 R14, R29, 0x1f, RZ ;  /* 0x0000001f1d0e7819 */ /* 0x000fe400000006ff */
[----:B------:R-:W-:Y:S05]  /*5a40*/  ISETP.NE.AND.EX P2, PT, RZ, UR5, PT, P2 ;  /* 0x00000005ff007c0c */ /* 0x000fea000bf45320 */
[----:B------:R-:W-:Y:S02]  /*5a50*/  USHF.L.U32 UR42, UR42, 0x8, URZ ;  /* 0x000000082a2a7899 */ /* 0x000fe400080006ff */
[----:B------:R-:W-:Y:S01]  /*5a60*/  USHF.L.U32 UR43, UR43, 0x6, URZ ;  /* 0x000000062b2b7899 */ /* 0x000fe200080006ff */
[----:B------:R-:W-:Y:S11]  /*5a70*/  BRA.U !UP4, `(.L_x_120) ;  /* 0x000000010c347547 */ /* 0x000ff6000b800000 */
[----:B------:R-:W-:Y:S01]  /*5a80*/  UPLOP3.LUT UP0, UPT, UPT, UPT, UP3, 0x80, 0x8 ;  /* 0x000000000008789c */ /* 0x000fe20003f0f030 */
[----:B--2---:R-:W-:Y:S02]  /*5a90*/  HFMA2 R0, -RZ, RZ, 0, 5.9604644775390625e-08 ;  /* 0x00000001ff007431 */ /* 0x004fe400000001ff */
[----:B------:R-:W-:Y:S03]  /*5aa0*/  IMAD.MOV.U32 R96, RZ, RZ, 0x1 ;  /* 0x00000001ff607424 */ /* 0x000fe600078e00ff */
[----:B------:R-:W-:Y:S05]  /*5ab0*/  PLOP3.LUT P0, PT, PT, PT, UP0, 0x80, 0x8 ;  /* 0x000000000008781c */ /* 0x000fea0003f0f008 */
[----:B------:R-:W2:Y:S01]  /*5ac0*/  @UP0 LDCU.64 UR10, c[0x0][0x888] ;  /* 0x00011100ff0a07ac */ /* 0x000ea20008000a00 */
[----:B------:R-:W-:Y:S07]  /*5ad0*/  @UP0 UIMAD UR8, UR36, UR4, URZ ;  /* 0x00000004240802a4 */ /* 0x000fee000f8e02ff */
[----:B------:R-:W-:Y:S01]  /*5ae0*/  @!P0 PRMT R96, R0, 0x7610, R96 ;  /* 0x0000761000608816 */ /* 0x000fe20000000060 */
[----:B--2---:R-:W-:Y:S03]  /*5af0*/  @UP0 UIMAD.WIDE UR10, UR8, 0x4, UR10 ;  /* 0x00000004080a08a5 */ /* 0x004fe6000f8e020a */
[----:B------:R-:W2:Y:S03]  /*5b00*/  @!UP0 LDCU UR8, c[0x0][0x880] ;  /* 0x00011000ff0887ac */ /* 0x000ea60008000800 */
[----:B------:R-:W-:Y:S01]  /*5b10*/  IMAD.U32 R8, RZ, RZ, UR10 ;  /* 0x0000000aff087e24 */ /* 0x000fe2000f8e00ff */
[----:B------:R-:W-:Y:S05]  /*5b20*/  MOV R9, UR11 ;  /* 0x0000000b00097c02 */ /* 0x000fea0008000f00 */
[----:B-----5:R4:W5:Y:S02]  /*5b30*/  @P0 LDG.E R49, desc[UR46][R8.64] ;  /* 0x0000002e08310981 */ /* 0x020964000c1e1900 */
[----:B--2-4-:R-:W-:Y:S07]  /*5b40*/  @!P0 IMAD.U32 R49, RZ, RZ, UR8 ;  /* 0x00000008ff318e24 */ /* 0x014fee000f8e00ff */
.L_x_120:
[----:B-----5:R-:W-:Y:S01]  /*5b50*/  @!P2 FSETP.EQ.AND P0, PT, R49, RZ, PT ;  /* 0x000000ff3100a20b */ /* 0x020fe20003f02000 */
[----:B------:R-:W-:Y:S01]  /*5b60*/  @!UPT UIADD3 URZ, UPT, UPT, URZ, URZ, URZ ;  /* 0x000000fffffff290 */ /* 0x000fe2000fffe0ff */
[----:B------:R-:W-:Y:S11]  /*5b70*/  @!P2 BRA `(.L_x_121) ;  /* 0x000000000014a947 */ /* 0x000ff60003800000 */
[----:B------:R-:W-:Y:S02]  /*5b80*/  LOP3.LUT P2, RZ, R96, 0xff, RZ, 0xc0, !PT ;  /* 0x000000ff60ff7812 */ /* 0x000fe4000784c0ff */
[----:B------:R-:W-:Y:S04]  /*5b90*/  PLOP3.LUT P0, PT, PT, PT, UP0, 0x80, 0x8 ;  /* 0x000000000008781c */ /* 0x000fe80003f0f008 */
[----:B------:R-:W-:Y:S07]  /*5ba0*/  PLOP3.LUT P0, PT, P0, PT, PT, 0x8, 0x80 ;  /* 0x000000000080781c */ /* 0x000fee000070e170 */
[----:B------:R-:W-:Y:S11]  /*5bb0*/  @P2 FSETP.EQ.AND P0, PT, R49, RZ, PT ;  /* 0x000000ff3100220b */ /* 0x000ff60003f02000 */
[----:B------:R-:W-:Y:S02]  /*5bc0*/  @!UPT UIADD3 URZ, UPT, UPT, URZ, URZ, URZ ;  /* 0x000000fffffff290 */ /* 0x000fe4000fffe0ff */
.L_x_121:
[----:B------:R-:W4:Y:S01]  /*5bd0*/  SYNCS.PHASECHK.TRANS64.TRYWAIT P2, [UR7+0x230], R14 ;  /* 0x0002300eff0075a7 */ /* 0x000f220008041107 */
[----:B------:R-:W-:Y:S04]  /*5be0*/  ELECT P4, URZ, PT ;  /* 0x0000000000ff782f */ /* 0x000fe80003880000 */
[----:B------:R-:W-:Y:S11]  /*5bf0*/  PLOP3.LUT P4, PT, P0, P4, PT, 0xf2, 0x2f ;  /* 0x00000000002f781c */ /* 0x000ff60000789e72 */
[----:B------:R-:W-:Y:S02]  /*5c00*/  @!UPT UIADD3 URZ, UPT, UPT, URZ, URZ, URZ ;  /* 0x000000fffffff290 */ /* 0x000fe4000fffe0ff */
[----:B-1----:R-:W-:Y:S05]  /*5c10*/  @!P4 IADD3 R8, P0, PT, R30, 0x580, RZ ;  /* 0x000005801e08c810 */ /* 0x002fea0007f1e0ff */
[----:B--2---:R-:W-:Y:S01]  /*5c20*/  @!P4 IMAD.X R2, RZ, RZ, R31, P0 ;  /* 0x000000ffff02c224 */ /* 0x004fe200000e061f */
[----:B----4-:R-:W-:Y:S07]  /*5c30*/  @!P2 BRA `(.L_x_122) ;  /* 0x0000006000eca947 */ /* 0x010fee0003800000 */
.L_x_264:
[----:B------:R-:W-:Y:S01]  /*5c40*/  @!P4 R2UR UR9, R8 ;  /* 0x000000000809c2ca */ /* 0x000fe200000e0000 */
[----:B------:R-:W-:Y:S01]  /*5c50*/  VOTEU.ALL UP1, P4 ;  /* 0x0000000000ff7886 */ /* 0x000fe20002020000 */
[----:B------:R-:W-:Y:S01]  /*5c60*/  @!P4 R2UR UR8, R2 ;  /* 0x000000000208c2ca */ /* 0x000fe200000e0000 */
[----:B------:R-:W-:Y:S01]  /*5c70*/  VOTEU.ALL UP2, P4 ;  /* 0x0000000000ff7886 */ /* 0x000fe20002040000 */
[----:B------:R-:W-:Y:S01]  /*5c80*/  UMOV UR16, 0x0 ;  /* 0x0000000000107882 */ /* 0x000fe20000000000 */
[----:B------:R-:W-:Y:S01]  /*5c90*/  UMOV UR17, 0x10000000 ;  /* 0x1000000000117882 */ /* 0x000fe20000000000 */
[----:B------:R-:W-:Y:S01]  /*5ca0*/  @!UP1 UIADD3 UR40, UPT, UPT, UR7, 0x400, URZ ;  /* 0x0000040007289890 */ /* 0x000fe2000fffe0ff */
[----:B-1----:R-:W-:Y:S01]  /*5cb0*/  @!P4 IMAD.MOV.U32 R0, RZ, RZ, 0x1000 ;  /* 0x00001000ff00c424 */ /* 0x002fe200078e00ff */
[----:B------:R-:W-:Y:S01]  /*5cc0*/  UMOV UR44, UR36 ;  /* 0x00000024002c7c82 */ /* 0x000fe20008000000 */
[----:B------:R-:W-:Y:S01]  /*5cd0*/  @!UP1 UIADD3 UR10, UPT, UPT, UR42, 0x80, URZ ;  /* 0x000000802a0a9890 */ /* 0x000fe2000fffe0ff */
[----:B------:R-:W-:Y:S01]  /*5ce0*/  UMOV UR11, UR43 ;  /* 0x0000002b000b7c82 */ /* 0x000fe20008000000 */
[----:B------:R-:W-:Y:S02]  /*5cf0*/  UMOV UR12, UR36 ;  /* 0x00000024000c7c82 */ /* 0x000fe40008000000 */
[----:B------:R-:W-:Y:S01]  /*5d00*/  IMAD.U32 R8, RZ, RZ, UR9 ;  /* 0x00000009ff087e24 */ /* 0x000fe2000f8e00ff */
[----:B------:R-:W-:Y:S01]  /*5d10*/  UMOV UR9, UR41 ;  /* 0x0000002900097c82 */ /* 0x000fe20008000000 */
[----:B------:R-:W-:Y:S01]  /*5d20*/  IMAD.U32 R9, RZ, RZ, UR8 ;  /* 0x00000008ff097e24 */ /* 0x000fe2000f8e00ff */
[----:B------:R-:W-:Y:S02]  /*5d30*/  @!UP1 UIADD3 UR8, UPT, UPT, UR7, 0xc00, URZ ;  /* 0x00000c0007089890 */ /* 0x000fe4000fffe0ff */
[----:B------:R-:W-:Y:S01]  /*5d40*/  @!P4 R2UR UR18, R8 ;  /* 0x000000000812c2ca */ /* 0x000fe200000e0000 */
[----:B------:R-:W-:Y:S01]  /*5d50*/  VOTEU.ALL UP1, P4 ;  /* 0x0000000000ff7886 */ /* 0x000fe20002020000 */
[----:B------:R-:W-:Y:S01]  /*5d60*/  @!P4 R2UR UR19, R9 ;  /* 0x000000000913c2ca */ /* 0x000fe200000e0000 */
[----:B------:R-:W-:Y:S01]  /*5d70*/  UPRMT UR14, UR37, 0x654, UR41 ;  /* 0x00000654250e7896 */ /* 0x000fe20008000029 */
[----:B------:R-:W-:Y:S05]  /*5d80*/  @!P4 IADD3 R8, P0, PT, R30, 0x580, RZ ;  /* 0x000005801e08c810 */ /* 0x000fea0007f1e0ff */
[----:B------:R-:W-:Y:S06]  /*5d90*/  @!P4 IMAD.X R2, RZ, RZ, R31, P0 ;  /* 0x000000ffff02c224 */ /* 0x000fec00000e061f */
[----:B------:R1:W-:Y:S01]  /*5da0*/  @!UP2 UTMALDG.3D [UR40], [UR18], desc[UR16] ;  /* 0x000010281200a5b4 */ /* 0x0003e20008011000 */
[----:B------:R1:W-:Y:S01]  /*5db0*/  @!UP1 UTMALDG.3D [UR8], [UR18], desc[UR16] ;  /* 0x00001008120095b4 */ /* 0x0003e20008011000 */
[----:B------:R1:W-:Y:S01]  /*5dc0*/  @!P4 SYNCS.ARRIVE.TRANS64.RED.A0TR RZ, [UR7+0x210], R0 ;  /* 0x00021000ffffc9a7 */ /* 0x0003e20008300407 */
[----:B------:R-:W-:Y:S01]  /*5dd0*/  SYNCS.ARRIVE.TRANS64.RED.A1T0 RZ, [UR14], RZ ;  /* 0x000000ffffff79a7 */ /* 0x000fe2000810040e */
[----:B------:R-:W2:Y:S02]  /*5de0*/  SYNCS.PHASECHK.TRANS64.TRYWAIT P2, [UR7+0x238], R14 ;  /* 0x0002380eff0075a7 */ /* 0x000ea40008041107 */
[----:B-12---:R-:W-:Y:S05]  /*5df0*/  @!P2 BRA `(.L_x_123) ;  /* 0x000000600094a947 */ /* 0x006fea0003800000 */
.L_x_266:
        /* <DEDUP_REMOVED lines=8> */
[----:B------:R-:W-:Y:S01]  /*5e80*/  @!UP1 UIADD3 UR32, UPT, UPT, UR7, 0x1400, URZ ;  /* 0x0000140007209890 */ /* 0x000fe2000fffe0ff */
[----:B------:R-:W-:Y:S01]  /*5e90*/  UMOV UR35, UR43 ;  /* 0x0000002b00237c82 */ /* 0x000fe20008000000 */
[----:B------:R-:W-:Y:S03]  /*5ea0*/  @!UP1 UIADD3 UR10, UPT, UPT, UR42, 0xa0, URZ ;  /* 0x000000a02a0a9890 */ /* 0x000fe6000fffe0ff */
[----:B------:R-:W-:Y:S01]  /*5eb0*/  IMAD.U32 R8, RZ, RZ, UR9 ;  /* 0x00000009ff087e24 */ /* 0x000fe2000f8e00ff */
[----:B------:R-:W-:Y:S01]  /*5ec0*/  UMOV UR9, UR33 ;  /* 0x0000002100097c82 */ /* 0x000fe20008000000 */
[----:B------:R-:W-:Y:S01]  /*5ed0*/  IMAD.U32 R9, RZ, RZ, UR8 ;  /* 0x00000008ff097e24 */ /* 0x000fe2000f8e00ff */
[----:B------:R-:W-:Y:S02]  /*5ee0*/  @!UP1 UIADD3 UR8, UPT, UPT, UR7, 0x1c00, URZ ;  /* 0x00001c0007089890 */ /* 0x000fe4000fffe0ff */
[----:B------:R-:W-:Y:S01]  /*5ef0*/  @!P4 R2UR UR18, R8 ;  /* 0x000000000812c2ca */ /* 0x000fe200000e0000 */
[----:B------:R-:W-:Y:S01]  /*5f00*/  VOTEU.ALL UP1, P4 ;  /* 0x0000000000ff7886 */ /* 0x000fe20002020000 */
[----:B------:R-:W-:Y:S01]  /*5f10*/  @!P4 R2UR UR19, R9 ;  /* 0x000000000913c2ca */ /* 0x000fe200000e0000 */
[----:B------:R-:W-:Y:S01]  /*5f20*/  UMOV UR11, UR43 ;  /* 0x0000002b000b7c82 */ /* 0x000fe20008000000 */
[----:B------:R-:W-:Y:S01]  /*5f30*/  UMOV UR12, UR36 ;  /* 0x00000024000c7c82 */ /* 0x000fe20008000000 */
[----:B------:R-:W-:Y:S01]  /*5f40*/  UPRMT UR14, UR37, 0x654, UR33 ;  /* 0x00000654250e7896 */ /* 0x000fe20008000021 */
[----:B------:R-:W-:Y:S05]  /*5f50*/  @!P4 IADD3 R8, P0, PT, R30, 0x580, RZ ;  /* 0x000005801e08c810 */ /* 0x000fea0007f1e0ff */
[----:B------:R-:W-:Y:S04]  /*5f60*/  @!P4 IMAD.X R2, RZ, RZ, R31, P0 ;  /* 0x000000ffff02c224 */ /* 0x000fe800000e061f */
[----:B------:R1:W-:Y:S01]  /*5f70*/  @!UP2 UTMALDG.3D [UR32], [UR18], desc[UR16] ;  /* 0x000010201200a5b4 */ /* 0x0003e20008011000 */
[----:B------:R1:W-:Y:S01]  /*5f80*/  @!UP1 UTMALDG.3D [UR8], [UR18], desc[UR16] ;  /* 0x00001008120095b4 */ /* 0x0003e20008011000 */
[----:B------:R1:W-:Y:S01]  /*5f90*/  @!P4 SYNCS.ARRIVE.TRANS64.RED.A0TR RZ, [UR7+0x218], R0 ;  /* 0x00021800ffffc9a7 */ /* 0x0003e20008300407 */
[----:B------:R-:W-:Y:S01]  /*5fa0*/  SYNCS.ARRIVE.TRANS64.RED.A1T0 RZ, [UR14], RZ ;  /* 0x000000ffffff79a7 */ /* 0x000fe2000810040e */
[----:B------:R-:W2:Y:S02]  /*5fb0*/  SYNCS.PHASECHK.TRANS64.TRYWAIT P2, [UR7+0x240], R14 ;  /* 0x0002400eff0075a7 */ /* 0x000ea40008041107 */
[----:B-12---:R-:W-:Y:S05]  /*5fc0*/  @!P2 BRA `(.L_x_124) ;  /* 0x000000600038a947 */ /* 0x006fea0003800000 */
.L_x_268:
[----:B------:R-:W2:Y:S01]  /*5fd0*/  LDC.64 R12, c[0x0][0xb18] ;  /* 0x0002c600ff0c7b82 */ /* 0x000ea20000000a00 */
[----:B------:R-:W-:Y:S01]  /*5fe0*/  @!P4 R2UR UR8, R2 ;  /* 0x000000000208c2ca */ /* 0x000fe200000e0000 */
[----:B------:R-:W-:Y:S01]  /*5ff0*/  VOTEU.ALL UP1, P4 ;  /* 0x0000000000ff7886 */ /* 0x000fe20002020000 */
[----:B------:R-:W-:Y:S01]  /*6000*/  @!P4 R2UR UR9, R8 ;  /* 0x000000000809c2ca */ /* 0x000fe200000e0000 */
[----:B------:R-:W-:Y:S01]  /*6010*/  VOTEU.ALL UP2, P4 ;  /* 0x0000000000ff7886 */ /* 0x000fe20002040000 */
[----:B------:R-:W-:Y:S03]  /*6020*/  UMOV UR16, 0x0 ;  /* 0x0000000000107882 */ /* 0x000fe60000000000 */
[----:B------:R-:W4:Y:S01]  /*6030*/  @!P1 LDC R2, c[0x0][0xb0c] ;  /* 0x0002c300ff029b82 */ /* 0x000f220000000800 */
[----:B------:R-:W-:Y:S01]  /*6040*/  @!UP1 UIADD3 UR26, UPT, UPT, UR42, 0x40, URZ ;  /* 0x000000402a1a9890 */ /* 0x000fe2000fffe0ff */
[----:B-1----:R-:W-:Y:S01]  /*6050*/  @!P4 IMAD.MOV.U32 R0, RZ, RZ, 0x1000 ;  /* 0x00001000ff00c424 */ /* 0x002fe200078e00ff */
[----:B------:R-:W-:Y:S01]  /*6060*/  @!UP1 UIADD3 UR24, UPT, UPT, UR7, 0x2400, URZ ;  /* 0x0000240007189890 */ /* 0x000fe2000fffe0ff */
[----:B------:R-:W-:Y:S01]  /*6070*/  @P3 SHF.R.U32.HI R26, RZ, 0x10, R21 ;  /* 0x00000010ff1a3819 */ /* 0x000fe20000011615 */
[----:B------:R-:W-:Y:S01]  /*6080*/  UMOV UR17, 0x10000000 ;  /* 0x1000000000117882 */ /* 0x000fe20000000000 */
[----:B------:R-:W-:Y:S01]  /*6090*/  UMOV UR27, UR43 ;  /* 0x0000002b001b7c82 */ /* 0x000fe20008000000 */
[----:B------:R-:W-:Y:S01]  /*60a0*/  UMOV UR28, UR36 ;  /* 0x00000024001c7c82 */ /* 0x000fe20008000000 */
[----:B------:R-:W-:Y:S01]  /*60b0*/  IMAD.U32 R9, RZ, RZ, UR8 ;  /* 0x00000008ff097e24 */ /* 0x000fe2000f8e00ff */
[----:B------:R-:W-:Y:S01]  /*60c0*/  @!UP1 UIADD3 UR10, UPT, UPT, UR42, 0xc0, URZ ;  /* 0x000000c02a0a9890 */ /* 0x000fe2000fffe0ff */
[----:B------:R-:W-:Y:S01]  /*60d0*/  IMAD.U32 R8, RZ, RZ, UR9 ;  /* 0x00000009ff087e24 */ /* 0x000fe2000f8e00ff */
[----:B------:R-:W-:Y:S01]  /*60e0*/  @!UP1 UIADD3 UR8, UPT, UPT, UR7, 0x2c00, URZ ;  /* 0x00002c0007089890 */ /* 0x000fe2000fffe0ff */
[----:B------:R-:W-:Y:S01]  /*60f0*/  VIADD R28, R28, 0x1 ;  /* 0x000000011c1c7836 */ /* 0x000fe20000000000 */
[----:B------:R-:W-:Y:S01]  /*6100*/  @!P4 R2UR UR19, R9 ;  /* 0x000000000913c2ca */ /* 0x000fe200000e0000 */
[----:B------:R-:W-:Y:S01]  /*6110*/  VOTEU.ALL UP1, P4 ;  /* 0x0000000000ff7886 */ /* 0x000fe20002020000 */
[----:B------:R-:W-:Y:S01]  /*6120*/  @!P4 R2UR UR18, R8 ;  /* 0x000000000812c2ca */ /* 0x000fe200000e0000 */
[----:B------:R-:W-:Y:S01]  /*6130*/  UMOV UR9, UR25 ;  /* 0x0000001900097c82 */ /* 0x000fe20008000000 */
[----:B------:R-:W1:Y:S01]  /*6140*/  LDC.64 R8, c[0x0][0xb10] ;  /* 0x0002c400ff087b82 */ /* 0x000e620000000a00 */
[----:B------:R-:W-:Y:S01]  /*6150*/  UMOV UR11, UR43 ;  /* 0x0000002b000b7c82 */ /* 0x000fe20008000000 */
[----:B------:R-:W-:Y:S01]  /*6160*/  UMOV UR12, UR36 ;  /* 0x00000024000c7c82 */ /* 0x000fe20008000000 */
[----:B------:R-:W-:Y:S08]  /*6170*/  UPRMT UR14, UR37, 0x654, UR25 ;  /* 0x00000654250e7896 */ /* 0x000ff00008000019 */
[----:B------:R1:W-:Y:S01]  /*6180*/  @!UP2 UTMALDG.3D [UR24], [UR18], desc[UR16] ;  /* 0x000010181200a5b4 */ /* 0x0003e20008011000 */
[----:B------:R1:W-:Y:S01]  /*6190*/  @!UP1 UTMALDG.3D [UR8], [UR18], desc[UR16] ;  /* 0x00001008120095b4 */ /* 0x0003e20008011000 */
[----:B------:R5:W-:Y:S01]  /*61a0*/  @!P4 SYNCS.ARRIVE.TRANS64.RED.A0TR RZ, [UR7+0x220], R0 ;  /* 0x00022000ffffc9a7 */ /* 0x000be20008300407 */
[C---:B-1----:R-:W-:Y:S01]  /*61b0*/  @!P1 IMAD.HI.U32 R8, R11.reuse, R8, RZ ;  /* 0x000000080b089227 */ /* 0x042fe200078e00ff */
[----:B--2---:R-:W-:Y:S02]  /*61c0*/  @!P1 ISETP.NE.AND P0, PT, R12, 0x1, PT ;  /* 0x000000010c00980c */ /* 0x004fe40003f05270 */
[----:B----4-:R-:W-:Y:S01]  /*61d0*/  @!P1 ISETP.NE.AND P2, PT, R2, 0x1, PT ;  /* 0x000000010200980c */ /* 0x010fe20003f45270 */
[C---:B------:R-:W-:Y:S01]  /*61e0*/  @!P1 IMAD.HI.U32 R13, R10.reuse, R13, RZ ;  /* 0x0000000d0a0d9227 */ /* 0x040fe200078e00ff */
[----:B------:R-:W-:Y:S04]  /*61f0*/  @!P1 SHF.R.U32.HI R8, RZ, R9, R8 ;  /* 0x00000009ff089219 */ /* 0x000fe80000011608 */
[----:B------:R-:W-:Y:S01]  /*6200*/  @!P1 SEL R8, R11, R8, !P2 ;  /* 0x000000080b089207 */ /* 0x000fe20005000000 */
[----:B------:R-:W-:Y:S01]  /*6210*/  SYNCS.ARRIVE.TRANS64.RED.A1T0 RZ, [UR14], RZ ;  /* 0x000000ffffff79a7 */ /* 0x000fe2000810040e */
[----:B------:R-:W1:Y:S01]  /*6220*/  SYNCS.PHASECHK.TRANS64.TRYWAIT P5, [UR7+0x248], R14 ;  /* 0x0002480eff0075a7 */ /* 0x000e6200080a1107 */
[----:B-----5:R-:W2:Y:S02]  /*6230*/  @!P1 LDC R0, c[0x0][0xb20] ;  /* 0x0002c800ff009b82 */ /* 0x020ea40000000800 */
[----:B--2---:R-:W-:Y:S04]  /*6240*/  @!P1 SHF.R.U32.HI R0, RZ, R0, R13 ;  /* 0x00000000ff009219 */ /* 0x004fe8000001160d */
[----:B------:R-:W-:Y:S05]  /*6250*/  @!P1 SEL R9, R10, R0, !P0 ;  /* 0x000000000a099207 */ /* 0x000fea0004000000 */
[----:B------:R-:W-:Y:S02]  /*6260*/  @!P1 IMAD.IADD R0, R9, 0x1, -R8 ;  /* 0x0000000109009824 */ /* 0x000fe400078e0a08 */
[----:B------:R-:W-:Y:S02]  /*6270*/  @!P1 IMAD.IADD R8, R8, 0x1, -R9 ;  /* 0x0000000108089824 */ /* 0x000fe400078e0a09 */
[----:B------:R-:W-:Y:S02]  /*6280*/  @!P1 IMAD R11, R0, R2, R11 ;  /* 0x00000002000b9224 */ /* 0x000fe400078e020b */
[----:B------:R-:W-:Y:S01]  /*6290*/  @!P1 IMAD R10, R8, R12, R10 ;  /* 0x0000000c080a9224 */ /* 0x000fe200078e020a */
[----:B-1----:R-:W-:Y:S06]  /*62a0*/  @!P5 BRA `(.L_x_125) ;  /* 0x0000005c0098d947 */ /* 0x002fec0003800000 */
.L_x_270:
[----:B------:R-:W-:Y:S01]  /*62b0*/  @!P4 IADD3 R2, P0, PT, R30, 0x580, RZ ;  /* 0x000005801e02c810 */ /* 0x000fe20007f1e0ff */
[----:B------:R-:W-:Y:S01]  /*62c0*/  VOTEU.ALL UP1, P4 ;  /* 0x0000000000ff7886 */ /* 0x000fe20002020000 */
[----:B------:R-:W-:Y:S01]  /*62d0*/  VOTEU.ALL UP2, P4 ;  /* 0x0000000000ff7886 */ /* 0x000fe20002040000 */
[----:B------:R-:W-:Y:S01]  /*62e0*/  UMOV UR14, 0x0 ;  /* 0x00000000000e7882 */ /* 0x000fe20000000000 */
[----:B------:R-:W-:Y:S01]  /*62f0*/  @!P4 R2UR UR9, R2 ;  /* 0x000000000209c2ca */ /* 0x000fe200000e0000 */
[----:B-1----:R-:W-:Y:S01]  /*6300*/  @!P4 IMAD.X R0, RZ, RZ, R31, P0 ;  /* 0x000000ffff00c224 */ /* 0x002fe200000e061f */
[----:B------:R-:W-:Y:S01]  /*6310*/  @!UP1 UIADD3 UR17, UPT, UPT, UR7, 0x228, URZ ;  /* 0x0000022807119890 */ /* 0x000fe2000fffe0ff */
[----:B------:R-:W-:Y:S01]  /*6320*/  ISETP.NE.AND P0, PT, R28, 0x2, PT ;  /* 0x000000021c00780c */ /* 0x000fe20003f05270 */
[----:B------:R-:W-:Y:S01]  /*6330*/  @!UP1 UIADD3 UR18, UPT, UPT, UR42, 0x60, URZ ;  /* 0x000000602a129890 */ /* 0x000fe2000fffe0ff */
[----:B------:R-:W-:Y:S01]  /*6340*/  LOP3.LUT R29, R29, 0x1, RZ, 0x3c, !PT ;  /* 0x000000011d1d7812 */ /* 0x000fe200078e3cff */
[----:B------:R-:W-:Y:S01]  /*6350*/  @!UP1 UIADD3 UR16, UPT, UPT, UR7, 0x3400, URZ ;  /* 0x0000340007109890 */ /* 0x000fe2000fffe0ff */
[----:B------:R-:W-:Y:S01]  /*6360*/  @!P4 R2UR UR8, R0 ;  /* 0x000000000008c2ca */ /* 0x000fe200000e0000 */
[----:B------:R-:W-:Y:S01]  /*6370*/  UMOV UR15, 0x10000000 ;  /* 0x10000000000f7882 */ /* 0x000fe20000000000 */
[----:B------:R-:W-:Y:S01]  /*6380*/  UMOV UR19, UR43 ;  /* 0x0000002b00137c82 */ /* 0x000fe20008000000 */
[----:B------:R-:W-:Y:S01]  /*6390*/  UMOV UR20, UR36 ;  /* 0x0000002400147c82 */ /* 0x000fe20008000000 */
[----:B------:R-:W-:Y:S01]  /*63a0*/  @!UP1 UIADD3 UR10, UPT, UPT, UR42, 0xe0, URZ ;  /* 0x000000e02a0a9890 */ /* 0x000fe2000fffe0ff */
[----:B------:R-:W-:Y:S01]  /*63b0*/  SEL R0, RZ, 0x1, P0 ;  /* 0x00000001ff007807 */ /* 0x000fe20000000000 */
[----:B------:R-:W-:Y:S01]  /*63c0*/  IMAD.U32 R8, RZ, RZ, UR9 ;  /* 0x00000009ff087e24 */ /* 0x000fe2000f8e00ff */
[----:B------:R-:W-:Y:S01]  /*63d0*/  UMOV UR11, UR43 ;  /* 0x0000002b000b7c82 */ /* 0x000fe20008000000 */
[----:B------:R-:W-:Y:S01]  /*63e0*/  UMOV UR12, UR36 ;  /* 0x00000024000c7c82 */ /* 0x000fe20008000000 */
[----:B------:R-:W-:Y:S01]  /*63f0*/  UMOV UR9, UR17 ;  /* 0x0000001100097c82 */ /* 0x000fe20008000000 */
[----:B------:R-:W-:Y:S01]  /*6400*/  @P3 R2UR UR36, R26 ;  /* 0x000000001a2432ca */ /* 0x000fe200000e0000 */
[----:B------:R-:W-:Y:S01]  /*6410*/  IMAD.IADD R15, R10, 0x1, R94 ;  /* 0x000000010a0f7824 */ /* 0x000fe200078e025e */
[----:B------:R-:W-:Y:S01]  /*6420*/  @!P4 R2UR UR22, R8 ;  /* 0x000000000816c2ca */ /* 0x000fe200000e0000 */
[----:B------:R-:W-:Y:S01]  /*6430*/  IMAD.U32 R9, RZ, RZ, UR8 ;  /* 0x00000008ff097e24 */ /* 0x000fe2000f8e00ff */
[----:B------:R-:W-:Y:S01]  /*6440*/  @!UP1 UIADD3 UR8, UPT, UPT, UR7, 0x3c00, URZ ;  /* 0x00003c0007089890 */ /* 0x000fe2000fffe0ff */
[----:B------:R-:W-:Y:S01]  /*6450*/  LOP3.LUT R27, R27, R0, RZ, 0x3c, !PT ;  /* 0x000000001b1b7212 */ /* 0x000fe200078e3cff */
[----:B------:R-:W-:Y:S01]  /*6460*/  VOTEU.ALL UP1, P4 ;  /* 0x0000000000ff7886 */ /* 0x000fe20002020000 */
[----:B------:R-:W-:Y:S01]  /*6470*/  IMAD.IADD R14, R11, 0x1, R95 ;  /* 0x000000010b0e7824 */ /* 0x000fe200078e025f */
[----:B------:R-:W-:Y:S02]  /*6480*/  @!P4 R2UR UR23, R9 ;  /* 0x000000000917c2ca */ /* 0x000fe400000e0000 */
[----:B------:R-:W-:Y:S11]  /*6490*/  SEL R28, R28, RZ, P0 ;  /* 0x000000ff1c1c7207 */ /* 0x000ff60000000000 */
[----:B------:R2:W-:Y:S01]  /*64a0*/  @!UP2 UTMALDG.3D [UR16], [UR22], desc[UR14] ;  /* 0x00000e101600a5b4 */ /* 0x0005e20008011000 */
[----:B------:R2:W-:Y:S01]  /*64b0*/  @!UP1 UTMALDG.3D [UR8], [UR22], desc[UR14] ;  /* 0x00000e08160095b4 */ /* 0x0005e20008011000 */
[----:B------:R2:W-:Y:S01]  /*64c0*/  @!P4 SYNCS.ARRIVE.TRANS64.RED.A0TR RZ, [UR7+0x228], R25 ;  /* 0x00022819ffffc9a7 */ /* 0x0005e20008300407 */
[----:B------:R-:W-:Y:S01]  /*64d0*/  UPLOP3.LUT UP1, UPT, UPT, UPT, UPT, 0x80, 0x8 ;  /* 0x000000000008789c */ /* 0x000fe20003f2f070 */
[----:B------:R-:W-:Y:S01]  /*64e0*/  SYNCS.ARRIVE.TRANS64.RED.A1T0 RZ, [UR13], RZ ;  /* 0x000000ffffff79a7 */ /* 0x000fe2000810040d */
[----:B------:R-:W-:Y:S09]  /*64f0*/  @P3 BRA `(.L_x_126) ;  /* 0xfffffff000343947 */ /* 0x000ff2000383ffff */
[----:B------:R-:W-:-:S04]  /*6500*/  SHF.L.U32 R2, R29, 0x1f, RZ ;  /* 0x0000001f1d027819 */ /* 0x000fc800000006ff */
[----:B------:R-:W1:Y:S02]  /*6510*/  SYNCS.PHASECHK.TRANS64.TRYWAIT P0, [UR7+0x230], R2 ;  /* 0x00023002ff0075a7 */ /* 0x000e640008001107 */
[----:B-1----:R-:W-:Y:S05]  /*6520*/  @!P0 BRA `(.L_x_127) ;  /* 0x0000005c00108947 */ /* 0x002fea0003800000 */
.L_x_272:
[----:B------:R-:W4:Y:S02]  /*6530*/  SYNCS.PHASECHK.TRANS64.TRYWAIT P0, [UR7+0x238], R2 ;  /* 0x00023802ff0075a7 */ /* 0x000f240008001107 */
[----:B----4-:R-:W-:Y:S05]  /*6540*/  @!P0 BRA `(.L_x_128) ;  /* 0x0000005c00208947 */ /* 0x010fea0003800000 */
.L_x_274:
[----:B------:R-:W4:Y:S02]  /*6550*/  SYNCS.PHASECHK.TRANS64.TRYWAIT P0, [UR7+0x240], R2 ;  /* 0x00024002ff0075a7 */ /* 0x000f240008001107 */
[----:B----4-:R-:W-:Y:S05]  /*6560*/  @!P0 BRA `(.L_x_129) ;  /* 0x0000005c00308947 */ /* 0x010fea0003800000 */
.L_x_276:
[----:B-1----:R-:W-:-:S07]  /*6570*/  MOV R0, UR7 ;  /* 0x0000000700007c02 */ /* 0x002fce0008000f00 */
.L_x_130:
[----:B-1----:R-:W-:-:S04]  /*6580*/  SHF.L.U32 R2, R29, 0x1f, RZ ;  /* 0x0000001f1d027819 */ /* 0x002fc800000006ff */
[----:B------:R1:W4:Y:S03]  /*6590*/  SYNCS.PHASECHK.TRANS64.TRYWAIT P0, [R0+URZ+0x248], R2 ;  /* 0x00024802000075a7 */ /* 0x00032600080011ff */
[----:B----4-:R-:W-:Y:S05]  /*65a0*/  @!P0 NANOSLEEP.SYNCS 0x989680 ;  /* 0x009896800000895d */ /* 0x010fea0003900000 */
[----:B------:R-:W4:Y:S02]  /*65b0*/  @!P0 SYNCS.PHASECHK.TRANS64 P0, [R0+URZ+0x248], R2 ;  /* 0x00024802000085a7 */ /* 0x000f2400080010ff */
[----:B--2-4-:R-:W-:Y:S05]  /*65c0*/  @P0 EXIT ;  /* 0x000000000000094d */ /* 0x014fea0003800000 */
[----:B------:R-:W-:Y:S05]  /*65d0*/  BRA `(.L_x_130) ;  /* 0xfffffffc00e87947 */ /* 0x000fea000383ffff */
.L_x_115:
[----:B------:R-:W-:-:S06]  /*65e0*/  UISETP.GE.AND UP1, UPT, UR10, 0x4, UPT ;  /* 0x000000040a00788c */ /* 0x000fcc000bf26270 */
[----:B------:R-:W-:-:S13]  /*65f0*/  PLOP3.LUT P0, PT, PT, PT, UP1, 0x80, 0x8 ;  /* 0x000000000008781c */ /* 0x000fda0003f0f018 */
[----:B------:R-:W-:Y:S05]  /*6600*/  @!P0 EXIT ;  /* 0x000000000000894d */ /* 0x000fea0003800000 */
[----:B------:R-:W-:Y:S01]  /*6610*/  BAR.SYNC.DEFER_BLOCKING 0x6, 0xa0 ;  /* 0x0182800000007b1d */ /* 0x000fe20000010000 */
[C---:B------:R-:W-:Y:S01]  /*6620*/  IMAD.SHL.U32 R101, R109.reuse, 0x20, RZ ;  /* 0x000000206d657824 */ /* 0x040fe200078e00ff */
[----:B------:R-:W-:Y:S01]  /*6630*/  CS2R R106, SRZ ;  /* 0x00000000006a7805 */ /* 0x000fe2000001ff00 */
[C---:B------:R-:W-:Y:S01]  /*6640*/  IMAD.SHL.U32 R2, R109.reuse, 0x4, RZ ;  /* 0x000000046d027824 */ /* 0x040fe200078e00ff */
[----:B------:R-:W-:Y:S01]  /*6650*/  CS2R R104, SRZ ;  /* 0x0000000000687805 */ /* 0x000fe2000001ff00 */
[----:B------:R-:W-:Y:S01]  /*6660*/  IMAD.U32 R46, R109, 0x10000, RZ ;  /* 0x000100006d2e7824 */ /* 0x000fe200078e00ff */
[----:B------:R-:W-:Y:S02]  /*6670*/  UMOV UR49, 0x400 ;  /* 0x0000040000317882 */ /* 0x000fe40000000000 */
[----:B------:R-:W1:Y:S01]  /*6680*/  LDC R99, c[0x0][0x370] ;  /* 0x0000dc00ff637b82 */ /* 0x000e620000000800 */
[----:B------:R-:W-:Y:S01]  /*6690*/  ULEA UR49, UR37, UR49, 0x18 ;  /* 0x0000003125317291 */ /* 0x000fe2000f8ec0ff */
[C---:B------:R-:W-:Y:S01]  /*66a0*/  LOP3.LUT R3, R101.reuse, 0x80, RZ, 0xc0, !PT ;  /* 0x0000008065037812 */ /* 0x040fe200078ec0ff */
[C---:B------:R-:W-:Y:S01]  /*66b0*/  IMAD.SHL.U32 R4, R102.reuse, 0x400, RZ ;  /* 0x0000040066047824 */ /* 0x040fe200078e00ff */
[----:B------:R-:W-:Y:S01]  /*66c0*/  LOP3.LUT R100, R101, 0xb60, RZ, 0xc0, !PT ;  /* 0x00000b6065647812 */ /* 0x000fe200078ec0ff */
[----:B------:R-:W-:Y:S01]  /*66d0*/  UIADD3 UR4, UPT, UPT, UR49, 0x4400, URZ ;  /* 0x0000440031047890 */ /* 0x000fe2000fffe0ff */
[----:B------:R-:W-:Y:S01]  /*66e0*/  LOP3.LUT R2, R3, 0x10, R2, 0xf8, !PT ;  /* 0x0000001003027812 */ /* 0x000fe200078ef802 */
[----:B------:R-:W-:Y:S01]  /*66f0*/  IMAD.SHL.U32 R3, R102, 0x200000, RZ ;  /* 0x0020000066037824 */ /* 0x000fe200078e00ff */
[----:B------:R-:W2:Y:S01]  /*6700*/  LDC R42, c[0x0][0xb0c] ;  /* 0x0002c300ff2a7b82 */ /* 0x000ea20000000800 */
[----:B------:R-:W-:Y:S01]  /*6710*/  LOP3.LUT R100, R100, 0x400, R4, 0xf8, !PT ;  /* 0x0000040064647812 */ /* 0x000fe200078ef804 */
[----:B------:R-:W-:Y:S01]  /*6720*/  IMAD.MOV.U32 R45, RZ, RZ, RZ ;  /* 0x000000ffff2d7224 */ /* 0x000fe200078e00ff */
[----:B------:R-:W-:Y:S01]  /*6730*/  LOP3.LUT P0, RZ, R101, 0x80, RZ, 0xc0, !PT ;  /* 0x0000008065ff7812 */ /* 0x000fe2000780c0ff */
[----:B------:R-:W-:Y:S01]  /*6740*/  IMAD.MOV.U32 R112, RZ, RZ, RZ ;  /* 0x000000ffff707224 */ /* 0x000fe200078e00ff */
[----:B------:R-:W-:Y:S01]  /*6750*/  LOP3.LUT R3, R3, 0x200000, RZ, 0xc0, !PT ;  /* 0x0020000003037812 */ /* 0x000fe200078ec0ff */
[----:B------:R-:W-:Y:S01]  /*6760*/  IMAD.U32 R108, RZ, RZ, UR4 ;  /* 0x00000004ff6c7e24 */ /* 0x000fe2000f8e00ff */
[----:B------:R-:W-:Y:S01]  /*6770*/  LOP3.LUT R100, R100, R2, RZ, 0xfc, !PT ;  /* 0x0000000264647212 */ /* 0x000fe200078efcff */
[----:B------:R-:W3:Y:S01]  /*6780*/  LDC R97, c[0x0][0xb20] ;  /* 0x0002c800ff617b82 */ /* 0x000ee20000000800 */
[----:B------:R-:W4:Y:S01]  /*6790*/  LDS R0, [UR49+0x310] ;  /* 0x00031031ff007984 */ /* 0x000f220008000800 */
[----:B------:R-:W-:Y:S01]  /*67a0*/  LOP3.LUT R46, R3, 0x400000, R46, 0xf8, !PT ;  /* 0x00400000032e7812 */ /* 0x000fe200078ef82e */
[----:B------:R-:W1:Y:S01]  /*67b0*/  LDCU.64 UR52, c[0x0][0x348] ;  /* 0x00006900ff3477ac */ /* 0x000e620008000a00 */
[----:B------:R-:W-:-:S02]  /*67c0*/  P2R R2, PR, RZ, 0x1 ;  /* 0x00000001ff027803 */ /* 0x000fc40000000000 */
[----:B------:R-:W-:Y:S01]  /*67d0*/  LOP3.LUT R109, R109, 0x60, RZ, 0xc0, !PT ;  /* 0x000000606d6d7812 */ /* 0x000fe200078ec0ff */
[----:B------:R-:W1:Y:S01]  /*67e0*/  LDCU.64 UR38, c[0x0][0x888] ;  /* 0x00011100ff2677ac */ /* 0x000e620008000a00 */
[----:B------:R-:W1:Y:S01]  /*67f0*/  LDC R41, c[0x0][0xb30] ;  /* 0x0002cc00ff297b82 */ /* 0x000e620000000800 */
[----:B------:R-:W1:Y:S01]  /*6800*/  LDCU.64 UR44, c[0x0][0x890] ;  /* 0x00011200ff2c77ac */ /* 0x000e620008000a00 */
[----:B------:R-:W-:-:S06]  /*6810*/  UIADD3 UR48, UPT, UPT, UR49, 0x400, URZ ;  /* 0x0000040031307890 */ /* 0x000fcc000fffe0ff */
[----:B------:R-:W1:Y:S08]  /*6820*/  LDC.64 R92, c[0x0][0xb10] ;  /* 0x0002c400ff5c7b82 */ /* 0x000e700000000a00 */
[----:B------:R-:W1:Y:S08]  /*6830*/  LDC.64 R38, c[0x0][0xb18] ;  /* 0x0002c600ff267b82 */ /* 0x000e700000000a00 */
[----:B------:R-:W1:Y:S08]  /*6840*/  LDC.64 R36, c[0x0][0xb28] ;  /* 0x0002ca00ff247b82 */ /* 0x000e700000000a00 */
[----:B------:R-:W1:Y:S01]  /*6850*/  LDC.64 R90, c[0x0][0x8b0] ;  /* 0x00022c00ff5a7b82 */ /* 0x000e620000000a00 */
[----:B----4-:R-:W-:-:S07]  /*6860*/  IMAD.IADD R46, R0, 0x1, R46 ;  /* 0x00000001002e7824 */ /* 0x010fce00078e022e */
[----:B------:R-:W4:Y:S08]  /*6870*/  LDC.64 R88, c[0x0][0x8a8] ;  /* 0x00022a00ff587b82 */ /* 0x000f300000000a00 */
[----:B--23--:R-:W1:Y:S02]  /*6880*/  LDC R98, c[0x0][0x374] ;  /* 0x0000dd00ff627b82 */ /* 0x00ce640000000800 */
.L_x_172:
[----:B------:R-:W-:Y:S02]  /*6890*/  LEA R0, R112, UR49, 0x3 ;  /* 0x0000003170007c11 */ /* 0x000fe4000f8e18ff */
[----:B------:R-:W-:Y:S02]  /*68a0*/  SHF.L.U32 R2, R106, 0x1f, RZ ;  /* 0x0000001f6a027819 */ /* 0x000fe400000006ff */
[----:B------:R-:W-:Y:S02]  /*68b0*/  LEA R16, R112, UR49, 0x4 ;  /* 0x0000003170107c11 */ /* 0x000fe4000f8e20ff */
[----:B------:R-:W2:Y:S02]  /*68c0*/  SYNCS.PHASECHK.TRANS64.TRYWAIT P0, [R0+URZ+0x260], R2 ;  /* 0x00026002000075a7 */ /* 0x000ea400080011ff */
[----:B-12---:R-:W-:Y:S05]  /*68d0*/  @!P0 BRA `(.L_x_131) ;  /* 0x00000058006c8947 */ /* 0x006fea0003800000 */
.L_x_277:
[----:B------:R-:W3:Y:S01]  /*68e0*/  LDC.64 R10, c[0x0][0xb10] ;  /* 0x0002c400ff0a7b82 */ /* 0x000ee20000000a00 */
[----:B------:R-:W4:Y:S01]  /*68f0*/  LDS.128 R16, [R16+0x2f0] ;  /* 0x0002f00010107984 */ /* 0x000f220000000c00 */
[----:B-1----:R-:W-:Y:S01]  /*6900*/  ISETP.NE.AND P1, PT, R41, 0x1, PT ;  /* 0x000000012900780c */ /* 0x002fe20003f25270 */
[----:B--2---:R-:W-:Y:S01]  /*6910*/  VIADD R0, R0, 0x270 ;  /* 0x0000027000007836 */ /* 0x004fe20000000000 */
[----:B------:R-:W-:Y:S04]  /*6920*/  ISETP.GE.AND P0, PT, R40, 0x1, PT ;  /* 0x000000012800780c */ /* 0x000fe80003f06270 */
[----:B------:R-:W1:Y:S01]  /*6930*/  LDC.64 R8, c[0x0][0xb18] ;  /* 0x0002c600ff087b82 */ /* 0x000e620000000a00 */
[----:B------:R-:W-:Y:S01]  /*6940*/  PRMT R0, RZ, 0x654, R0 ;  /* 0x00000654ff007816 */ /* 0x000fe20000000000 */
[----:B------:R-:W-:Y:S01]  /*6950*/  @!PT LDS RZ, [RZ] ;  /* 0x00000000fffff984 */ /* 0x000fe20000000800 */
[----:B------:R-:W-:Y:S01]  /*6960*/  @!PT LDS RZ, [RZ] ;  /* 0x00000000fffff984 */ /* 0x000fe20000000800 */
[----:B------:R-:W-:Y:S01]  /*6970*/  @!PT LDS RZ, [RZ] ;  /* 0x00000000fffff984 */ /* 0x000fe20000000800 */
[----:B------:R-:W-:Y:S01]  /*6980*/  @!PT LDS RZ, [RZ] ;  /* 0x00000000fffff984 */ /* 0x000fe20000000800 */
[----:B------:R2:W-:Y:S06]  /*6990*/  MEMBAR.ALL.CTA ;  /* 0x0000000000007992 */ /* 0x0005ec0000008000 */
[----:B--2---:R-:W2:Y:S01]  /*69a0*/  FENCE.VIEW.ASYNC.S ;  /* 0x00000000000073c6 */ /* 0x004ea20000000000 */
[----:B------:R-:W1:Y:S08]  /*69b0*/  @!P1 LDC R12, c[0x0][0xb20] ;  /* 0x0002c800ff0c9b82 */ /* 0x000e700000000800 */
[----:B------:R-:W1:Y:S01]  /*69c0*/  @!P1 LDC R7, c[0x0][0xb0c] ;  /* 0x0002c300ff079b82 */ /* 0x000e620000000800 */
[----:B--2---:R2:W-:Y:S01]  /*69d0*/  SYNCS.ARRIVE.TRANS64.RED.A1T0 RZ, [R0+URZ], RZ ;  /* 0x000000ff00ff79a7 */ /* 0x0045e200081004ff */
[----:B----4-:R-:W-:Y:S04]  /*69e0*/  LOP3.LUT P4, RZ, R18, 0x1, RZ, 0xc0, !PT ;  /* 0x0000000112ff7812 */ /* 0x010fe8000788c0ff */
[----:B------:R-:W-:Y:S09]  /*69f0*/  P2R R110, PR, RZ, 0x10 ;  /* 0x00000010ff6e7803 */ /* 0x000ff20000000000 */
[----:B------:R-:W-:Y:S02]  /*6a00*/  @P4 MOV R44, R16 ;  /* 0x00000010002c4202 */ /* 0x000fe40000000f00 */
[----:B------:R-:W-:Y:S01]  /*6a10*/  @P4 LOP3.LUT R43, R17, 0xffff, RZ, 0xc0, !PT ;  /* 0x0000ffff112b4812 */ /* 0x000fe200078ec0ff */
[----:B--23--:R-:W-:Y:S06]  /*6a20*/  @!P0 BRA `(.L_x_132) ;  /* 0x0000000000a48947 */ /* 0x00cfec0003800000 */
[----:B------:R-:W-:Y:S01]  /*6a30*/  IMAD.HI.U32 R0, R98, R39, RZ ;  /* 0x0000002762007227 */ /* 0x000fe200078e00ff */
[----:B------:R-:W-:Y:S02]  /*6a40*/  ISETP.NE.AND P0, PT, R38, 0x1, PT ;  /* 0x000000012600780c */ /* 0x000fe40003f05270 */
[----:B------:R-:W-:Y:S01]  /*6a50*/  ISETP.NE.AND P2, PT, R40, 0x1, PT ;  /* 0x000000012800780c */ /* 0x000fe20003f45270 */
[----:B------:R-:W-:Y:S01]  /*6a60*/  IMAD.HI.U32 R4, R99, R92, RZ ;  /* 0x0000005c63047227 */ /* 0x000fe200078e00ff */
[----:B------:R-:W-:Y:S02]  /*6a70*/  SHF.R.U32.HI R0, RZ, R97, R0 ;  /* 0x00000061ff007219 */ /* 0x000fe40000011600 */
[----:B------:R-:W-:Y:S01]  /*6a80*/  ISETP.NE.AND P3, PT, R42, 0x1, PT ;  /* 0x000000012a00780c */ /* 0x000fe20003f65270 */
[----:B------:R-:W-:Y:S01]  /*6a90*/  IMAD.HI.U32 R6, R43, R39, RZ ;  /* 0x000000272b067227 */ /* 0x000fe200078e00ff */
[-C--:B------:R-:W-:Y:S02]  /*6aa0*/  SHF.R.U32.HI R4, RZ, R93.reuse, R4 ;  /* 0x0000005dff047219 */ /* 0x080fe40000011604 */
[----:B------:R-:W-:Y:S01]  /*6ab0*/  SEL R0, R98, R0, !P0 ;  /* 0x0000000062007207 */ /* 0x000fe20004000000 */
[----:B------:R-:W-:Y:S01]  /*6ac0*/  IMAD.HI.U32 R5, R44, R92, RZ ;  /* 0x0000005c2c057227 */ /* 0x000fe200078e00ff */
[----:B------:R-:W-:Y:S03]  /*6ad0*/  SEL R4, R99, R4, !P3 ;  /* 0x0000000463047207 */ /* 0x000fe60005800000 */
[-C--:B------:R-:W-:Y:S01]  /*6ae0*/  IMAD.HI.U32 R3, R0, R36.reuse, RZ ;  /* 0x0000002400037227 */ /* 0x080fe200078e00ff */
[----:B------:R-:W-:Y:S03]  /*6af0*/  SHF.R.U32.HI R5, RZ, R93, R5 ;  /* 0x0000005dff057219 */ /* 0x000fe60000011605 */
[----:B------:R-:W-:Y:S01]  /*6b00*/  IMAD.HI.U32 R2, R4, R36, RZ ;  /* 0x0000002404027227 */ /* 0x000fe200078e00ff */
[----:B------:R-:W-:Y:S02]  /*6b10*/  @P2 SHF.R.U32.HI R0, RZ, R37, R3 ;  /* 0x00000025ff002219 */ /* 0x000fe40000011603 */
[----:B------:R-:W-:Y:S02]  /*6b20*/  SHF.R.U32.HI R3, RZ, R97, R6 ;  /* 0x00000061ff037219 */ /* 0x000fe40000011606 */
[----:B------:R-:W-:Y:S01]  /*6b30*/  @P2 SHF.R.U32.HI R4, RZ, R37, R2 ;  /* 0x00000025ff042219 */ /* 0x000fe20000011602 */
[----:B------:R-:W-:Y:S01]  /*6b40*/  IMAD R0, R40, R0, RZ ;  /* 0x0000000028007224 */ /* 0x000fe200078e02ff */
[----:B------:R-:W-:Y:S02]  /*6b50*/  SEL R3, R43, R3, !P0 ;  /* 0x000000032b037207 */ /* 0x000fe40004000000 */
[----:B------:R-:W-:Y:S01]  /*6b60*/  SEL R2, R44, R5, !P3 ;  /* 0x000000052c027207 */ /* 0x000fe20005800000 */
[----:B------:R-:W-:Y:S01]  /*6b70*/  IMAD R5, R40, R4, RZ ;  /* 0x0000000428057224 */ /* 0x000fe200078e02ff */
[C---:B------:R-:W-:Y:S01]  /*6b80*/  ISETP.GE.AND P0, PT, R3.reuse, R0, PT ;  /* 0x000000000300720c */ /* 0x040fe20003f06270 */
[C---:B------:R-:W-:Y:S03]  /*6b90*/  IMAD.HI.U32 R0, R3.reuse, R36, RZ ;  /* 0x0000002403007227 */ /* 0x040fe600078e00ff */
[C---:B------:R-:W-:Y:S02]  /*6ba0*/  ISETP.GE.OR P0, PT, R2.reuse, R5, P0 ;  /* 0x000000050200720c */ /* 0x040fe40000706670 */
[----:B------:R-:W-:Y:S04]  /*6bb0*/  SHF.R.U32.HI R0, RZ, R37, R0 ;  /* 0x00000025ff007219 */ /* 0x000fe80000011600 */
[C---:B------:R-:W-:Y:S05]  /*6bc0*/  SEL R6, R3.reuse, R0, !P2 ;  /* 0x0000000003067207 */ /* 0x040fea0005000000 */
        /* <DEDUP_REMOVED lines=14> */
[----:B------:R-:W-:Y:S07]  /*6cb0*/  IMAD R43, R3, R38, R43 ;  /* 0x00000026032b7224 */ /* 0x000fee00078e022b */
.L_x_132:
[----:B-1----:R-:W-:Y:S01]  /*6cc0*/  @!P1 ISETP.NE.AND P0, PT, R8, 0x1, PT ;  /* 0x000000010800980c */ /* 0x002fe20003f05270 */
[----:B------:R-:W-:Y:S01]  /*6cd0*/  @!P1 IMAD.HI.U32 R0, R44, R10, RZ ;  /* 0x0000000a2c009227 */ /* 0x000fe200078e00ff */
[----:B------:R-:W-:Y:S01]  /*6ce0*/  @!P1 ISETP.NE.AND P2, PT, R7, 0x1, PT ;  /* 0x000000010700980c */ /* 0x000fe20003f45270 */
[----:B------:R-:W-:Y:S01]  /*6cf0*/  ULOP3.LUT UP0, URZ, UR48, 0x90, URZ, 0xc0, !UPT ;  /* 0x0000009030ff7892 */ /* 0x000fe2000f80c0ff */
[----:B------:R-:W-:Y:S01]  /*6d00*/  R2UR UR42, R14 ;  /* 0x000000000e2a72ca */ /* 0x000fe200000e0000 */
[----:B------:R-:W-:Y:S01]  /*6d10*/  @!P1 IMAD.HI.U32 R2, R43, R9, RZ ;  /* 0x000000092b029227 */ /* 0x000fe200078e00ff */
[----:B------:R-:W-:Y:S02]  /*6d20*/  @!P1 SHF.R.U32.HI R0, RZ, R11, R0 ;  /* 0x0000000bff009219 */ /* 0x000fe40000011600 */
[----:B------:R-:W-:Y:S01]  /*6d30*/  R2UR UR41, R15 ;  /* 0x000000000f2972ca */ /* 0x000fe200000e0000 */
[----:B------:R-:W-:Y:S01]  /*6d40*/  VIADD R112, R112, 0x1 ;  /* 0x0000000170707836 */ /* 0x000fe20000000000 */
[----:B------:R-:W-:Y:S02]  /*6d50*/  @!P1 SHF.R.U32.HI R2, RZ, R12, R2 ;  /* 0x0000000cff029219 */ /* 0x000fe40000011602 */
[----:B------:R-:W-:Y:S02]  /*6d60*/  @!P1 SEL R3, R44, R0, !P2 ;  /* 0x000000002c039207 */ /* 0x000fe40005000000 */
[----:B------:R-:W-:Y:S02]  /*6d70*/  @!P1 SEL R2, R43, R2, !P0 ;  /* 0x000000022b029207 */ /* 0x000fe40004000000 */
[----:B------:R-:W-:Y:S01]  /*6d80*/  @P4 SHF.R.U32.HI R103, RZ, 0x10, R17 ;  /* 0x00000010ff674819 */ /* 0x000fe20000011611 */
[----:B------:R-:W-:Y:S02]  /*6d90*/  USHF.L.U32 UR42, UR42, 0x6, URZ ;  /* 0x000000062a2a7899 */ /* 0x000fe400080006ff */
[----:B------:R-:W-:Y:S02]  /*6da0*/  @!P1 IMAD.IADD R0, R2, 0x1, -R3 ;  /* 0x0000000102009824 */ /* 0x000fe400078e0a03 */
[----:B------:R-:W-:Y:S01]  /*6db0*/  @!P1 IMAD.IADD R2, R3, 0x1, -R2 ;  /* 0x0000000103029824 */ /* 0x000fe200078e0a02 */
[----:B------:R-:W-:Y:S01]  /*6dc0*/  USHF.L.U32 UR41, UR41, 0x8, URZ ;  /* 0x0000000829297899 */ /* 0x000fe200080006ff */
[----:B------:R-:W-:Y:S02]  /*6dd0*/  @!P1 IMAD R44, R0, R7, R44 ;  /* 0x00000007002c9224 */ /* 0x000fe400078e022c */
[----:B------:R-:W-:Y:S01]  /*6de0*/  @!P1 IMAD R43, R2, R8, R43 ;  /* 0x00000008022b9224 */ /* 0x000fe200078e022b */
[----:B------:R-:W-:Y:S08]  /*6df0*/  BRA.U !UP0, `(.L_x_133) ;  /* 0x0000000108407547 */ /* 0x000ff0000b800000 */
[----:B------:R-:W1:Y:S01]  /*6e00*/  LDCU.64 UR8, c[0x4][0x88] ;  /* 0x01001100ff0877ac */ /* 0x000e620008000a00 */
[----:B------:R-:W-:Y:S01]  /*6e10*/  MOV R3, 0x0 ;  /* 0x0000000000037802 */ /* 0x000fe20000000f00 */
[----:B------:R-:W-:Y:S02]  /*6e20*/  HFMA2 R12, -RZ, RZ, 0, 5.9604644775390625e-08 ;  /* 0x00000001ff0c7431 */ /* 0x000fe400000001ff */
[----:B------:R-:W-:Y:S02]  /*6e30*/  IMAD.MOV.U32 R8, RZ, RZ, 0x70 ;  /* 0x00000070ff087424 */ /* 0x000fe400078e00ff */
[----:B------:R-:W-:Y:S01]  /*6e40*/  IMAD.MOV.U32 R13, RZ, RZ, RZ ;  /* 0x000000ffff0d7224 */ /* 0x000fe200078e00ff */
[----:B------:R-:W2:Y:S01]  /*6e50*/  LDCU.64 UR6, c[0x4][0x90] ;  /* 0x01001200ff0677ac */ /* 0x000ea20008000a00 */
[----:B------:R-:W3:Y:S01]  /*6e60*/  LDC.64 R2, c[0x4][R3] ;  /* 0x0100000003027b82 */ /* 0x000ee20000000a00 */
[----:B------:R-:W4:Y:S01]  /*6e70*/  LDCU.64 UR4, c[0x4][0x8] ;  /* 0x01000100ff0477ac */ /* 0x000f220008000a00 */
[----:B-1----:R-:W-:Y:S01]  /*6e80*/  MOV R5, UR9 ;  /* 0x0000000900057c02 */ /* 0x002fe20008000f00 */
[----:B------:R-:W-:Y:S01]  /*6e90*/  IMAD.U32 R4, RZ, RZ, UR8 ;  /* 0x00000008ff047e24 */ /* 0x000fe2000f8e00ff */
[----:B--2---:R-:W-:Y:S01]  /*6ea0*/  MOV R7, UR7 ;  /* 0x0000000700077c02 */ /* 0x004fe20008000f00 */
[----:B------:R-:W-:Y:S01]  /*6eb0*/  IMAD.U32 R6, RZ, RZ, UR6 ;  /* 0x00000006ff067e24 */ /* 0x000fe2000f8e00ff */
[----:B----4-:R-:W-:Y:S01]  /*6ec0*/  MOV R11, UR5 ;  /* 0x00000005000b7c02 */ /* 0x010fe20008000f00 */
[----:B------:R-:W-:Y:S02]  /*6ed0*/  IMAD.U32 R10, RZ, RZ, UR4 ;  /* 0x00000004ff0a7e24 */ /* 0x000fe4000f8e00ff */
[----:B------:R-:W-:Y:S07]  /*6ee0*/  LEPC R20, `(.L_x_133) ;  /* 0x000000001014794e */ /* 0x000fee0000000000 */
[----:B---3-5:R-:W-:Y:S05]  /*6ef0*/  CALL.ABS.NOINC R2 ;  /* 0x0000000002007343 */ /* 0x028fea0003c00000 */
.L_x_133:
[----:B------:R-:W-:Y:S01]  /*6f00*/  LOP3.LUT P0, RZ, R108, 0x90, RZ, 0xc0, !PT ;  /* 0x000000906cff7812 */ /* 0x000fe2000780c0ff */
[----:B------:R-:W-:Y:S11]  /*6f10*/  BSSY.RECONVERGENT B6, `(.L_x_134) ;  /* 0x0000013000067945 */ /* 0x000ff60003800200 */
[----:B------:R-:W-:Y:S01]  /*6f20*/  @!UPT UIADD3 URZ, UPT, UPT, URZ, URZ, URZ ;  /* 0x000000fffffff290 */ /* 0x000fe2000fffe0ff */
[----:B------:R-:W-:Y:S05]  /*6f30*/  @!P0 BRA `(.L_x_135) ;  /* 0x0000000000408947 */ /* 0x000fea0003800000 */
        /* <DEDUP_REMOVED lines=16> */
.L_x_135:
[----:B------:R-:W-:Y:S05]  /*7040*/  BSYNC.RECONVERGENT B6 ;  /* 0x0000000000067941 */ /* 0x000fea0003800200 */
.L_x_134:
[----:B------:R-:W-:Y:S01]  /*7050*/  ISETP.NE.U32.AND P4, PT, R90, RZ, PT ;  /* 0x000000ff5a00720c */ /* 0x000fe20003f85070 */
[----:B------:R-:W-:Y:S01]  /*7060*/  UISETP.NE.AND UP2, UPT, UR50, URZ, UPT ;  /* 0x000000ff3200728c */ /* 0x000fe2000bf45270 */
[----:B------:R-:W-:Y:S01]  /*7070*/  ISETP.NE.U32.AND P3, PT, RZ, UR38, PT ;  /* 0x00000026ff007c0c */ /* 0x000fe2000bf65070 */
[----:B------:R-:W-:Y:S01]  /*7080*/  UISETP.NE.U32.AND UP1, UPT, UR44, URZ, UPT ;  /* 0x000000ff2c00728c */ /* 0x000fe2000bf25070 */
[----:B------:R-:W-:Y:S01]  /*7090*/  ISETP.NE.AND.EX P4, PT, R91, RZ, PT, P4 ;  /* 0x000000ff5b00720c */ /* 0x000fe20003f85340 */
[----:B------:R-:W-:Y:S01]  /*70a0*/  UPLOP3.LUT UP0, UPT, UPT, UPT, UPT, 0x40, 0x4 ;  /* 0x000000000004789c */ /* 0x000fe20003f0e870 */
[----:B------:R-:W-:Y:S01]  /*70b0*/  ISETP.NE.AND.EX P3, PT, RZ, UR39, PT, P3 ;  /* 0x00000027ff007c0c */ /* 0x000fe2000bf65330 */
[----:B------:R-:W-:Y:S01]  /*70c0*/  UISETP.NE.AND.EX UP1, UPT, UR45, URZ, UPT, UP1 ;  /* 0x000000ff2d00728c */ /* 0x000fe2000bf25310 */
[----:B------:R-:W-:Y:S04]  /*70d0*/  PLOP3.LUT P1, PT, PT, PT, UP2, 0x80, 0x8 ;  /* 0x000000000008781c */ /* 0x000fe80003f2f028 */
[----:B------:R-:W-:Y:S06]  /*70e0*/  @UP2 UPLOP3.LUT UP0, UPT, UPT, UPT, UP1, 0x80, 0x8 ;  /* 0x000000000008289c */ /* 0x000fec0003f0f010 */
[----:B------:R-:W-:Y:S01]  /*70f0*/  PLOP3.LUT P0, PT, PT, PT, UP0, 0x80, 0x8 ;  /* 0x000000000008781c */ /* 0x000fe20003f0f008 */
[----:B------:R-:W-:Y:S01]  /*7100*/  @!UPT UIADD3 URZ, UPT, UPT, URZ, URZ, URZ ;  /* 0x000000fffffff290 */ /* 0x000fe2000fffe0ff */
[----:B------:R-:W-:Y:S11]  /*7110*/  BRA.U !UP1, `(.L_x_136) ;  /* 0x0000000109387547 */ /* 0x000ff6000b800000 */
[----:B------:R-:W-:Y:S01]  /*7120*/  UISETP.NE.U32.AND UP0, UPT, UR38, URZ, UPT ;  /* 0x000000ff2600728c */ /* 0x000fe2000bf05070 */
[----:B------:R-:W-:Y:S02]  /*7130*/  HFMA2 R0, -RZ, RZ, 0, 5.9604644775390625e-08 ;  /* 0x00000001ff007431 */ /* 0x000fe400000001ff */
[----:B------:R-:W-:Y:S01]  /*7140*/  IMAD.MOV.U32 R96, RZ, RZ, 0x1 ;  /* 0x00000001ff607424 */ /* 0x000fe200078e00ff */
[----:B------:R-:W-:Y:S06]  /*7150*/  UISETP.NE.AND.EX UP0, UPT, UR39, URZ, UPT, UP0 ;  /* 0x000000ff2700728c */ /* 0x000fec000bf05300 */
[----:B------:R-:W-:Y:S05]  /*7160*/  PLOP3.LUT P2, PT, PT, PT, UP0, 0x80, 0x8 ;  /* 0x000000000008781c */ /* 0x000fea0003f4f008 */
[----:B------:R-:W1:Y:S01]  /*7170*/  @UP0 LDCU.64 UR6, c[0x0][0x888] ;  /* 0x00011100ff0607ac */ /* 0x000e620008000a00 */
[----:B------:R-:W-:Y:S07]  /*7180*/  @UP0 UIMAD UR4, UR36, UR44, URZ ;  /* 0x0000002c240402a4 */ /* 0x000fee000f8e02ff */
[----:B------:R-:W-:Y:S01]  /*7190*/  @!P2 PRMT R96, R0, 0x7610, R96 ;  /* 0x000076100060a816 */ /* 0x000fe20000000060 */
[----:B-1----:R-:W-:Y:S03]  /*71a0*/  @UP0 UIMAD.WIDE UR6, UR4, 0x4, UR6 ;  /* 0x00000004040608a5 */ /* 0x002fe6000f8e0206 */
[----:B------:R-:W1:Y:S03]  /*71b0*/  @!UP0 LDCU UR4, c[0x0][0x880] ;  /* 0x00011000ff0487ac */ /* 0x000e660008000800 */
[----:B------:R-:W-:Y:S01]  /*71c0*/  IMAD.U32 R2, RZ, RZ, UR6 ;  /* 0x00000006ff027e24 */ /* 0x000fe2000f8e00ff */
[----:B------:R-:W-:Y:S05]  /*71d0*/  MOV R3, UR7 ;  /* 0x0000000700037c02 */ /* 0x000fea0008000f00 */
[----:B-----5:R2:W5:Y:S02]  /*71e0*/  @P2 LDG.E R49, desc[UR46][R2.64] ;  /* 0x0000002e02312981 */ /* 0x020564000c1e1900 */
[----:B-12---:R-:W-:Y:S02]  /*71f0*/  @!P2 IMAD.U32 R49, RZ, RZ, UR4 ;  /* 0x00000004ff31ae24 */ /* 0x006fe4000f8e00ff */
.L_x_136:
[----:B------:R-:W-:Y:S05]  /*7200*/  @!P4 BRA `(.L_x_137) ;  /* 0x000000000020c947 */ /* 0x000fea0003800000 */
[----:B------:R-:W-:Y:S04]  /*7210*/  ISETP.NE.U32.AND P2, PT, R88, RZ, PT ;  /* 0x000000ff5800720c */ /* 0x000fe80003f45070 */
[----:B------:R-:W-:Y:S11]  /*7220*/  ISETP.NE.AND.EX P2, PT, R89, RZ, PT, P2 ;  /* 0x000000ff5900720c */ /* 0x000ff60003f45320 */
[----:B------:R-:W-:Y:S02]  /*7230*/  @!UPT UIADD3 URZ, UPT, UPT, URZ, URZ, URZ ;  /* 0x000000fffffff290 */ /* 0x000fe4000fffe0ff */
[----:B------:R-:W1:Y:S01]  /*7240*/  @P2 LDC.64 R2, c[0x0][0x8a8] ;  /* 0x00022a00ff022b82 */ /* 0x000e620000000a00 */
[----:B------:R-:W-:Y:S04]  /*7250*/  @P2 IMAD R0, R90, UR36, RZ ;  /* 0x000000245a002c24 */ /* 0x000fe8000f8e02ff */
[----:B-1----:R-:W-:Y:S05]  /*7260*/  @P2 IMAD.WIDE R2, R0, 0x4, R2 ;  /* 0x0000000400022825 */ /* 0x002fea00078e0202 */
[----:B-----5:R1:W5:Y:S02]  /*7270*/  @P2 LDG.E R47, desc[UR46][R2.64] ;  /* 0x0000002e022f2981 */ /* 0x020364000c1e1900 */
[----:B-1----:R-:W2:Y:S02]  /*7280*/  @!P2 LDC R47, c[0x0][0x8a0] ;  /* 0x00022800ff2fab82 */ /* 0x002ea40000000800 */
.L_x_137:
[----:B-----5:R-:W-:Y:S01]  /*7290*/  FSETP.NEU.AND P2, PT, R49, RZ, PT ;  /* 0x000000ff3100720b */ /* 0x020fe20003f4d000 */
[----:B------:R-:W-:Y:S01]  /*72a0*/  BSSY B1, `(.L_x_138) ;  /* 0x0000042000017945 */ /* 0x000fe20003800000 */
[----:B------:R-:W-:Y:S01]  /*72b0*/  SEL R2, RZ, 0xffffffff, P3 ;  /* 0xffffffffff027807 */ /* 0x000fe20001800000 */
[----:B------:R-:W-:Y:S01]  /*72c0*/  IMAD.MOV.U32 R114, RZ, RZ, 0x1 ;  /* 0x00000001ff727424 */ /* 0x000fe200078e00ff */
[----:B------:R-:W-:Y:S01]  /*72d0*/  LOP3.LUT P3, RZ, R96, 0xff, RZ, 0xc0, !PT ;  /* 0x000000ff60ff7812 */ /* 0x000fe2000786c0ff */
[----:B------:R-:W-:Y:S01]  /*72e0*/  IMAD R48, R45, 0x80, R46 ;  /* 0x000000802d307824 */ /* 0x000fe200078e022e */
[----:B------:R-:W-:Y:S02]  /*72f0*/  @P1 SEL R0, RZ, 0xffffffff, P2 ;  /* 0xffffffffff001807 */ /* 0x000fe40001000000 */
[----:B------:R-:W-:Y:S02]  /*7300*/  CS2R R86, SRZ ;  /* 0x0000000000567805 */ /* 0x000fe4000001ff00 */
[----:B------:R-:W-:Y:S02]  /*7310*/  LEA R3, R105, UR49, 0x3 ;  /* 0x0000003169037c11 */ /* 0x000fe4000f8e18ff */
[----:B------:R-:W-:Y:S02]  /*7320*/  CS2R R84, SRZ ;  /* 0x0000000000547805 */ /* 0x000fe4000001ff00 */
[----:B------:R-:W-:Y:S02]  /*7330*/  @P0 SEL R0, R2, R0, !P3 ;  /* 0x0000000002000207 */ /* 0x000fe40005800000 */
[----:B------:R-:W-:Y:S02]  /*7340*/  CS2R R82, SRZ ;  /* 0x0000000000527805 */ /* 0x000fe4000001ff00 */
[----:B------:R-:W-:Y:S02]  /*7350*/  LEA R111, R45, UR49, 0x3 ;  /* 0x000000312d6f7c11 */ /* 0x000fe4000f8e18ff */
[----:B------:R-:W-:Y:S02]  /*7360*/  CS2R R80, SRZ ;  /* 0x0000000000507805 */ /* 0x000fe4000001ff00 */
[----:B------:R-:W-:Y:S02]  /*7370*/  @P1 LOP3.LUT R0, R0, 0x1, RZ, 0xc0, !PT ;  /* 0x0000000100001812 */ /* 0x000fe400078ec0ff */
[----:B------:R-:W-:Y:S02]  /*7380*/  SHF.L.U32 R4, R107, 0x1f, RZ ;  /* 0x0000001f6b047819 */ /* 0x000fe400000006ff */
[----:B------:R-:W-:Y:S04]  /*7390*/  ISETP.NE.U32.OR P5, PT, R0, 0x1, !P1 ;  /* 0x000000010000780c */ /* 0x000fe80004fa5470 */
[----:B------:R-:W-:Y:S09]  /*73a0*/  P2R R117, PR, RZ, 0x20 ;  /* 0x00000020ff757803 */ /* 0x000ff20000000000 */
[----:B------:R-:W-:Y:S04]  /*73b0*/  @P5 SHF.L.U32 R0, R104, 0x1f, RZ ;  /* 0x0000001f68005819 */ /* 0x000fe800000006ff */
[----:B------:R1:W3:Y:S01]  /*73c0*/  @P5 SYNCS.PHASECHK.TRANS64.TRYWAIT P1, [R3+URZ+0x210], R0 ;  /* 0x00021000030055a7 */ /* 0x0002e200080211ff */
[----:B------:R4:W2:Y:S01]  /*73d0*/  SYNCS.PHASECHK.TRANS64.TRYWAIT P0, [R111+URZ+0x280], R4 ;  /* 0x000280046f0075a7 */ /* 0x0008a200080011ff */
[----:B-1----:R-:W-:Y:S02]  /*73e0*/  SEL R0, RZ, 0xffffffff, P2 ;  /* 0xffffffffff007807 */ /* 0x002fe40001000000 */
[----:B------:R-:W-:Y:S11]  /*73f0*/  PLOP3.LUT P2, PT, PT, PT, UP1, 0x80, 0x8 ;  /* 0x000000000008781c */ /* 0x000ff60003f4f018 */
[----:B------:R-:W-:Y:S02]  /*7400*/  @!UPT UIADD3 URZ, UPT, UPT, URZ, URZ, URZ ;  /* 0x000000fffffff290 */ /* 0x000fe4000fffe0ff */
[----:B------:R-:W-:Y:S04]  /*7410*/  @P2 SEL R0, R2, R0, !P3 ;  /* 0x0000000002002207 */ /* 0x000fe80005800000 */
[----:B------:R-:W-:Y:S04]  /*7420*/  LOP3.LUT R0, R0, 0x1, RZ, 0xc0, !PT ;  /* 0x0000000100007812 */ /* 0x000fe800078ec0ff */
[----:B------:R-:W-:Y:S04]  /*7430*/  ISETP.NE.U32.AND P4, PT, R0, 0x1, PT ;  /* 0x000000010000780c */ /* 0x000fe80003f85070 */
[----:B------:R-:W-:Y:S02]  /*7440*/  P2R R115, PR, RZ, 0x10 ;  /* 0x00000010ff737803 */ /* 0x000fe40000000000 */
[----:B---3--:R-:W-:Y:S01]  /*7450*/  @P5 SEL R114, RZ, 0x1, !P1 ;  /* 0x00000001ff725807 */ /* 0x008fe20004800000 */
[----:B--2-4-:R-:W-:Y:S06]  /*7460*/  @!P5 BRA `(.L_x_139) ;  /* 0x000000000094d947 */ /* 0x014fec0003800000 */
[----:B------:R-:W-:Y:S01]  /*7470*/  @P4 IMAD R5, R105, 0x1000, R100 ;  /* 0x0000100069054824 */ /* 0x000fe200078e0264 */
[----:B------:R-:W-:Y:S01]  /*7480*/  LOP3.LUT P5, RZ, R101, 0x80, RZ, 0xc0, !PT ;  /* 0x0000008065ff7812 */ /* 0x000fe200078ac0ff */
[----:B------:R-:W-:Y:S01]  /*7490*/  BSSY B0, `(.L_x_140) ;  /* 0x0000010000007945 */ /* 0x000fe20003800000 */
[----:B------:R-:W-:Y:S01]  /*74a0*/  ISETP.NE.AND P2, PT, R114, RZ, PT ;  /* 0x000000ff7200720c */ /* 0x000fe20003f45270 */
[----:B------:R-:W-:Y:S01]  /*74b0*/  @P4 VIADD R2, R5, UR49 ;  /* 0x0000003105024c36 */ /* 0x000fe20008000000 */
[----:B------:R-:W-:Y:S02]  /*74c0*/  PLOP3.LUT P1, PT, PT, PT, PT, 0x8, 0x80 ;  /* 0x000000000080781c */ /* 0x000fe40003f2e170 */
[----:B------:R-:W-:Y:S02]  /*74d0*/  CS2R R82, SRZ ;  /* 0x0000000000527805 */ /* 0x000fe4000001ff00 */
[----:B------:R-:W-:Y:S01]  /*74e0*/  @P4 PLOP3.LUT P1, PT, P5, PT, PT, 0x80, 0x8 ;  /* 0x000000000008481c */ /* 0x000fe20002f2f070 */
[C---:B------:R-:W-:Y:S01]  /*74f0*/  @P4 VIADD R0, R2.reuse, 0x400 ;  /* 0x0000040002004836 */ /* 0x040fe20000000000 */
[----:B------:R-:W-:Y:S01]  /*7500*/  CS2R R80, SRZ ;  /* 0x0000000000507805 */ /* 0x000fe2000001ff00 */
[----:B------:R-:W-:Y:S01]  /*7510*/  @P4 VIADD R2, R2, 0x410 ;  /* 0x0000041002024836 */ /* 0x000fe20000000000 */
[----:B------:R-:W-:Y:S02]  /*7520*/  CS2R R86, SRZ ;  /* 0x0000000000567805 */ /* 0x000fe4000001ff00 */
[----:B------:R-:W-:Y:S07]  /*7530*/  CS2R R84, SRZ ;  /* 0x0000000000547805 */ /* 0x000fee000001ff00 */
[----:B------:R-:W-:Y:S01]  /*7540*/  @P1 VIADD R2, R0, 0xfffffff0 ;  /* 0xfffffff000021836 */ /* 0x000fe20000000000 */
[----:B------:R-:W-:Y:S06]  /*7550*/  @P2 BRA `(.L_x_141) ;  /* 0x00000000000c2947 */ /* 0x000fec0003800000 */
[----:B------:R-:W-:Y:S04]  /*7560*/  SHF.L.U32 R0, R104, 0x1f, RZ ;  /* 0x0000001f68007819 */ /* 0x000fe800000006ff */
[----:B------:R-:W1:Y:S02]  /*7570*/  SYNCS.PHASECHK.TRANS64.TRYWAIT P1, [R3+URZ+0x210], R0 ;  /* 0x00021000030075a7 */ /* 0x000e6400080211ff */
[----:B-1----:R-:W-:Y:S05]  /*7580*/  @!P1 BRA `(.L_x_142) ;  /* 0x0000004c00549947 */ /* 0x002fea0003800000 */
.L_x_141:
[----:B------:R-:W-:Y:S05]  /*7590*/  BSYNC B0 ;  /* 0x0000000000007941 */ /* 0x000fea0003800000 */
.L_x_140:
[----:B------:R-:W-:Y:S01]  /*75a0*/  ISETP.NE.AND P1, PT, R115, RZ, PT ;  /* 0x000000ff7300720c */ /* 0x000fe20003f25270 */
[----:B-1----:R-:W-:Y:S02]  /*75b0*/  VIADD R3, R3, 0x230 ;  /* 0x0000023003037836 */ /* 0x002fe40000000000 */
[----:B------:R-:W-:Y:S02]  /*75c0*/  IMAD.U32 R0, RZ, RZ, UR37 ;  /* 0x00000025ff007e24 */ /* 0x000fe4000f8e00ff */
[----:B------:R-:W-:Y:S03]  /*75d0*/  VIADD R105, R105, 0x1 ;  /* 0x0000000169697836 */ /* 0x000fe60000000000 */
[----:B------:R-:W-:Y:S05]  /*75e0*/  PRMT R0, R0, 0x654, R3 ;  /* 0x0000065400007816 */ /* 0x000fea0000000003 */
[----:B------:R1:W2:Y:S04]  /*75f0*/  @P1 LDS.128 R80, [R5+UR49+0x400] ;  /* 0x0004003105501984 */ /* 0x0002a80008000c00 */
[----:B------:R1:W3:Y:S01]  /*7600*/  @P1 LDS.128 R84, [R2] ;  /* 0x0000000002541984 */ /* 0x0002e20000000c00 */
[C---:B------:R-:W-:Y:S01]  /*7610*/  ISETP.NE.AND P1, PT, R105.reuse, 0x4, PT ;  /* 0x000000046900780c */ /* 0x040fe20003f25270 */
[----:B------:R-:W-:Y:S01]  /*7620*/  @!PT LDS RZ, [RZ] ;  /* 0x00000000fffff984 */ /* 0x000fe20000000800 */
[----:B------:R-:W-:Y:S01]  /*7630*/  @!PT LDS RZ, [RZ] ;  /* 0x00000000fffff984 */ /* 0x000fe20000000800 */
[----:B------:R-:W-:Y:S01]  /*7640*/  @!PT LDS RZ, [RZ] ;  /* 0x00000000fffff984 */ /* 0x000fe20000000800 */
[----:B------:R-:W-:Y:S01]  /*7650*/  @!PT LDS RZ, [RZ] ;  /* 0x00000000fffff984 */ /* 0x000fe20000000800 */
[----:B------:R4:W-:Y:S06]  /*7660*/  MEMBAR.ALL.CTA ;  /* 0x0000000000007992 */ /* 0x0009ec0000008000 */
[----:B----4-:R-:W4:Y:S01]  /*7670*/  FENCE.VIEW.ASYNC.S ;  /* 0x00000000000073c6 */ /* 0x010f220000000000 */
[----:B------:R-:W-:Y:S01]  /*7680*/  SEL R105, R105, RZ, P1 ;  /* 0x000000ff69697207 */ /* 0x000fe20000800000 */
[----:B----4-:R4:W-:Y:S02]  /*7690*/  SYNCS.ARRIVE.TRANS64.RED.A1T0 RZ, [R0+URZ], RZ ;  /* 0x000000ff00ff79a7 */ /* 0x0109e400081004ff */
[----:B----4-:R-:W-:Y:S04]  /*76a0*/  SEL R0, RZ, 0x1, P1 ;  /* 0x00000001ff007807 */ /* 0x010fe80000800000 */
[----:B-12---:R-:W-:Y:S02]  /*76b0*/  LOP3.LUT R104, R104, R0, RZ, 0x3c, !PT ;  /* 0x0000000068687212 */ /* 0x006fe400078e3cff */
.L_x_139:
[----:B------:R-:W-:Y:S05]  /*76c0*/  BSYNC B1 ;  /* 0x0000000000017941 */ /* 0x000fea0003800000 */
.L_x_138:
[----:B------:R-:W-:Y:S04]  /*76d0*/  SHF.R.U32.HI R0, RZ, 0x15, R48 ;  /* 0x00000015ff007819 */ /* 0x000fe80000011630 */
[----:B------:R-:W-:Y:S01]  /*76e0*/  LOP3.LUT P1, RZ, R0, 0x3, R102, 0x48, !PT ;  /* 0x0000000300ff7812 */ /* 0x000fe20007824866 */
[----:B------:R-:W-:Y:S01]  /*76f0*/  @!UPT UIADD3 URZ, UPT, UPT, URZ, URZ, URZ ;  /* 0x000000fffffff290 */ /* 0x000fe2000fffe0ff */
[----:B------:R-:W-:Y:S11]  /*7700*/  @P0 BRA `(.L_x_143) ;  /* 0x0000000000080947 */ /* 0x000ff60003800000 */
[----:B------:R-:W1:Y:S02]  /*7710*/  SYNCS.PHASECHK.TRANS64.TRYWAIT P0, [R111+URZ+0x280], R4 ;  /* 0x000280046f0075a7 */ /* 0x000e6400080011ff */
[----:B-1----:R-:W-:Y:S05]  /*7720*/  @!P0 BRA `(.L_x_144) ;  /* 0x0000004c00008947 */ /* 0x002fea0003800000 */
.L_x_143:
[----:B------:R-:W-:Y:S05]  /*7730*/  @!P1 BRA `(.L_x_145) ;  /* 0x0000000000409947 */ /* 0x000fea0003800000 */
[----:B------:R-:W2:Y:S01]  /*7740*/  LDCU.64 UR8, c[0x4][0x78] ;  /* 0x01000f00ff0877ac */ /* 0x000ea20008000a00 */
[----:B------:R-:W-:Y:S01]  /*7750*/  MOV R3, 0x0 ;  /* 0x0000000000037802 */ /* 0x000fe20000000f00 */
[----:B------:R-:W-:Y:S02]  /*7760*/  HFMA2 R12, -RZ, RZ, 0, 5.9604644775390625e-08 ;  /* 0x00000001ff0c7431 */ /* 0x000fe400000001ff */
[----:B------:R-:W-:Y:S02]  /*7770*/  IMAD.MOV.U32 R8, RZ, RZ, 0x192 ;  /* 0x00000192ff087424 */ /* 0x000fe400078e00ff */
[----:B------:R-:W-:Y:S01]  /*7780*/  IMAD.MOV.U32 R13, RZ, RZ, RZ ;  /* 0x000000ffff0d7224 */ /* 0x000fe200078e00ff */
[----:B------:R-:W4:Y:S01]  /*7790*/  LDCU.64 UR6, c[0x4][0x80] ;  /* 0x01001000ff0677ac */ /* 0x000f220008000a00 */
[----:B------:R-:W3:Y:S01]  /*77a0*/  LDC.64 R2, c[0x4][R3] ;  /* 0x0100000003027b82 */ /* 0x000ee20000000a00 */
[----:B------:R-:W5:Y:S01]  /*77b0*/  LDCU.64 UR4, c[0x4][0x18] ;  /* 0x01000300ff0477ac */ /* 0x000f620008000a00 */
[----:B--2---:R-:W-:Y:S01]  /*77c0*/  MOV R5, UR9 ;  /* 0x0000000900057c02 */ /* 0x004fe20008000f00 */
[----:B-1----:R-:W-:Y:S01]  /*77d0*/  IMAD.U32 R4, RZ, RZ, UR8 ;  /* 0x00000008ff047e24 */ /* 0x002fe2000f8e00ff */
[----:B----4-:R-:W-:Y:S01]  /*77e0*/  MOV R7, UR7 ;  /* 0x0000000700077c02 */ /* 0x010fe20008000f00 */
[----:B------:R-:W-:Y:S01]  /*77f0*/  IMAD.U32 R6, RZ, RZ, UR6 ;  /* 0x00000006ff067e24 */ /* 0x000fe2000f8e00ff */
[----:B-----5:R-:W-:Y:S01]  /*7800*/  MOV R11, UR5 ;  /* 0x00000005000b7c02 */ /* 0x020fe20008000f00 */
[----:B------:R-:W-:Y:S02]  /*7810*/  IMAD.U32 R10, RZ, RZ, UR4 ;  /* 0x00000004ff0a7e24 */ /* 0x000fe4000f8e00ff */
[----:B------:R-:W-:Y:S07]  /*7820*/  LEPC R20, `(.L_x_145) ;  /* 0x000000001014794e */ /* 0x000fee0000000000 */
[----:B---3--:R-:W-:Y:S05]  /*7830*/  CALL.ABS.NOINC R2 ;  /* 0x0000000002007343 */ /* 0x008fea0003c00000 */
.L_x_145:
[----:B-1----:R-:W-:Y:S01]  /*7840*/  F2FP.F16.E4M3.UNPACK_B R4, R81 ;  /* 0x00000051ff04723e */ /* 0x002fe200020006ff */
[----:B------:R-:W-:Y:S05]  /*7850*/  WARPSYNC.ALL ;  /* 0x0000000000007948 */ /* 0x000fea0003800000 */
[----:B------:R-:W-:Y:S01]  /*7860*/  R2UR UR4, R48 ;  /* 0x00000000300472ca */ /* 0x000fe200000e0000 */
[--C-:B------:R-:W-:Y:S01]  /*7870*/  HADD2.F32 R53, -RZ, R4.reuse.H0_H0 ;  /* 0x20000004ff357230 */ /* 0x100fe20000004100 */
[-C--:B------:R-:W-:Y:S01]  /*7880*/  F2FP.F16.E4M3.UNPACK_B R3, R80.reuse ;  /* 0x00000050ff03723e */ /* 0x080fe200020006ff */
[----:B------:R-:W-:Y:S01]  /*7890*/  HADD2.F32 R54, -RZ, R4.H1_H1 ;  /* 0x30000004ff367230 */ /* 0x000fe20000004100 */
[----:B------:R-:W-:Y:S01]  /*78a0*/  F2FP.F16.E4M3.UNPACK_B R0, R80.H1 ;  /* 0x00000050ff00723e */ /* 0x000fe200030006ff */
[----:B------:R-:W-:Y:S01]  /*78b0*/  BSSY.RECONVERGENT B0, `(.L_x_146) ;  /* 0x000009e000007945 */ /* 0x000fe20003800200 */
[----:B------:R-:W-:Y:S01]  /*78c0*/  F2FP.F16.E4M3.UNPACK_B R64, R83.H1 ;  /* 0x00000053ff40723e */ /* 0x000fe200030006ff */
[--C-:B------:R-:W-:Y:S01]  /*78d0*/  HADD2.F32 R2, -RZ, R3.reuse.H0_H0 ;  /* 0x20000003ff027230 */ /* 0x100fe20000004100 */
[----:B---3--:R-:W-:Y:S01]  /*78e0*/  F2FP.F16.E4M3.UNPACK_B R74, R86 ;  /* 0x00000056ff4a723e */ /* 0x008fe200020006ff */
[----:B------:R-:W-:Y:S01]  /*78f0*/  HADD2.F32 R50, -RZ, R3.H1_H1 ;  /* 0x30000003ff327230 */ /* 0x000fe20000004100 */
[----:B------:R-:W-:Y:S01]  /*7900*/  F2FP.F16.E4M3.UNPACK_B R3, R81.H1 ;  /* 0x00000051ff03723e */ /* 0x000fe200030006ff */
[--C-:B------:R-:W-:Y:S01]  /*7910*/  HADD2.F32 R51, -RZ, R0.reuse.H0_H0 ;  /* 0x20000000ff337230 */ /* 0x100fe20000004100 */
[----:B------:R-:W-:Y:S01]  /*7920*/  MOV R116, 0x10 ;  /* 0x0000001000747802 */ /* 0x000fe20000000f00 */
[----:B------:R-:W-:Y:S01]  /*7930*/  HADD2.F32 R52, -RZ, R0.H1_H1 ;  /* 0x30000000ff347230 */ /* 0x000fe20000004100 */
[-C--:B------:R-:W-:Y:S01]  /*7940*/  F2FP.F16.E4M3.UNPACK_B R0, R82.reuse ;  /* 0x00000052ff00723e */ /* 0x080fe200020006ff */
[----:B------:R-:W1:Y:S01]  /*7950*/  LDTM.x32 R4, tmem[UR4] ;  /* 0x00000004000479ee */ /* 0x000e6200082c0000 */
[----:B------:R-:W-:Y:S01]  /*7960*/  LOP3.LUT P5, RZ, R101, 0x80, RZ, 0xc0, !PT ;  /* 0x0000008065ff7812 */ /* 0x000fe200078ac0ff */
[--C-:B------:R-:W-:Y:S01]  /*7970*/  HADD2.F32 R55, -RZ, R3.reuse.H0_H0 ;  /* 0x20000003ff377230 */ /* 0x100fe20000004100 */
[----:B------:R-:W-:Y:S01]  /*7980*/  IADD3 R113, PT, PT, R100, UR49, RZ ;  /* 0x0000003164717c10 */ /* 0x000fe2000fffe0ff */
[--C-:B------:R-:W-:Y:S01]  /*7990*/  HADD2.F32 R57, -RZ, R0.reuse.H0_H0 ;  /* 0x20000000ff397230 */ /* 0x100fe20000004100 */
[----:B------:R-:W-:Y:S01]  /*79a0*/  SEL R116, R116, 0xfffffff0, !P5 ;  /* 0xfffffff074747807 */ /* 0x000fe20006800000 */
[----:B------:R-:W-:Y:S01]  /*79b0*/  HADD2.F32 R58, -RZ, R0.H1_H1 ;  /* 0x30000000ff3a7230 */ /* 0x000fe20000004100 */
[----:B------:R-:W-:Y:S01]  /*79c0*/  F2FP.F16.E4M3.UNPACK_B R0, R83 ;  /* 0x00000053ff00723e */ /* 0x000fe200020006ff */
[----:B------:R-:W-:Y:S01]  /*79d0*/  HADD2.F32 R56, -RZ, R3.H1_H1 ;  /* 0x30000003ff387230 */ /* 0x000fe20000004100 */
[----:B------:R-:W-:Y:S01]  /*79e0*/  F2FP.F16.E4M3.UNPACK_B R3, R82.H1 ;  /* 0x00000052ff03723e */ /* 0x000fe200030006ff */
[----:B------:R-:W-:Y:S01]  /*79f0*/  HADD2.F32 R73, -RZ, R74.H0_H0 ;  /* 0x2000004aff497230 */ /* 0x000fe20000004100 */
[----:B------:R-:W-:Y:S01]  /*7a00*/  IADD3 R113, PT, PT, R113, R116, RZ ;  /* 0x0000007471717210 */ /* 0x000fe20007ffe0ff */
[--C-:B------:R-:W-:Y:S01]  /*7a10*/  HADD2.F32 R61, -RZ, R0.reuse.H0_H0 ;  /* 0x20000000ff3d7230 */ /* 0x100fe20000004100 */
[----:B------:R-:W-:Y:S01]  /*7a20*/  ISETP.NE.AND P0, PT, R109, RZ, PT ;  /* 0x000000ff6d00720c */ /* 0x000fe20003f05270 */
[----:B------:R-:W-:Y:S01]  /*7a30*/  HADD2.F32 R62, -RZ, R0.H1_H1 ;  /* 0x30000000ff3e7230 */ /* 0x000fe20000004100 */
[-C--:B------:R-:W-:Y:S01]  /*7a40*/  F2FP.F16.E4M3.UNPACK_B R0, R84.reuse.H1 ;  /* 0x00000054ff00723e */ /* 0x080fe200030006ff */
[--C-:B------:R-:W-:Y:S01]  /*7a50*/  HADD2.F32 R59, -RZ, R3.reuse.H0_H0 ;  /* 0x20000003ff3b7230 */ /* 0x100fe20000004100 */
[----:B------:R-:W-:Y:S01]  /*7a60*/  ISETP.NE.AND P6, PT, R117, RZ, PT ;  /* 0x000000ff7500720c */ /* 0x000fe20003fc5270 */
[----:B------:R-:W-:Y:S01]  /*7a70*/  HADD2.F32 R60, -RZ, R3.H1_H1 ;  /* 0x30000003ff3c7230 */ /* 0x000fe20000004100 */
[----:B------:R-:W-:Y:S01]  /*7a80*/  F2FP.F16.E4M3.UNPACK_B R3, R84 ;  /* 0x00000054ff03723e */ /* 0x000fe200020006ff */
[--C-:B------:R-:W-:Y:S02]  /*7a90*/  HADD2.F32 R67, -RZ, R0.reuse.H0_H0 ;  /* 0x20000000ff437230 */ /* 0x100fe40000004100 */
[----:B------:R-:W-:Y:S01]  /*7aa0*/  HADD2.F32 R68, -RZ, R0.H1_H1 ;  /* 0x30000000ff447230 */ /* 0x000fe20000004100 */
[----:B------:R-:W-:Y:S01]  /*7ab0*/  F2FP.F16.E4M3.UNPACK_B R0, R85.H1 ;  /* 0x00000055ff00723e */ /* 0x000fe200030006ff */
[--C-:B------:R-:W-:Y:S02]  /*7ac0*/  HADD2.F32 R65, -RZ, R3.reuse.H0_H0 ;  /* 0x20000003ff417230 */ /* 0x100fe40000004100 */
[C---:B-1----:R-:W-:Y:S01]  /*7ad0*/  FMUL R7, R47.reuse, R7 ;  /* 0x000000072f077220 */ /* 0x042fe20000400000 */
[----:B------:R-:W-:Y:S01]  /*7ae0*/  HADD2.F32 R66, -RZ, R3.H1_H1 ;  /* 0x30000003ff427230 */ /* 0x000fe20000004100 */
[----:B------:R-:W-:Y:S01]  /*7af0*/  F2FP.F16.E4M3.UNPACK_B R3, R85 ;  /* 0x00000055ff03723e */ /* 0x000fe200020006ff */
[--C-:B------:R-:W-:Y:S02]  /*7b00*/  HADD2.F32 R71, -RZ, R0.reuse.H0_H0 ;  /* 0x20000000ff477230 */ /* 0x100fe40000004100 */
[----:B------:R-:W-:Y:S02]  /*7b10*/  HADD2.F32 R72, -RZ, R0.H1_H1 ;  /* 0x30000000ff487230 */ /* 0x000fe40000004100 */
[----:B------:R-:W-:Y:S01]  /*7b20*/  FMUL R0, R47, R4 ;  /* 0x000000042f007220 */ /* 0x000fe20000400000 */
[--C-:B------:R-:W-:Y:S01]  /*7b30*/  HADD2.F32 R69, -RZ, R3.reuse.H0_H0 ;  /* 0x20000003ff457230 */ /* 0x100fe20000004100 */
[----:B------:R-:W-:Y:S01]  /*7b40*/  F2FP.F16.E4M3.UNPACK_B R4, R87 ;  /* 0x00000057ff04723e */ /* 0x000fe200020006ff */
[----:B------:R-:W-:Y:S01]  /*7b50*/  HADD2.F32 R70, -RZ, R3.H1_H1 ;  /* 0x30000003ff467230 */ /* 0x000fe20000004100 */
[----:B------:R-:W-:Y:S01]  /*7b60*/  F2FP.F16.E4M3.UNPACK_B R3, R86.H1 ;  /* 0x00000056ff03723e */ /* 0x000fe200030006ff */
[----:B------:R-:W-:Y:S01]  /*7b70*/  FFMA R0, R49, R2, R0 ;  /* 0x0000000231007223 */ /* 0x000fe20000000000 */
[----:B------:R-:W-:Y:S01]  /*7b80*/  FMUL R2, R47, R5 ;  /* 0x000000052f027220 */ /* 0x000fe20000400000 */
[----:B------:R-:W-:Y:S01]  /*7b90*/  HADD2.F32 R74, -RZ, R74.H1_H1 ;  /* 0x3000004aff4a7230 */ /* 0x000fe20000004100 */
[----:B------:R-:W-:Y:S01]  /*7ba0*/  F2FP.F16.E4M3.UNPACK_B R5, R87.H1 ;  /* 0x00000057ff05723e */ /* 0x000fe200030006ff */
[--C-:B------:R-:W-:Y:S02]  /*7bb0*/  HADD2.F32 R75, -RZ, R3.reuse.H0_H0 ;  /* 0x20000003ff4b7230 */ /* 0x100fe40000004100 */
[----:B------:R-:W-:Y:S01]  /*7bc0*/  FFMA R2, R49, R50, R2 ;  /* 0x0000003231027223 */ /* 0x000fe20000000002 */
[----:B------:R-:W-:Y:S02]  /*7bd0*/  HADD2.F32 R76, -RZ, R3.H1_H1 ;  /* 0x30000003ff4c7230 */ /* 0x000fe40000004100 */
[C---:B------:R-:W-:Y:S01]  /*7be0*/  FMUL R3, R47.reuse, R6 ;  /* 0x000000062f037220 */ /* 0x040fe20000400000 */
[--C-:B------:R-:W-:Y:S02]  /*7bf0*/  HADD2.F32 R50, -RZ, R4.reuse.H0_H0 ;  /* 0x20000004ff327230 */ /* 0x100fe40000004100 */
[C---:B------:R-:W-:Y:S01]  /*7c00*/  FMUL R6, R47.reuse, R11 ;  /* 0x0000000b2f067220 */ /* 0x040fe20000400000 */
[----:B------:R-:W-:Y:S01]  /*7c10*/  FMUL R11, R47, R16 ;  /* 0x000000102f0b7220 */ /* 0x000fe20000400000 */
[C---:B------:R-:W-:Y:S01]  /*7c20*/  FFMA R3, R49.reuse, R51, R3 ;  /* 0x0000003331037223 */ /* 0x040fe20000000003 */
[----:B------:R-:W-:Y:S01]  /*7c30*/  FFMA R7, R49, R52, R7 ;  /* 0x0000003431077223 */ /* 0x000fe20000000007 */
[----:B------:R-:W-:Y:S02]  /*7c40*/  HADD2.F32 R51, -RZ, R4.H1_H1 ;  /* 0x30000004ff337230 */ /* 0x000fe40000004100 */
[C---:B------:R-:W-:Y:S01]  /*7c50*/  FMUL R4, R47.reuse, R9 ;  /* 0x000000092f047220 */ /* 0x040fe20000400000 */
[--C-:B------:R-:W-:Y:S02]  /*7c60*/  HADD2.F32 R52, -RZ, R5.reuse.H0_H0 ;  /* 0x20000005ff347230 */ /* 0x100fe40000004100 */
[----:B------:R-:W-:Y:S01]  /*7c70*/  FMUL R16, R47, R21 ;  /* 0x000000152f107220 */ /* 0x000fe20000400000 */
[----:B------:R-:W-:Y:S01]  /*7c80*/  F2FP.SATFINITE.E4M3.F32.PACK_AB_MERGE_C R78, R7, R3, RZ ;  /* 0x00000003074e723e */ /* 0x000fe200048070ff */
[C---:B------:R-:W-:Y:S01]  /*7c90*/  FMUL R3, R47.reuse, R8 ;  /* 0x000000082f037220 */ /* 0x040fe20000400000 */
[----:B------:R-:W-:Y:S02]  /*7ca0*/  HADD2.F32 R77, -RZ, R5.H1_H1 ;  /* 0x30000005ff4d7230 */ /* 0x000fe40000004100 */
[C---:B------:R-:W-:Y:S01]  /*7cb0*/  FMUL R7, R47.reuse, R12 ;  /* 0x0000000c2f077220 */ /* 0x040fe20000400000 */
[----:B------:R-:W-:Y:S01]  /*7cc0*/  FMUL R8, R47, R13 ;  /* 0x0000000d2f087220 */ /* 0x000fe20000400000 */
[C---:B------:R-:W-:Y:S01]  /*7cd0*/  FFMA R3, R49.reuse, R53, R3 ;  /* 0x0000003531037223 */ /* 0x040fe20000000003 */
[----:B------:R-:W-:Y:S01]  /*7ce0*/  FFMA R4, R49, R54, R4 ;  /* 0x0000003631047223 */ /* 0x000fe20000000004 */
[C---:B------:R-:W-:Y:S01]  /*7cf0*/  FMUL R12, R47.reuse, R17 ;  /* 0x000000112f0c7220 */ /* 0x040fe20000400000 */
[C---:B------:R-:W-:Y:S01]  /*7d00*/  FMUL R5, R47.reuse, R10 ;  /* 0x0000000a2f057220 */ /* 0x040fe20000400000 */
[C---:B------:R-:W-:Y:S01]  /*7d10*/  FMUL R9, R47.reuse, R14 ;  /* 0x0000000e2f097220 */ /* 0x040fe20000400000 */
[C---:B------:R-:W-:Y:S01]  /*7d20*/  FMUL R10, R47.reuse, R15 ;  /* 0x0000000f2f0a7220 */ /* 0x040fe20000400000 */
[----:B------:R-:W-:Y:S01]  /*7d30*/  FMUL R15, R47, R20 ;  /* 0x000000142f0f7220 */ /* 0x000fe20000400000 */
[C---:B------:R-:W-:Y:S01]  /*7d40*/  FFMA R5, R49.reuse, R55, R5 ;  /* 0x0000003731057223 */ /* 0x040fe20000000005 */
[C---:B------:R-:W-:Y:S01]  /*7d50*/  FFMA R6, R49.reuse, R56, R6 ;  /* 0x0000003831067223 */ /* 0x040fe20000000006 */
[C---:B------:R-:W-:Y:S01]  /*7d60*/  FFMA R7, R49.reuse, R57, R7 ;  /* 0x0000003931077223 */ /* 0x040fe20000000007 */
[C---:B------:R-:W-:Y:S01]  /*7d70*/  FFMA R8, R49.reuse, R58, R8 ;  /* 0x0000003a31087223 */ /* 0x040fe20000000008 */
[--C-:B------:R-:W-:Y:S02]  /*7d80*/  HADD2.F32 R63, -RZ, R64.reuse.H0_H0 ;  /* 0x20000040ff3f7230 */ /* 0x100fe40000004100 */
[C---:B------:R-:W-:Y:S01]  /*7d90*/  FFMA R9, R49.reuse, R59, R9 ;  /* 0x0000003b31097223 */ /* 0x040fe20000000009 */
[----:B------:R-:W-:Y:S01]  /*7da0*/  F2FP.SATFINITE.E4M3.F32.PACK_AB_MERGE_C R5, R6, R5, RZ ;  /* 0x000000050605723e */ /* 0x000fe200048070ff */
[C---:B------:R-:W-:Y:S01]  /*7db0*/  FFMA R10, R49.reuse, R60, R10 ;  /* 0x0000003c310a7223 */ /* 0x040fe2000000000a */
[C---:B------:R-:W-:Y:S01]  /*7dc0*/  FFMA R11, R49.reuse, R61, R11 ;  /* 0x0000003d310b7223 */ /* 0x040fe2000000000b */
[----:B------:R-:W-:Y:S01]  /*7dd0*/  FFMA R12, R49, R62, R12 ;  /* 0x0000003e310c7223 */ /* 0x000fe2000000000c */
[C---:B------:R-:W-:Y:S01]  /*7de0*/  FMUL R20, R47.reuse, R25 ;  /* 0x000000192f147220 */ /* 0x040fe20000400000 */
[C---:B------:R-:W-:Y:S01]  /*7df0*/  FMUL R25, R47.reuse, R30 ;  /* 0x0000001e2f197220 */ /* 0x040fe20000400000 */
[C---:B------:R-:W-:Y:S01]  /*7e00*/  FMUL R30, R47.reuse, R35 ;  /* 0x000000232f1e7220 */ /* 0x040fe20000400000 */
[----:B------:R-:W-:Y:S01]  /*7e10*/  F2FP.SATFINITE.E4M3.F32.PACK_AB_MERGE_C R9, R10, R9, RZ ;  /* 0x000000090a09723e */ /* 0x000fe200048070ff */
[----:B------:R-:W-:Y:S02]  /*7e20*/  HADD2.F32 R64, -RZ, R64.H1_H1 ;  /* 0x30000040ff407230 */ /* 0x000fe40000004100 */
[C---:B------:R-:W-:Y:S01]  /*7e30*/  FMUL R13, R47.reuse, R18 ;  /* 0x000000122f0d7220 */ /* 0x040fe20000400000 */
[C---:B------:R-:W-:Y:S01]  /*7e40*/  FMUL R14, R47.reuse, R19 ;  /* 0x000000132f0e7220 */ /* 0x040fe20000400000 */
[C---:B------:R-:W-:Y:S01]  /*7e50*/  FMUL R17, R47.reuse, R22 ;  /* 0x000000162f117220 */ /* 0x040fe20000400000 */
[----:B------:R-:W-:Y:S01]  /*7e60*/  FMUL R18, R47, R23 ;  /* 0x000000172f127220 */ /* 0x000fe20000400000 */
[C---:B------:R-:W-:Y:S01]  /*7e70*/  FFMA R13, R49.reuse, R63, R13 ;  /* 0x0000003f310d7223 */ /* 0x040fe2000000000d */
[C---:B------:R-:W-:Y:S01]  /*7e80*/  FFMA R14, R49.reuse, R64, R14 ;  /* 0x00000040310e7223 */ /* 0x040fe2000000000e */
[----:B------:R-:W-:Y:S01]  /*7e90*/  FFMA R15, R49, R65, R15 ;  /* 0x00000041310f7223 */ /* 0x000fe2000000000f */
[----:B------:R-:W-:Y:S01]  /*7ea0*/  FMUL R19, R47, R24 ;  /* 0x000000182f137220 */ /* 0x000fe20000400000 */
[C---:B------:R-:W-:Y:S01]  /*7eb0*/  FFMA R16, R49.reuse, R66, R16 ;  /* 0x0000004231107223 */ /* 0x040fe20000000010 */
[----:B------:R-:W-:Y:S01]  /*7ec0*/  FFMA R17, R49, R67, R17 ;  /* 0x0000004331117223 */ /* 0x000fe20000000011 */
[----:B------:R-:W-:Y:S01]  /*7ed0*/  F2FP.SATFINITE.E4M3.F32.PACK_AB_MERGE_C R13, R14, R13, RZ ;  /* 0x0000000d0e0d723e */ /* 0x000fe200048070ff */
[C---:B------:R-:W-:Y:S01]  /*7ee0*/  FMUL R21, R47.reuse, R26 ;  /* 0x0000001a2f157220 */ /* 0x040fe20000400000 */
[----:B------:R-:W-:Y:S01]  /*7ef0*/  FMUL R22, R47, R27 ;  /* 0x0000001b2f167220 */ /* 0x000fe20000400000 */
[C---:B------:R-:W-:Y:S01]  /*7f00*/  FFMA R18, R49.reuse, R68, R18 ;  /* 0x0000004431127223 */ /* 0x040fe20000000012 */
[----:B------:R-:W-:Y:S01]  /*7f10*/  FFMA R19, R49, R69, R19 ;  /* 0x0000004531137223 */ /* 0x000fe20000000013 */
[----:B------:R-:W-:Y:S01]  /*7f20*/  FMUL R23, R47, R28 ;  /* 0x0000001c2f177220 */ /* 0x000fe20000400000 */
[----:B------:R-:W-:Y:S01]  /*7f30*/  FFMA R20, R49, R70, R20 ;  /* 0x0000004631147223 */ /* 0x000fe20000000014 */
[----:B------:R-:W-:Y:S01]  /*7f40*/  FMUL R24, R47, R29 ;  /* 0x0000001d2f187220 */ /* 0x000fe20000400000 */
[C---:B------:R-:W-:Y:S01]  /*7f50*/  FFMA R21, R49.reuse, R71, R21 ;  /* 0x0000004731157223 */ /* 0x040fe20000000015 */
[----:B------:R-:W-:Y:S01]  /*7f60*/  FFMA R22, R49, R72, R22 ;  /* 0x0000004831167223 */ /* 0x000fe20000000016 */
[C---:B------:R-:W-:Y:S01]  /*7f70*/  FMUL R26, R47.reuse, R31 ;  /* 0x0000001f2f1a7220 */ /* 0x040fe20000400000 */
[----:B------:R-:W-:Y:S01]  /*7f80*/  FMUL R27, R47, R32 ;  /* 0x000000202f1b7220 */ /* 0x000fe20000400000 */
[----:B------:R-:W-:Y:S01]  /*7f90*/  FFMA R23, R49, R73, R23 ;  /* 0x0000004931177223 */ /* 0x000fe20000000017 */
[----:B------:R-:W-:Y:S01]  /*7fa0*/  FMUL R28, R47, R33 ;  /* 0x000000212f1c7220 */ /* 0x000fe20000400000 */
[----:B------:R-:W-:Y:S01]  /*7fb0*/  FFMA R24, R49, R74, R24 ;  /* 0x0000004a31187223 */ /* 0x000fe20000000018 */
[----:B------:R-:W-:Y:S01]  /*7fc0*/  FMUL R29, R47, R34 ;  /* 0x000000222f1d7220 */ /* 0x000fe20000400000 */
[C---:B------:R-:W-:Y:S01]  /*7fd0*/  FFMA R25, R49.reuse, R75, R25 ;  /* 0x0000004b31197223 */ /* 0x040fe20000000019 */
[C---:B------:R-:W-:Y:S01]  /*7fe0*/  FFMA R26, R49.reuse, R76, R26 ;  /* 0x0000004c311a7223 */ /* 0x040fe2000000001a */
[C---:B------:R-:W-:Y:S01]  /*7ff0*/  FFMA R27, R49.reuse, R50, R27 ;  /* 0x00000032311b7223 */ /* 0x040fe2000000001b */
[C---:B------:R-:W-:Y:S01]  /*8000*/  FFMA R28, R49.reuse, R51, R28 ;  /* 0x00000033311c7223 */ /* 0x040fe2000000001c */
[----:B------:R-:W-:Y:S01]  /*8010*/  F2FP.SATFINITE.E4M3.F32.PACK_AB_MERGE_C R17, R18, R17, RZ ;  /* 0x000000111211723e */ /* 0x000fe200048070ff */
[C---:B------:R-:W-:Y:S01]  /*8020*/  FFMA R29, R49.reuse, R52, R29 ;  /* 0x00000034311d7223 */ /* 0x040fe2000000001d */
[----:B------:R-:W-:Y:S01]  /*8030*/  F2FP.SATFINITE.E4M3.F32.PACK_AB_MERGE_C R21, R22, R21, RZ ;  /* 0x000000151615723e */ /* 0x000fe200048070ff */
[----:B------:R-:W-:Y:S01]  /*8040*/  FFMA R30, R49, R77, R30 ;  /* 0x0000004d311e7223 */ /* 0x000fe2000000001e */
[----:B------:R-:W-:Y:S02]  /*8050*/  F2FP.SATFINITE.E4M3.F32.PACK_AB_MERGE_C R32, R2, R0, R78 ;  /* 0x000000000220723e */ /* 0x000fe4000480704e */
[----:B------:R-:W-:Y:S02]  /*8060*/  F2FP.SATFINITE.E4M3.F32.PACK_AB_MERGE_C R33, R4, R3, R5 ;  /* 0x000000030421723e */ /* 0x000fe40004807005 */
[----:B------:R-:W-:Y:S02]  /*8070*/  F2FP.SATFINITE.E4M3.F32.PACK_AB_MERGE_C R34, R8, R7, R9 ;  /* 0x000000070822723e */ /* 0x000fe40004807009 */
[----:B------:R-:W-:Y:S02]  /*8080*/  F2FP.SATFINITE.E4M3.F32.PACK_AB_MERGE_C R35, R12, R11, R13 ;  /* 0x0000000b0c23723e */ /* 0x000fe4000480700d */
[----:B------:R-:W-:Y:S02]  /*8090*/  F2FP.SATFINITE.E4M3.F32.PACK_AB_MERGE_C R16, R16, R15, R17 ;  /* 0x0000000f1010723e */ /* 0x000fe40004807011 */
[----:B------:R-:W-:Y:S01]  /*80a0*/  F2FP.SATFINITE.E4M3.F32.PACK_AB_MERGE_C R17, R20, R19, R21 ;  /* 0x000000131411723e */ /* 0x000fe20004807015 */
[----:B------:R1:W-:Y:S01]  /*80b0*/  STS.128 [R100+UR49+0x4400], R32 ;  /* 0x0044002064007988 */ /* 0x0003e20008000c31 */
[----:B------:R-:W-:Y:S02]  /*80c0*/  F2FP.SATFINITE.E4M3.F32.PACK_AB_MERGE_C R18, R26, R25, RZ ;  /* 0x000000191a12723e */ /* 0x000fe400048070ff */
[----:B------:R-:W-:Y:S02]  /*80d0*/  F2FP.SATFINITE.E4M3.F32.PACK_AB_MERGE_C R19, R30, R29, RZ ;  /* 0x0000001d1e13723e */ /* 0x000fe400048070ff */
[----:B------:R-:W-:Y:S02]  /*80e0*/  F2FP.SATFINITE.E4M3.F32.PACK_AB_MERGE_C R18, R24, R23, R18 ;  /* 0x000000171812723e */ /* 0x000fe40004807012 */
[----:B------:R-:W-:Y:S02]  /*80f0*/  F2FP.SATFINITE.E4M3.F32.PACK_AB_MERGE_C R19, R28, R27, R19 ;  /* 0x0000001b1c13723e */ /* 0x000fe40004807013 */
[----:B------:R-:W-:Y:S02]  /*8100*/  LEA R0, R105, UR49, 0x3 ;  /* 0x0000003169007c11 */ /* 0x000fe4000f8e18ff */
[----:B------:R-:W-:Y:S01]  /*8110*/  @P6 SHF.L.U32 R2, R104, 0x1f, RZ ;  /* 0x0000001f68026819 */ /* 0x000fe200000006ff */
[----:B------:R1:W-:Y:S01]  /*8120*/  STS.128 [R113+0x4400], R16 ;  /* 0x0044001071007388 */ /* 0x0003e20000000c00 */
[----:B------:R-:W-:Y:S01]  /*8130*/  @!PT LDS RZ, [RZ] ;  /* 0x00000000fffff984 */ /* 0x000fe20000000800 */
[----:B------:R-:W-:Y:S01]  /*8140*/  @!PT LDS RZ, [RZ] ;  /* 0x00000000fffff984 */ /* 0x000fe20000000800 */
[----:B------:R-:W-:Y:S01]  /*8150*/  @!PT LDS RZ, [RZ] ;  /* 0x00000000fffff984 */ /* 0x000fe20000000800 */
[----:B------:R-:W-:Y:S01]  /*8160*/  @!PT LDS RZ, [RZ] ;  /* 0x00000000fffff984 */ /* 0x000fe20000000800 */
[----:B------:R2:W-:Y:S07]  /*8170*/  MEMBAR.ALL.CTA ;  /* 0x0000000000007992 */ /* 0x0005ee0000008000 */
[----:B--2---:R-:W2:Y:S02]  /*8180*/  FENCE.VIEW.ASYNC.S ;  /* 0x00000000000073c6 */ /* 0x004ea40000000000 */
[----:B--2---:R-:W-:Y:S06]  /*8190*/  BAR.SYNC.DEFER_BLOCKING 0x1, 0x80 ;  /* 0x0042000000007b1d */ /* 0x004fec0000010000 */
[----:B------:R-:W-:Y:S05]  /*81a0*/  @P0 BRA `(.L_x_147) ;  /* 0x0000000000380947 */ /* 0x000fea0003800000 */
[----:B------:R-:W-:Y:S02]  /*81b0*/  UIADD3 UR4, UPT, UPT, UR49, 0x4400, URZ ;  /* 0x0000440031047890 */ /* 0x000fe4000fffe0ff */
[----:B------:R-:W-:Y:S01]  /*81c0*/  UIADD3 UR8, UP0, UPT, UR52, 0x680, URZ ;  /* 0x0000068034087890 */ /* 0x000fe2000ff1e0ff */
[----:B------:R-:W-:Y:S01]  /*81d0*/  UMOV UR43, UR36 ;  /* 0x00000024002b7c82 */ /* 0x000fe20008000000 */
[----:B------:R-:W-:Y:S02]  /*81e0*/  UIADD3 UR5, UPT, UPT, UR41, 0x80, URZ ;  /* 0x0000008029057890 */ /* 0x000fe4000fffe0ff */
[----:B------:R-:W-:Y:S01]  /*81f0*/  MOV R108, UR4 ;  /* 0x00000004006c7c02 */ /* 0x000fe20008000f00 */
[----:B------:R-:W-:Y:S02]  /*8200*/  UIADD3.X UR9, UPT, UPT, URZ, UR53, URZ, UP0, !UPT ;  /* 0x00000035ff097290 */ /* 0x000fe400087fe4ff */
[----:B------:R-:W-:Y:S01]  /*8210*/  UIADD3 UR4, UPT, UPT, UR49, 0x4c00, URZ ;  /* 0x00004c0031047890 */ /* 0x000fe2000fffe0ff */
[----:B------:R-:W-:Y:S01]  /*8220*/  R2UR UR40, R108 ;  /* 0x000000006c2872ca */ /* 0x000fe200000e0000 */
[----:B------:R-:W-:Y:S01]  /*8230*/  UMOV UR6, UR42 ;  /* 0x0000002a00067c82 */ /* 0x000fe20008000000 */
[----:B------:R-:W-:Y:S11]  /*8240*/  UMOV UR7, UR36 ;  /* 0x0000002400077c82 */ /* 0x000ff60008000000 */
[----:B------:R2:W-:Y:S01]  /*8250*/  UTMASTG.3D [UR40], [UR8] ;  /* 0x00000028080073b5 */ /* 0x0005e20008010000 */
[----:B------:R2:W-:Y:S01]  /*8260*/  UTMASTG.3D [UR4], [UR8] ;  /* 0x00000004080073b5 */ /* 0x0005e20008010000 */
[----:B------:R0:W-:Y:S01]  /*8270*/  UTMACMDFLUSH ;  /* 0x00000000000079b7 */ /* 0x0001e20000000000 */
[----:B--2---:R-:W-:Y:S04]  /*8280*/  DEPBAR.LE SB0, 0x1 ;  /* 0x000080400000791a */ /* 0x004fe80000000000 */
.L_x_147:
[----:B------:R-:W-:Y:S05]  /*8290*/  BSYNC.RECONVERGENT B0 ;  /* 0x0000000000007941 */ /* 0x000fea0003800200 */
.L_x_146:
[----:B------:R-:W-:Y:S06]  /*82a0*/  BAR.SYNC.DEFER_BLOCKING 0x1, 0x80 ;  /* 0x0042000000007b1d */ /* 0x000fec0000010000 */
[----:B------:R-:W2:Y:S01]  /*82b0*/  @P6 SYNCS.PHASECHK.TRANS64.TRYWAIT P0, [R0+URZ+0x210], R2 ;  /* 0x00021002000065a7 */ /* 0x000ea200080011ff */
[----:B------:R-:W-:Y:S01]  /*82c0*/  BSSY B1, `(.L_x_148) ;  /* 0x0000021000017945 */ /* 0x000fe20003800000 */
[----:B--2---:R-:W-:Y:S03]  /*82d0*/  @P6 SEL R114, RZ, 0x1, !P0 ;  /* 0x00000001ff726807 */ /* 0x004fe60004000000 */
[----:B------:R-:W-:Y:S05]  /*82e0*/  @!P6 BRA `(.L_x_149) ;  /* 0x000000000078e947 */ /* 0x000fea0003800000 */
[----:B------:R-:W-:Y:S01]  /*82f0*/  ISETP.NE.AND P1, PT, R115, RZ, PT ;  /* 0x000000ff7300720c */ /* 0x000fe20003f25270 */
[----:B------:R-:W-:Y:S01]  /*8300*/  BSSY B0, `(.L_x_150) ;  /* 0x0000009000007945 */ /* 0x000fe20003800000 */
[----:B------:R-:W-:Y:S11]  /*8310*/  ISETP.NE.AND P0, PT, R114, RZ, PT ;  /* 0x000000ff7200720c */ /* 0x000ff60003f05270 */
[----:B------:R-:W-:Y:S05]  /*8320*/  @P1 IMAD R2, R105, 0x1000, R100 ;  /* 0x0000100069021824 */ /* 0x000fea00078e0264 */
[----:B------:R-:W-:Y:S05]  /*8330*/  @P1 IADD3 R4, PT, PT, R2, UR49, RZ ;  /* 0x0000003102041c10 */ /* 0x000fea000fffe0ff */
[----:B------:R-:W-:Y:S01]  /*8340*/  @P1 IMAD.IADD R4, R4, 0x1, R116 ;  /* 0x0000000104041824 */ /* 0x000fe200078e0274 */
[----:B------:R-:W-:Y:S06]  /*8350*/  @P0 BRA `(.L_x_151) ;  /* 0x00000000000c0947 */ /* 0x000fec0003800000 */
[----:B------:R-:W-:Y:S04]  /*8360*/  SHF.L.U32 R3, R104, 0x1f, RZ ;  /* 0x0000001f68037819 */ /* 0x000fe800000006ff */
[----:B------:R-:W2:Y:S02]  /*8370*/  SYNCS.PHASECHK.TRANS64.TRYWAIT P0, [R0+URZ+0x210], R3 ;  /* 0x00021003000075a7 */ /* 0x000ea400080011ff */
[----:B--2---:R-:W-:Y:S05]  /*8380*/  @!P0 BRA `(.L_x_152) ;  /* 0x0000003c00fc8947 */ /* 0x004fea0003800000 */
.L_x_151:
[----:B------:R-:W-:Y:S05]  /*8390*/  BSYNC B0 ;  /* 0x0000000000007941 */ /* 0x000fea0003800000 */
.L_x_150:
[----:B------:R-:W-:Y:S01]  /*83a0*/  ISETP.NE.AND P0, PT, R115, RZ, PT ;  /* 0x000000ff7300720c */ /* 0x000fe20003f05270 */
[----:B------:R-:W-:Y:S11]  /*83b0*/  VIADD R105, R105, 0x1 ;  /* 0x0000000169697836 */ /* 0x000ff60000000000 */
[----:B------:R-:W-:Y:S01]  /*83c0*/  @!UPT UIADD3 URZ, UPT, UPT, URZ, URZ, URZ ;  /* 0x000000fffffff290 */ /* 0x000fe2000fffe0ff */
[----:B------:R3:W4:Y:S04]  /*83d0*/  @P0 LDS.128 R80, [R2+UR49+0x400] ;  /* 0x0004003102500984 */ /* 0x0007280008000c00 */
[----:B------:R1:W1:Y:S01]  /*83e0*/  @P0 LDS.128 R84, [R4+0x400] ;  /* 0x0004000004540984 */ /* 0x0002620000000c00 */
[C---:B------:R-:W-:Y:S01]  /*83f0*/  ISETP.NE.AND P0, PT, R105.reuse, 0x4, PT ;  /* 0x000000046900780c */ /* 0x040fe20003f05270 */
[----:B------:R-:W-:Y:S01]  /*8400*/  @!PT LDS RZ, [RZ] ;  /* 0x00000000fffff984 */ /* 0x000fe20000000800 */
[----:B------:R-:W-:Y:S01]  /*8410*/  @!PT LDS RZ, [RZ] ;  /* 0x00000000fffff984 */ /* 0x000fe20000000800 */
[----:B------:R-:W-:Y:S01]  /*8420*/  @!PT LDS RZ, [RZ] ;  /* 0x00000000fffff984 */ /* 0x000fe20000000800 */
[----:B------:R-:W-:Y:S01]  /*8430*/  @!PT LDS RZ, [RZ] ;  /* 0x00000000fffff984 */ /* 0x000fe20000000800 */
[----:B------:R5:W-:Y:S06]  /*8440*/  MEMBAR.ALL.CTA ;  /* 0x0000000000007992 */ /* 0x000bec0000008000 */
[----:B-----5:R-:W5:Y:S01]  /*8450*/  FENCE.VIEW.ASYNC.S ;  /* 0x00000000000073c6 */ /* 0x020f620000000000 */
[----:B------:R-:W-:Y:S01]  /*8460*/  SEL R105, R105, RZ, P0 ;  /* 0x000000ff69697207 */ /* 0x000fe20000000000 */
[----:B---3--:R-:W-:Y:S02]  /*8470*/  VIADD R2, R0, 0x230 ;  /* 0x0000023000027836 */ /* 0x008fe40000000000 */
[----:B--2---:R-:W-:Y:S05]  /*8480*/  IMAD.U32 R0, RZ, RZ, UR37 ;  /* 0x00000025ff007e24 */ /* 0x004fea000f8e00ff */
[----:B------:R-:W-:Y:S04]  /*8490*/  PRMT R0, R0, 0x654, R2 ;  /* 0x0000065400007816 */ /* 0x000fe80000000002 */
[----:B-----5:R2:W-:Y:S02]  /*84a0*/  SYNCS.ARRIVE.TRANS64.RED.A1T0 RZ, [R0+URZ], RZ ;  /* 0x000000ff00ff79a7 */ /* 0x0205e400081004ff */
[----:B--2---:R-:W-:Y:S04]  /*84b0*/  SEL R0, RZ, 0x1, P0 ;  /* 0x00000001ff007807 */ /* 0x004fe80000000000 */
[----:B-1--4-:R-:W-:Y:S02]  /*84c0*/  LOP3.LUT R104, R104, R0, RZ, 0x3c, !PT ;  /* 0x0000000068687212 */ /* 0x012fe400078e3cff */
.L_x_149:
[----:B------:R-:W-:Y:S05]  /*84d0*/  BSYNC B1 ;  /* 0x0000000000017941 */ /* 0x000fea0003800000 */
.L_x_148:
[----:B------:R-:W-:Y:S05]  /*84e0*/  VIADD R0, R48, 0x20 ;  /* 0x0000002030007836 */ /* 0x000fea0000000000 */
[----:B------:R-:W-:Y:S04]  /*84f0*/  SHF.R.U32.HI R0, RZ, 0x15, R0 ;  /* 0x00000015ff007819 */ /* 0x000fe80000011600 */
[----:B------:R-:W-:Y:S11]  /*8500*/  LOP3.LUT P0, RZ, R0, 0x3, R102, 0x48, !PT ;  /* 0x0000000300ff7812 */ /* 0x000ff60007804866 */
[----:B------:R-:W-:Y:S02]  /*8510*/  @!UPT UIADD3 URZ, UPT, UPT, URZ, URZ, URZ ;  /* 0x000000fffffff290 */ /* 0x000fe4000fffe0ff */
[----:B------:R-:W-:Y:S05]  /*8520*/  @!P0 BRA `(.L_x_153) ;  /* 0x0000000000408947 */ /* 0x000fea0003800000 */
[----:B------:R-:W2:Y:S01]  /*8530*/  LDCU.64 UR8, c[0x4][0x78] ;  /* 0x01000f00ff0877ac */ /* 0x000ea20008000a00 */
[----:B------:R-:W-:Y:S01]  /*8540*/  MOV R3, 0x0 ;  /* 0x0000000000037802 */ /* 0x000fe20000000f00 */
[----:B------:R-:W-:Y:S02]  /*8550*/  HFMA2 R12, -RZ, RZ, 0, 5.9604644775390625e-08 ;  /* 0x00000001ff0c7431 */ /* 0x000fe400000001ff */
[----:B------:R-:W-:Y:S02]  /*8560*/  IMAD.MOV.U32 R8, RZ, RZ, 0x192 ;  /* 0x00000192ff087424 */ /* 0x000fe400078e00ff */
[----:B------:R-:W-:Y:S01]  /*8570*/  IMAD.MOV.U32 R13, RZ, RZ, RZ ;  /* 0x000000ffff0d7224 */ /* 0x000fe200078e00ff */
[----:B------:R-:W3:Y:S01]  /*8580*/  LDCU.64 UR6, c[0x4][0x80] ;  /* 0x01001000ff0677ac */ /* 0x000ee20008000a00 */
[----:B------:R-:W4:Y:S01]  /*8590*/  LDC.64 R2, c[0x4][R3] ;  /* 0x0100000003027b82 */ /* 0x000f220000000a00 */
[----:B------:R-:W5:Y:S01]  /*85a0*/  LDCU.64 UR4, c[0x4][0x18] ;  /* 0x01000300ff0477ac */ /* 0x000f620008000a00 */
[----:B--2---:R-:W-:Y:S01]  /*85b0*/  MOV R5, UR9 ;  /* 0x0000000900057c02 */ /* 0x004fe20008000f00 */
[----:B------:R-:W-:Y:S01]  /*85c0*/  IMAD.U32 R4, RZ, RZ, UR8 ;  /* 0x00000008ff047e24 */ /* 0x000fe2000f8e00ff */
[----:B---3--:R-:W-:Y:S01]  /*85d0*/  MOV R7, UR7 ;  /* 0x0000000700077c02 */ /* 0x008fe20008000f00 */
[----:B------:R-:W-:Y:S01]  /*85e0*/  IMAD.U32 R6, RZ, RZ, UR6 ;  /* 0x00000006ff067e24 */ /* 0x000fe2000f8e00ff */
[----:B-----5:R-:W-:Y:S01]  /*85f0*/  MOV R11, UR5 ;  /* 0x00000005000b7c02 */ /* 0x020fe20008000f00 */
[----:B------:R-:W-:Y:S02]  /*8600*/  IMAD.U32 R10, RZ, RZ, UR4 ;  /* 0x00000004ff0a7e24 */ /* 0x000fe4000f8e00ff */
[----:B------:R-:W-:Y:S07]  /*8610*/  LEPC R20, `(.L_x_153) ;  /* 0x000000001014794e */ /* 0x000fee0000000000 */
[----:B-1--4-:R-:W-:Y:S05]  /*8620*/  CALL.ABS.NOINC R2 ;  /* 0x0000000002007343 */ /* 0x012fea0003c00000 */
.L_x_153:
[-C--:B------:R-:W-:Y:S01]  /*8630*/  F2FP.F16.E4M3.UNPACK_B R0, R81.reuse ;  /* 0x00000051ff00723e */ /* 0x080fe200020006ff */
[----:B------:R-:W-:Y:S05]  /*8640*/  WARPSYNC.ALL ;  /* 0x0000000000007948 */ /* 0x000fea0003800000 */
[----:B------:R-:W-:Y:S01]  /*8650*/  R2UR UR4, R48 ;  /* 0x00000000300472ca */ /* 0x000fe200000e0000 */
[--C-:B------:R-:W-:Y:S01]  /*8660*/  HADD2.F32 R54, -RZ, R0.reuse.H0_H0 ;  /* 0x20000000ff367230 */ /* 0x100fe20000004100 */
[-C--:B------:R-:W-:Y:S01]  /*8670*/  F2FP.F16.E4M3.UNPACK_B R2, R80.reuse.H1 ;  /* 0x00000050ff02723e */ /* 0x080fe200030006ff */
[----:B------:R-:W-:Y:S01]  /*8680*/  HADD2.F32 R55, -RZ, R0.H1_H1 ;  /* 0x30000000ff377230 */ /* 0x000fe20000004100 */
[----:B------:R-:W-:Y:S01]  /*8690*/  F2FP.F16.E4M3.UNPACK_B R0, R81.H1 ;  /* 0x00000051ff00723e */ /* 0x000fe200030006ff */
[----:B------:R-:W-:Y:S01]  /*86a0*/  BSSY.RECONVERGENT B0, `(.L_x_154) ;  /* 0x0000099000007945 */ /* 0x000fe20003800200 */
[----:B------:R-:W-:Y:S01]  /*86b0*/  F2FP.F16.E4M3.UNPACK_B R3, R80 ;  /* 0x00000050ff03723e */ /* 0x000fe200020006ff */
[----:B------:R-:W-:Y:S01]  /*86c0*/  HADD2.F32 R52, -RZ, R2.H0_H0 ;  /* 0x20000002ff347230 */ /* 0x000fe20000004100 */
[----:B------:R-:W-:Y:S01]  /*86d0*/  ISETP.NE.AND P0, PT, R109, RZ, PT ;  /* 0x000000ff6d00720c */ /* 0x000fe20003f05270 */
[--C-:B------:R-:W-:Y:S01]  /*86e0*/  HADD2.F32 R56, -RZ, R0.reuse.H0_H0 ;  /* 0x20000000ff387230 */ /* 0x100fe20000004100 */
[----:B------:R-:W-:Y:S01]  /*86f0*/  ISETP.NE.AND P6, PT, R117, RZ, PT ;  /* 0x000000ff7500720c */ /* 0x000fe20003fc5270 */
[----:B------:R-:W-:Y:S01]  /*8700*/  HADD2.F32 R57, -RZ, R0.H1_H1 ;  /* 0x30000000ff397230 */ /* 0x000fe20000004100 */
[-C--:B------:R-:W-:Y:S01]  /*8710*/  F2FP.F16.E4M3.UNPACK_B R0, R83.reuse ;  /* 0x00000053ff00723e */ /* 0x080fe200020006ff */
[----:B-1----:R-:W1:Y:S01]  /*8720*/  LDTM.x32 R4, tmem[UR4+0x20] ;  /* 0x00002004000479ee */ /* 0x002e6200082c0000 */
[----:B------:R-:W-:Y:S01]  /*8730*/  HADD2.F32 R53, -RZ, R2.H1_H1 ;  /* 0x30000002ff357230 */ /* 0x000fe20000004100 */
[----:B------:R-:W-:Y:S01]  /*8740*/  F2FP.F16.E4M3.UNPACK_B R2, R82.H1 ;  /* 0x00000052ff02723e */ /* 0x000fe200030006ff */
[--C-:B------:R-:W-:Y:S02]  /*8750*/  HADD2.F32 R50, -RZ, R3.reuse.H0_H0 ;  /* 0x20000003ff327230 */ /* 0x100fe40000004100 */
[--C-:B------:R-:W-:Y:S02]  /*8760*/  HADD2.F32 R62, -RZ, R0.reuse.H0_H0 ;  /* 0x20000000ff3e7230 */ /* 0x100fe40000004100 */
[----:B------:R-:W-:Y:S01]  /*8770*/  HADD2.F32 R63, -RZ, R0.H1_H1 ;  /* 0x30000000ff3f7230 */ /* 0x000fe20000004100 */
[----:B------:R-:W-:Y:S01]  /*8780*/  F2FP.F16.E4M3.UNPACK_B R0, R84.H1 ;  /* 0x00000054ff00723e */ /* 0x000fe200030006ff */
[--C-:B------:R-:W-:Y:S02]  /*8790*/  HADD2.F32 R60, -RZ, R2.reuse.H0_H0 ;  /* 0x20000002ff3c7230 */ /* 0x100fe40000004100 */
[----:B------:R-:W-:Y:S01]  /*87a0*/  HADD2.F32 R61, -RZ, R2.H1_H1 ;  /* 0x30000002ff3d7230 */ /* 0x000fe20000004100 */
[----:B------:R-:W-:Y:S01]  /*87b0*/  F2FP.F16.E4M3.UNPACK_B R2, R83.H1 ;  /* 0x00000053ff02723e */ /* 0x000fe200030006ff */
[----:B------:R-:W-:Y:S01]  /*87c0*/  HADD2.F32 R51, -RZ, R3.H1_H1 ;  /* 0x30000003ff337230 */ /* 0x000fe20000004100 */
[----:B------:R-:W-:Y:S01]  /*87d0*/  F2FP.F16.E4M3.UNPACK_B R3, R82 ;  /* 0x00000052ff03723e */ /* 0x000fe200020006ff */
[--C-:B------:R-:W-:Y:S02]  /*87e0*/  HADD2.F32 R68, -RZ, R0.reuse.H0_H0 ;  /* 0x20000000ff447230 */ /* 0x100fe40000004100 */
[----:B------:R-:W-:Y:S01]  /*87f0*/  HADD2.F32 R69, -RZ, R0.H1_H1 ;  /* 0x30000000ff457230 */ /* 0x000fe20000004100 */
[-C--:B------:R-:W-:Y:S01]  /*8800*/  F2FP.F16.E4M3.UNPACK_B R0, R85.reuse.H1 ;  /* 0x00000055ff00723e */ /* 0x080fe200030006ff */
[--C-:B------:R-:W-:Y:S02]  /*8810*/  HADD2.F32 R64, -RZ, R2.reuse.H0_H0 ;  /* 0x20000002ff407230 */ /* 0x100fe40000004100 */
[----:B------:R-:W-:Y:S01]  /*8820*/  HADD2.F32 R65, -RZ, R2.H1_H1 ;  /* 0x30000002ff417230 */ /* 0x000fe20000004100 */
[----:B------:R-:W-:Y:S01]  /*8830*/  F2FP.F16.E4M3.UNPACK_B R2, R85 ;  /* 0x00000055ff02723e */ /* 0x000fe200020006ff */
[--C-:B------:R-:W-:Y:S02]  /*8840*/  HADD2.F32 R58, -RZ, R3.reuse.H0_H0 ;  /* 0x20000003ff3a7230 */ /* 0x100fe40000004100 */
[C---:B-1----:R-:W-:Y:S01]  /*8850*/  FMUL R7, R47.reuse, R7 ;  /* 0x000000072f077220 */ /* 0x042fe20000400000 */
[----:B------:R-:W-:Y:S01]  /*8860*/  HADD2.F32 R59, -RZ, R3.H1_H1 ;  /* 0x30000003ff3b7230 */ /* 0x000fe20000004100 */
[----:B------:R-:W-:Y:S01]  /*8870*/  F2FP.F16.E4M3.UNPACK_B R3, R84 ;  /* 0x00000054ff03723e */ /* 0x000fe200020006ff */
[--C-:B------:R-:W-:Y:S02]  /*8880*/  HADD2.F32 R72, -RZ, R0.reuse.H0_H0 ;  /* 0x20000000ff487230 */ /* 0x100fe40000004100 */
[C---:B------:R-:W-:Y:S01]  /*8890*/  FMUL R11, R47.reuse, R11 ;  /* 0x0000000b2f0b7220 */ /* 0x040fe20000400000 */
[----:B------:R-:W-:Y:S01]  /*88a0*/  HADD2.F32 R73, -RZ, R0.H1_H1 ;  /* 0x30000000ff497230 */ /* 0x000fe20000004100 */
[----:B------:R-:W-:Y:S01]  /*88b0*/  F2FP.F16.E4M3.UNPACK_B R0, R87 ;  /* 0x00000057ff00723e */ /* 0x000fe200020006ff */
[--C-:B------:R-:W-:Y:S02]  /*88c0*/  HADD2.F32 R70, -RZ, R2.reuse.H0_H0 ;  /* 0x20000002ff467230 */ /* 0x100fe40000004100 */
[C---:B------:R-:W-:Y:S01]  /*88d0*/  FMUL R15, R47.reuse, R15 ;  /* 0x0000000f2f0f7220 */ /* 0x040fe20000400000 */
[----:B------:R-:W-:Y:S01]  /*88e0*/  HADD2.F32 R71, -RZ, R2.H1_H1 ;  /* 0x30000002ff477230 */ /* 0x000fe20000004100 */
[-C--:B------:R-:W-:Y:S01]  /*88f0*/  F2FP.F16.E4M3.UNPACK_B R2, R86.reuse.H1 ;  /* 0x00000056ff02723e */ /* 0x080fe200030006ff */
[--C-:B------:R-:W-:Y:S02]  /*8900*/  HADD2.F32 R66, -RZ, R3.reuse.H0_H0 ;  /* 0x20000003ff427230 */ /* 0x100fe40000004100 */
[----:B------:R-:W-:Y:S01]  /*8910*/  HADD2.F32 R67, -RZ, R3.H1_H1 ;  /* 0x30000003ff437230 */ /* 0x000fe20000004100 */
[----:B------:R-:W-:Y:S01]  /*8920*/  F2FP.F16.E4M3.UNPACK_B R3, R86 ;  /* 0x00000056ff03723e */ /* 0x000fe200020006ff */
[--C-:B------:R-:W-:Y:S02]  /*8930*/  HADD2.F32 R78, -RZ, R0.reuse.H0_H0 ;  /* 0x20000000ff4e7230 */ /* 0x100fe40000004100 */
[----:B------:R-:W-:Y:S02]  /*8940*/  HADD2.F32 R79, -RZ, R0.H1_H1 ;  /* 0x30000000ff4f7230 */ /* 0x000fe40000004100 */
[C---:B------:R-:W-:Y:S01]  /*8950*/  FMUL R0, R47.reuse, R4 ;  /* 0x000000042f007220 */ /* 0x040fe20000400000 */
[--C-:B------:R-:W-:Y:S02]  /*8960*/  HADD2.F32 R76, -RZ, R2.reuse.H0_H0 ;  /* 0x20000002ff4c7230 */ /* 0x100fe40000004100 */
[----:B------:R-:W-:Y:S01]  /*8970*/  FMUL R4, R47, R8 ;  /* 0x000000082f047220 */ /* 0x000fe20000400000 */
[----:B------:R-:W-:Y:S02]  /*8980*/  HADD2.F32 R77, -RZ, R2.H1_H1 ;  /* 0x30000002ff4d7230 */ /* 0x000fe40000004100 */
[----:B------:R-:W-:Y:S01]  /*8990*/  FFMA R0, R49, R50, R0 ;  /* 0x0000003231007223 */ /* 0x000fe20000000000 */
[--C-:B------:R-:W-:Y:S02]  /*89a0*/  HADD2.F32 R74, -RZ, R3.reuse.H0_H0 ;  /* 0x20000003ff4a7230 */ /* 0x100fe40000004100 */
[C---:B------:R-:W-:Y:S01]  /*89b0*/  FMUL R2, R47.reuse, R5 ;  /* 0x000000052f027220 */ /* 0x040fe20000400000 */
[----:B------:R-:W-:Y:S02]  /*89c0*/  HADD2.F32 R75, -RZ, R3.H1_H1 ;  /* 0x30000003ff4b7230 */ /* 0x000fe40000004100 */
[C---:B------:R-:W-:Y:S01]  /*89d0*/  FMUL R5, R47.reuse, R9 ;  /* 0x000000092f057220 */ /* 0x040fe20000400000 */
[----:B------:R-:W-:Y:S01]  /*89e0*/  FMUL R8, R47, R12 ;  /* 0x0000000c2f087220 */ /* 0x000fe20000400000 */
[----:B------:R-:W-:Y:S01]  /*89f0*/  FFMA R2, R49, R51, R2 ;  /* 0x0000003331027223 */ /* 0x000fe20000000002 */
[C---:B------:R-:W-:Y:S01]  /*8a00*/  FMUL R9, R47.reuse, R13 ;  /* 0x0000000d2f097220 */ /* 0x040fe20000400000 */
[C---:B------:R-:W-:Y:S01]  /*8a10*/  FMUL R12, R47.reuse, R21 ;  /* 0x000000152f0c7220 */ /* 0x040fe20000400000 */
[C---:B------:R-:W-:Y:S01]  /*8a20*/  FMUL R21, R47.reuse, R30 ;  /* 0x0000001e2f157220 */ /* 0x040fe20000400000 */
[C---:B------:R-:W-:Y:S01]  /*8a30*/  FMUL R13, R47.reuse, R22 ;  /* 0x000000162f0d7220 */ /* 0x040fe20000400000 */
        /* <DEDUP_REMOVED lines=9> */
[C---:B------:R-:W-:Y:S01]  /*8ad0*/  FFMA R6, R49.reuse, R56, R6 ;  /* 0x0000003831067223 */ /* 0x040fe20000000006 */
[C---:B------:R-:W-:Y:S01]  /*8ae0*/  FFMA R11, R49.reuse, R57, R11 ;  /* 0x00000039310b7223 */ /* 0x040fe2000000000b */
[C---:B------:R-:W-:Y:S01]  /*8af0*/  FFMA R8, R49.reuse, R58, R8 ;  /* 0x0000003a31087223 */ /* 0x040fe20000000008 */
[----:B------:R-:W-:Y:S01]  /*8b00*/  FFMA R9, R49, R59, R9 ;  /* 0x0000003b31097223 */ /* 0x000fe20000000009 */
[----:B------:R-:W-:Y:S01]  /*8b10*/  F2FP.SATFINITE.E4M3.F32.PACK_AB_MERGE_C R52, R7, R3, RZ ;  /* 0x000000030734723e */ /* 0x000fe200048070ff */
[----:B------:R-:W-:Y:S01]  /*8b20*/  FFMA R10, R49, R60, R10 ;  /* 0x0000003c310a7223 */ /* 0x000fe2000000000a */
[----:B------:R-:W-:Y:S01]  /*8b30*/  F2FP.SATFINITE.E4M3.F32.PACK_AB_MERGE_C R53, R11, R6, RZ ;  /* 0x000000060b35723e */ /* 0x000fe200048070ff */
[----:B------:R-:W-:Y:S01]  /*8b40*/  FFMA R15, R49, R61, R15 ;  /* 0x0000003d310f7223 */ /* 0x000fe2000000000f */
[C---:B------:R-:W-:Y:S01]  /*8b50*/  FMUL R3, R47.reuse, R16 ;  /* 0x000000102f037220 */ /* 0x040fe20000400000 */
[C---:B------:R-:W-:Y:S01]  /*8b60*/  FMUL R6, R47.reuse, R17 ;  /* 0x000000112f067220 */ /* 0x040fe20000400000 */
[----:B------:R-:W-:Y:S01]  /*8b70*/  F2FP.F16.E4M3.UNPACK_B R51, R87.H1 ;  /* 0x00000057ff33723e */ /* 0x000fe200030006ff */
[----:B------:R-:W-:Y:S01]  /*8b80*/  FMUL R11, R47, R20 ;  /* 0x000000142f0b7220 */ /* 0x000fe20000400000 */
[----:B------:R-:W-:Y:S01]  /*8b90*/  F2FP.SATFINITE.E4M3.F32.PACK_AB_MERGE_C R54, R15, R10, RZ ;  /* 0x0000000a0f36723e */ /* 0x000fe200048070ff */
[C---:B------:R-:W-:Y:S01]  /*8ba0*/  FFMA R3, R49.reuse, R62, R3 ;  /* 0x0000003e31037223 */ /* 0x040fe20000000003 */
[----:B------:R-:W-:Y:S01]  /*8bb0*/  FFMA R6, R49, R63, R6 ;  /* 0x0000003f31067223 */ /* 0x000fe20000000006 */
[----:B------:R-:W-:Y:S01]  /*8bc0*/  FMUL R20, R47, R29 ;  /* 0x0000001d2f147220 */ /* 0x000fe20000400000 */
[----:B------:R-:W-:Y:S01]  /*8bd0*/  F2FP.SATFINITE.E4M3.F32.PACK_AB_MERGE_C R29, R5, R4, R53 ;  /* 0x00000004051d723e */ /* 0x000fe20004807035 */
[----:B------:R-:W-:Y:S01]  /*8be0*/  FMUL R10, R47, R19 ;  /* 0x000000132f0a7220 */ /* 0x000fe20000400000 */
[----:B------:R-:W-:Y:S01]  /*8bf0*/  F2FP.SATFINITE.E4M3.F32.PACK_AB_MERGE_C R30, R9, R8, R54 ;  /* 0x00000008091e723e */ /* 0x000fe20004807036 */
        /* <DEDUP_REMOVED lines=10> */
[----:B------:R-:W-:Y:S01]  /*8ca0*/  FFMA R14, R49, R69, R14 ;  /* 0x00000045310e7223 */ /* 0x000fe2000000000e */
[----:B------:R-:W-:Y:S01]  /*8cb0*/  FMUL R18, R47, R27 ;  /* 0x0000001b2f127220 */ /* 0x000fe20000400000 */
[C---:B------:R-:W-:Y:S01]  /*8cc0*/  FFMA R15, R49.reuse, R70, R15 ;  /* 0x00000046310f7223 */ /* 0x040fe2000000000f */
[C---:B------:R-:W-:Y:S01]  /*8cd0*/  FFMA R16, R49.reuse, R71, R16 ;  /* 0x0000004731107223 */ /* 0x040fe20000000010 */
[C---:B------:R-:W-:Y:S01]  /*8ce0*/  FFMA R17, R49.reuse, R72, R17 ;  /* 0x0000004831117223 */ /* 0x040fe20000000011 */
[C---:B------:R-:W-:Y:S01]  /*8cf0*/  FFMA R18, R49.reuse, R73, R18 ;  /* 0x0000004931127223 */ /* 0x040fe20000000012 */
[----:B------:R-:W-:Y:S01]  /*8d00*/  FFMA R19, R49, R74, R19 ;  /* 0x0000004a31137223 */ /* 0x000fe20000000013 */
[----:B------:R-:W-:Y:S01]  /*8d10*/  FMUL R23, R47, R32 ;  /* 0x000000202f177220 */ /* 0x000fe20000400000 */
[----:B------:R-:W-:Y:S01]  /*8d20*/  FFMA R20, R49, R75, R20 ;  /* 0x0000004b31147223 */ /* 0x000fe20000000014 */
[----:B------:R-:W-:Y:S01]  /*8d30*/  FMUL R24, R47, R33 ;  /* 0x000000212f187220 */ /* 0x000fe20000400000 */
[--C-:B------:R-:W-:Y:S02]  /*8d40*/  HADD2.F32 R50, -RZ, R51.reuse.H0_H0 ;  /* 0x20000033ff327230 */ /* 0x100fe40000004100 */
[----:B------:R-:W-:Y:S01]  /*8d50*/  FFMA R21, R49, R76, R21 ;  /* 0x0000004c31157223 */ /* 0x000fe20000000015 */
[----:B------:R-:W-:Y:S02]  /*8d60*/  HADD2.F32 R51, -RZ, R51.H1_H1 ;  /* 0x30000033ff337230 */ /* 0x000fe40000004100 */
[----:B------:R-:W-:Y:S01]  /*8d70*/  FMUL R25, R47, R34 ;  /* 0x000000222f197220 */ /* 0x000fe20000400000 */
[----:B------:R-:W-:Y:S01]  /*8d80*/  FFMA R22, R49, R77, R22 ;  /* 0x0000004d31167223 */ /* 0x000fe20000000016 */
[----:B------:R-:W-:Y:S01]  /*8d90*/  FMUL R26, R47, R35 ;  /* 0x000000232f1a7220 */ /* 0x000fe20000400000 */
[----:B------:R-:W-:Y:S01]  /*8da0*/  F2FP.SATFINITE.E4M3.F32.PACK_AB_MERGE_C R7, R10, R7, RZ ;  /* 0x000000070a07723e */ /* 0x000fe200048070ff */
[C---:B------:R-:W-:Y:S01]  /*8db0*/  FFMA R23, R49.reuse, R78, R23 ;  /* 0x0000004e31177223 */ /* 0x040fe20000000017 */
[C---:B------:R-:W-:Y:S01]  /*8dc0*/  FFMA R24, R49.reuse, R79, R24 ;  /* 0x0000004f31187223 */ /* 0x040fe20000000018 */
[C---:B------:R-:W-:Y:S01]  /*8dd0*/  FFMA R25, R49.reuse, R50, R25 ;  /* 0x0000003231197223 */ /* 0x040fe20000000019 */
[----:B------:R-:W-:Y:S01]  /*8de0*/  FFMA R26, R49, R51, R26 ;  /* 0x00000033311a7223 */ /* 0x000fe2000000001a */
[----:B------:R-:W-:Y:S02]  /*8df0*/  F2FP.SATFINITE.E4M3.F32.PACK_AB_MERGE_C R28, R2, R0, R52 ;  /* 0x00000000021c723e */ /* 0x000fe40004807034 */
[----:B------:R-:W-:Y:S02]  /*8e00*/  F2FP.SATFINITE.E4M3.F32.PACK_AB_MERGE_C R31, R6, R3, R7 ;  /* 0x00000003061f723e */ /* 0x000fe40004807007 */
[----:B------:R-:W-:Y:S02]  /*8e10*/  F2FP.SATFINITE.E4M3.F32.PACK_AB_MERGE_C R13, R14, R13, RZ ;  /* 0x0000000d0e0d723e */ /* 0x000fe400048070ff */
[----:B------:R-:W-:Y:S01]  /*8e20*/  F2FP.SATFINITE.E4M3.F32.PACK_AB_MERGE_C R17, R18, R17, RZ ;  /* 0x000000111211723e */ /* 0x000fe200048070ff */
[----:B------:R1:W-:Y:S01]  /*8e30*/  STS.128 [R100+UR49+0x5400], R28 ;  /* 0x0054001c64007988 */ /* 0x0003e20008000c31 */
[----:B------:R-:W-:Y:S02]  /*8e40*/  F2FP.SATFINITE.E4M3.F32.PACK_AB_MERGE_C R14, R22, R21, RZ ;  /* 0x00000015160e723e */ /* 0x000fe400048070ff */
[----:B------:R-:W-:Y:S02]  /*8e50*/  F2FP.SATFINITE.E4M3.F32.PACK_AB_MERGE_C R25, R26, R25, RZ ;  /* 0x000000191a19723e */ /* 0x000fe400048070ff */
[----:B------:R-:W-:Y:S02]  /*8e60*/  F2FP.SATFINITE.E4M3.F32.PACK_AB_MERGE_C R12, R12, R11, R13 ;  /* 0x0000000b0c0c723e */ /* 0x000fe4000480700d */
[----:B------:R-:W-:Y:S02]  /*8e70*/  F2FP.SATFINITE.E4M3.F32.PACK_AB_MERGE_C R13, R16, R15, R17 ;  /* 0x0000000f100d723e */ /* 0x000fe40004807011 */
        /* <DEDUP_REMOVED lines=13> */
[----:B------:R-:W-:Y:S02]  /*8f50*/  UIADD3 UR12, UP0, UPT, UR52, 0x680, URZ ;  /* 0x00000680340c7890 */ /* 0x000fe4000ff1e0ff */
[----:B------:R-:W-:Y:S02]  /*8f60*/  UIADD3 UR9, UPT, UPT, UR41, 0x20, URZ ;  /* 0x0000002029097890 */ /* 0x000fe4000fffe0ff */
[----:B------:R-:W-:Y:S02]  /*8f70*/  UIADD3 UR8, UPT, UPT, UR49, 0x5400, URZ ;  /* 0x0000540031087890 */ /* 0x000fe4000fffe0ff */
[----:B------:R-:W-:Y:S01]  /*8f80*/  UIADD3.X UR13, UPT, UPT, URZ, UR53, URZ, UP0, !UPT ;  /* 0x00000035ff0d7290 */ /* 0x000fe200087fe4ff */
[----:B------:R-:W-:Y:S01]  /*8f90*/  UMOV UR10, UR42 ;  /* 0x0000002a000a7c82 */ /* 0x000fe20008000000 */
[----:B------:R-:W-:Y:S01]  /*8fa0*/  UMOV UR11, UR36 ;  /* 0x00000024000b7c82 */ /* 0x000fe20008000000 */
[----:B------:R-:W-:Y:S02]  /*8fb0*/  UIADD3 UR5, UPT, UPT, UR41, 0xa0, URZ ;  /* 0x000000a029057890 */ /* 0x000fe4000fffe0ff */
[----:B------:R-:W-:Y:S01]  /*8fc0*/  UIADD3 UR4, UPT, UPT, UR49, 0x5c00, URZ ;  /* 0x00005c0031047890 */ /* 0x000fe2000fffe0ff */
[----:B------:R-:W-:Y:S03]  /*8fd0*/  UMOV UR6, UR42 ;  /* 0x0000002a00067c82 */ /* 0x000fe60008000000 */
[----:B------:R2:W-:Y:S01]  /*8fe0*/  UTMASTG.3D [UR8], [UR12] ;  /* 0x000000080c0073b5 */ /* 0x0005e20008010000 */
[----:B------:R-:W-:Y:S04]  /*8ff0*/  UMOV UR7, UR36 ;  /* 0x0000002400077c82 */ /* 0x000fe80008000000 */
[----:B------:R2:W-:Y:S01]  /*9000*/  UTMASTG.3D [UR4], [UR12] ;  /* 0x000000040c0073b5 */ /* 0x0005e20008010000 */
[----:B------:R0:W-:Y:S01]  /*9010*/  UTMACMDFLUSH ;  /* 0x00000000000079b7 */ /* 0x0001e20000000000 */
[----:B--2---:R-:W-:Y:S04]  /*9020*/  DEPBAR.LE SB0, 0x1 ;  /* 0x000080400000791a */ /* 0x004fe80000000000 */
.L_x_155:
[----:B------:R-:W-:Y:S05]  /*9030*/  BSYNC.RECONVERGENT B0 ;  /* 0x0000000000007941 */ /* 0x000fea0003800200 */
.L_x_154:
        /* <DEDUP_REMOVED lines=15> */
.L_x_159:
[----:B------:R-:W-:Y:S05]  /*9130*/  BSYNC B0 ;  /* 0x0000000000007941 */ /* 0x000fea0003800000 */
.L_x_158:
[----:B------:R-:W-:Y:S01]  /*9140*/  ISETP.NE.AND P0, PT, R115, RZ, PT ;  /* 0x000000ff7300720c */ /* 0x000fe20003f05270 */
[----:B------:R-:W-:Y:S11]  /*9150*/  VIADD R105, R105, 0x1 ;  /* 0x0000000169697836 */ /* 0x000ff60000000000 */
[----:B------:R-:W-:Y:S01]  /*9160*/  @!UPT UIADD3 URZ, UPT, UPT, URZ, URZ, URZ ;  /* 0x000000fffffff290 */ /* 0x000fe2000fffe0ff */
[----:B------:R3:W4:Y:S04]  /*9170*/  @P0 LDS.128 R84, [R2+0x400] ;  /* 0x0004000002540984 */ /* 0x0007280000000c00 */
[----:B------:R1:W1:Y:S01]  /*9180*/  @P0 LDS.128 R80, [R3+UR49+0x400] ;  /* 0x0004003103500984 */ /* 0x0002620008000c00 */
        /* <DEDUP_REMOVED lines=14> */
.L_x_157:
[----:B------:R-:W-:Y:S05]  /*9270*/  BSYNC B1 ;  /* 0x0000000000017941 */ /* 0x000fea0003800000 */
.L_x_156:
[----:B------:R-:W-:Y:S05]  /*9280*/  VIADD R0, R48, 0x40 ;  /* 0x0000004030007836 */ /* 0x000fea0000000000 */
[----:B------:R-:W-:Y:S04]  /*9290*/  SHF.R.U32.HI R0, RZ, 0x15, R0 ;  /* 0x00000015ff007819 */ /* 0x000fe80000011600 */
[----:B------:R-:W-:Y:S11]  /*92a0*/  LOP3.LUT P0, RZ, R0, 0x3, R102, 0x48, !PT ;  /* 0x0000000300ff7812 */ /* 0x000ff60007804866 */
[----:B------:R-:W-:Y:S02]  /*92b0*/  @!UPT UIADD3 URZ, UPT, UPT, URZ, URZ, URZ ;  /* 0x000000fffffff290 */ /* 0x000fe4000fffe0ff */
[----:B------:R-:W-:Y:S05]  /*92c0*/  @!P0 BRA `(.L_x_161) ;  /* 0x0000000000408947 */ /* 0x000fea0003800000 */
[----:B------:R-:W2:Y:S01]  /*92d0*/  LDCU.64 UR8, c[0x4][0x78] ;  /* 0x01000f00ff0877ac */ /* 0x000ea20008000a00 */
[----:B------:R-:W-:Y:S01]  /*92e0*/  MOV R3, 0x0 ;  /* 0x0000000000037802 */ /* 0x000fe20000000f00 */
[----:B-1----:R-:W-:Y:S02]  /*92f0*/  HFMA2 R12, -RZ, RZ, 0, 5.9604644775390625e-08 ;  /* 0x00000001ff0c7431 */ /* 0x002fe400000001ff */
[----:B------:R-:W-:Y:S02]  /*9300*/  IMAD.MOV.U32 R8, RZ, RZ, 0x192 ;  /* 0x00000192ff087424 */ /* 0x000fe400078e00ff */
[----:B------:R-:W-:Y:S01]  /*9310*/  IMAD.MOV.U32 R13, RZ, RZ, RZ ;  /* 0x000000ffff0d7224 */ /* 0x000fe200078e00ff */
[----:B------:R-:W1:Y:S01]  /*9320*/  LDCU.64 UR6, c[0x4][0x80] ;  /* 0x01001000ff0677ac */ /* 0x000e620008000a00 */
[----:B------:R-:W3:Y:S01]  /*9330*/  LDC.64 R2, c[0x4][R3] ;  /* 0x0100000003027b82 */ /* 0x000ee20000000a00 */
[----:B------:R-:W4:Y:S01]  /*9340*/  LDCU.64 UR4, c[0x4][0x18] ;  /* 0x01000300ff0477ac */ /* 0x000f220008000a00 */
[----:B--2---:R-:W-:Y:S01]  /*9350*/  MOV R5, UR9 ;  /* 0x0000000900057c02 */ /* 0x004fe20008000f00 */
[----:B------:R-:W-:Y:S01]  /*9360*/  IMAD.U32 R4, RZ, RZ, UR8 ;  /* 0x00000008ff047e24 */ /* 0x000fe2000f8e00ff */
[----:B-1----:R-:W-:Y:S01]  /*9370*/  MOV R7, UR7 ;  /* 0x0000000700077c02 */ /* 0x002fe20008000f00 */
[----:B------:R-:W-:Y:S01]  /*9380*/  IMAD.U32 R6, RZ, RZ, UR6 ;  /* 0x00000006ff067e24 */ /* 0x000fe2000f8e00ff */
[----:B----4-:R-:W-:Y:S01]  /*9390*/  MOV R11, UR5 ;  /* 0x00000005000b7c02 */ /* 0x010fe20008000f00 */
[----:B------:R-:W-:Y:S02]  /*93a0*/  IMAD.U32 R10, RZ, RZ, UR4 ;  /* 0x00000004ff0a7e24 */ /* 0x000fe4000f8e00ff */
[----:B------:R-:W-:Y:S07]  /*93b0*/  LEPC R20, `(.L_x_161) ;  /* 0x000000001014794e */ /* 0x000fee0000000000 */
[----:B---3--:R-:W-:Y:S05]  /*93c0*/  CALL.ABS.NOINC R2 ;  /* 0x0000000002007343 */ /* 0x008fea0003c00000 */
.L_x_161:
        /* <DEDUP_REMOVED lines=147> */
[----:B------:R-:W-:Y:S02]  /*9d00*/  UIADD3 UR12, UP0, UPT, UR52, 0x680, URZ ;  /* 0x00000680340c7890 */ /* 0x000fe4000ff1e0ff */
[----:B------:R-:W-:Y:S02]  /*9d10*/  UIADD3 UR5, UPT, UPT, UR41, 0x40, URZ ;  /* 0x0000004029057890 */ /* 0x000fe4000fffe0ff */
[----:B------:R-:W-:Y:S01]  /*9d20*/  MOV R108, UR4 ;  /* 0x00000004006c7c02 */ /* 0x000fe20008000f00 */
[----:B------:R-:W-:Y:S01]  /*9d30*/  UIADD3.X UR13, UPT, UPT, URZ, UR53, URZ, UP0, !UPT ;  /* 0x00000035ff0d7290 */ /* 0x000fe200087fe4ff */
[----:B------:R-:W-:Y:S02]  /*9d40*/  UMOV UR6, UR42 ;  /* 0x0000002a00067c82 */ /* 0x000fe40008000000 */
[----:B------:R-:W-:Y:S01]  /*9d50*/  R2UR UR4, R108 ;  /* 0x000000006c0472ca */ /* 0x000fe200000e0000 */
[----:B------:R-:W-:Y:S01]  /*9d60*/  UMOV UR7, UR36 ;  /* 0x0000002400077c82 */ /* 0x000fe20008000000 */
[----:B------:R-:W-:Y:S02]  /*9d70*/  UIADD3 UR9, UPT, UPT, UR41, 0xc0, URZ ;  /* 0x000000c029097890 */ /* 0x000fe4000fffe0ff */
[----:B------:R-:W-:Y:S01]  /*9d80*/  UIADD3 UR8, UPT, UPT, UR49, 0x4c00, URZ ;  /* 0x00004c0031087890 */ /* 0x000fe2000fffe0ff */
[----:B------:R-:W-:Y:S01]  /*9d90*/  UMOV UR10, UR42 ;  /* 0x0000002a000a7c82 */ /* 0x000fe20008000000 */
[----:B------:R-:W-:Y:S07]  /*9da0*/  UMOV UR11, UR36 ;  /* 0x00000024000b7c82 */ /* 0x000fee0008000000 */
[----:B------:R2:W-:Y:S01]  /*9db0*/  UTMASTG.3D [UR4], [UR12] ;  /* 0x000000040c0073b5 */ /* 0x0005e20008010000 */
[----:B------:R2:W-:Y:S01]  /*9dc0*/  UTMASTG.3D [UR8], [UR12] ;  /* 0x000000080c0073b5 */ /* 0x0005e20008010000 */
[----:B------:R0:W-:Y:S01]  /*9dd0*/  UTMACMDFLUSH ;  /* 0x00000000000079b7 */ /* 0x0001e20000000000 */
[----:B--2---:R-:W-:Y:S04]  /*9de0*/  DEPBAR.LE SB0, 0x1 ;  /* 0x000080400000791a */ /* 0x004fe80000000000 */
.L_x_163:
[----:B------:R-:W-:Y:S05]  /*9df0*/  BSYNC.RECONVERGENT B0 ;  /* 0x0000000000007941 */ /* 0x000fea0003800200 */
.L_x_162:
        /* <DEDUP_REMOVED lines=15> */
.L_x_167:
[----:B------:R-:W-:Y:S05]  /*9ef0*/  BSYNC B0 ;  /* 0x0000000000007941 */ /* 0x000fea0003800000 */
.L_x_166:
        /* <DEDUP_REMOVED lines=19> */
.L_x_165:
[----:B------:R-:W-:Y:S05]  /*a030*/  BSYNC B1 ;  /* 0x0000000000017941 */ /* 0x000fea0003800000 */
.L_x_164:
        /* <DEDUP_REMOVED lines=21> */
.L_x_169:
[----:B------:R-:W-:Y:S01]  /*a190*/  ISETP.NE.AND P0, PT, R109, RZ, PT ;  /* 0x000000ff6d00720c */ /* 0x000fe20003f05270 */
[----:B------:R-:W-:Y:S05]  /*a1a0*/  WARPSYNC.ALL ;  /* 0x0000000000007948 */ /* 0x000fea0003800000 */
[----:B------:R-:W-:Y:S01]  /*a1b0*/  R2UR UR4, R48 ;  /* 0x00000000300472ca */ /* 0x000fe200000e0000 */
[----:B------:R-:W-:Y:S01]  /*a1c0*/  BSSY.RECONVERGENT B0, `(.L_x_170) ;  /* 0x000009f000007945 */ /* 0x000fe20003800200 */
[-C--:B------:R-:W-:Y:S02]  /*a1d0*/  F2FP.F16.E4M3.UNPACK_B R4, R81.reuse ;  /* 0x00000051ff04723e */ /* 0x080fe400020006ff */
[-C--:B------:R-:W-:Y:S02]  /*a1e0*/  F2FP.F16.E4M3.UNPACK_B R2, R80.reuse ;  /* 0x00000050ff02723e */ /* 0x080fe400020006ff */
[----:B------:R-:W-:Y:S01]  /*a1f0*/  F2FP.F16.E4M3.UNPACK_B R80, R80.H1 ;  /* 0x00000050ff50723e */ /* 0x000fe200030006ff */
[--C-:B------:R-:W-:Y:S01]  /*a200*/  HADD2.F32 R50, -RZ, R4.reuse.H0_H0 ;  /* 0x20000004ff327230 */ /* 0x100fe20000004100 */
[----:B------:R-:W-:Y:S01]  /*a210*/  F2FP.F16.E4M3.UNPACK_B R81, R81.H1 ;  /* 0x00000051ff51723e */ /* 0x000fe200030006ff */
[----:B------:R-:W-:Y:S01]  /*a220*/  HADD2.F32 R51, -RZ, R4.H1_H1 ;  /* 0x30000004ff337230 */ /* 0x000fe20000004100 */
[-C--:B------:R-:W-:Y:S01]  /*a230*/  F2FP.F16.E4M3.UNPACK_B R55, R82.reuse ;  /* 0x00000052ff37723e */ /* 0x080fe200020006ff */
[--C-:B------:R-:W-:Y:S01]  /*a240*/  HADD2.F32 R0, -RZ, R2.reuse.H0_H0 ;  /* 0x20000002ff007230 */ /* 0x100fe20000004100 */
[----:B------:R-:W-:Y:S01]  /*a250*/  F2FP.F16.E4M3.UNPACK_B R82, R82.H1 ;  /* 0x00000052ff52723e */ /* 0x000fe200030006ff */
[----:B-1----:R-:W1:Y:S01]  /*a260*/  LDTM.x32 R4, tmem[UR4+0x60] ;  /* 0x00006004000479ee */ /* 0x002e6200082c0000 */
[----:B------:R-:W-:Y:S01]  /*a270*/  NOP ;  /* 0x0000000000007918 */ /* 0x000fe20000000000 */
[----:B------:R-:W-:Y:S01]  /*a280*/  IADD3 R111, PT, PT, R111, 0x2a0, RZ ;  /* 0x000002a06f6f7810 */ /* 0x000fe20007ffe0ff */
[----:B------:R-:W-:Y:S01]  /*a290*/  HADD2.F32 R2, -RZ, R2.H1_H1 ;  /* 0x30000002ff027230 */ /* 0x000fe20000004100 */
[----:B------:R-:W-:Y:S01]  /*a2a0*/  F2FP.F16.E4M3.UNPACK_B R59, R83 ;  /* 0x00000053ff3b723e */ /* 0x000fe200020006ff */
[--C-:B------:R-:W-:Y:S01]  /*a2b0*/  HADD2.F32 R54, -RZ, R55.reuse.H0_H0 ;  /* 0x20000037ff367230 */ /* 0x100fe20000004100 */
[----:B------:R-:W-:Y:S01]  /*a2c0*/  LOP3.LUT R111, R111, 0xfefffff8, RZ, 0xc0, !PT ;  /* 0xfefffff86f6f7812 */ /* 0x000fe200078ec0ff */
[----:B------:R-:W-:Y:S01]  /*a2d0*/  HADD2.F32 R55, -RZ, R55.H1_H1 ;  /* 0x30000037ff377230 */ /* 0x000fe20000004100 */
[----:B------:R-:W-:Y:S01]  /*a2e0*/  F2FP.F16.E4M3.UNPACK_B R63, R84 ;  /* 0x00000054ff3f723e */ /* 0x000fe200020006ff */
[--C-:B------:R-:W-:Y:S01]  /*a2f0*/  HADD2.F32 R58, -RZ, R59.reuse.H0_H0 ;  /* 0x2000003bff3a7230 */ /* 0x100fe20000004100 */
[----:B-1----:R1:W-:Y:S01]  /*a300*/  SYNCS.ARRIVE.TRANS64.RED.A1T0 RZ, [R111+URZ], RZ ;  /* 0x000000ff6fff79a7 */ /* 0x0023e200081004ff */
[----:B------:R-:W-:Y:S01]  /*a310*/  HADD2.F32 R59, -RZ, R59.H1_H1 ;  /* 0x3000003bff3b7230 */ /* 0x000fe20000004100 */
[----:B------:R-:W-:Y:S01]  /*a320*/  F2FP.F16.E4M3.UNPACK_B R67, R85 ;  /* 0x00000055ff43723e */ /* 0x000fe200020006ff */
[--C-:B------:R-:W-:Y:S01]  /*a330*/  HADD2.F32 R62, -RZ, R63.reuse.H0_H0 ;  /* 0x2000003fff3e7230 */ /* 0x100fe20000004100 */
[----:B------:R-:W-:Y:S01]  /*a340*/  F2FP.F16.E4M3.UNPACK_B R71, R86 ;  /* 0x00000056ff47723e */ /* 0x000fe200020006ff */
[----:B------:R-:W-:Y:S01]  /*a350*/  HADD2.F32 R63, -RZ, R63.H1_H1 ;  /* 0x3000003fff3f7230 */ /* 0x000fe20000004100 */
[----:B------:R-:W-:Y:S01]  /*a360*/  F2FP.F16.E4M3.UNPACK_B R75, R87 ;  /* 0x00000057ff4b723e */ /* 0x000fe200020006ff */
[--C-:B------:R-:W-:Y:S01]  /*a370*/  HADD2.F32 R66, -RZ, R67.reuse.H0_H0 ;  /* 0x20000043ff427230 */ /* 0x100fe20000004100 */
[----:B------:R-:W-:Y:S01]  /*a380*/  F2FP.F16.E4M3.UNPACK_B R83, R83.H1 ;  /* 0x00000053ff53723e */ /* 0x000fe200030006ff */
[----:B------:R-:W-:Y:S01]  /*a390*/  HADD2.F32 R67, -RZ, R67.H1_H1 ;  /* 0x30000043ff437230 */ /* 0x000fe20000004100 */
[----:B------:R-:W-:Y:S01]  /*a3a0*/  F2FP.F16.E4M3.UNPACK_B R84, R84.H1 ;  /* 0x00000054ff54723e */ /* 0x000fe200030006ff */
[--C-:B------:R-:W-:Y:S01]  /*a3b0*/  HADD2.F32 R70, -RZ, R71.reuse.H0_H0 ;  /* 0x20000047ff467230 */ /* 0x100fe20000004100 */
[----:B------:R-:W-:Y:S01]  /*a3c0*/  F2FP.F16.E4M3.UNPACK_B R85, R85.H1 ;  /* 0x00000055ff55723e */ /* 0x000fe200030006ff */
[----:B------:R-:W-:Y:S02]  /*a3d0*/  HADD2.F32 R71, -RZ, R71.H1_H1 ;  /* 0x30000047ff477230 */ /* 0x000fe40000004100 */
[C---:B------:R-:W-:Y:S01]  /*a3e0*/  FMUL R4, R47.reuse, R4 ;  /* 0x000000042f047220 */ /* 0x040fe20000400000 */
[C---:B------:R-:W-:Y:S01]  /*a3f0*/  FMUL R5, R47.reuse, R5 ;  /* 0x000000052f057220 */ /* 0x040fe20000400000 */
[--C-:B------:R-:W-:Y:S02]  /*a400*/  HADD2.F32 R3, -RZ, R80.reuse.H0_H0 ;  /* 0x20000050ff037230 */ /* 0x100fe40000004100 */
[----:B------:R-:W-:Y:S01]  /*a410*/  FMUL R8, R47, R8 ;  /* 0x000000082f087220 */ /* 0x000fe20000400000 */
[C---:B------:R-:W-:Y:S01]  /*a420*/  FFMA R4, R49.reuse, R0, R4 ;  /* 0x0000000031047223 */ /* 0x040fe20000000004 */
        /* <DEDUP_REMOVED lines=12> */
[--C-:B------:R-:W-:Y:S02]  /*a4f0*/  HADD2.F32 R74, -RZ, R75.reuse.H0_H0 ;  /* 0x2000004bff4a7230 */ /* 0x100fe40000004100 */
[C---:B------:R-:W-:Y:S01]  /*a500*/  FMUL R28, R47.reuse, R32 ;  /* 0x000000202f1c7220 */ /* 0x040fe20000400000 */
[----:B------:R-:W-:Y:S02]  /*a510*/  HADD2.F32 R75, -RZ, R75.H1_H1 ;  /* 0x3000004bff4b7230 */ /* 0x000fe40000004100 */
[C---:B------:R-:W-:Y:S01]  /*a520*/  FMUL R29, R47.reuse, R33 ;  /* 0x000000212f1d7220 */ /* 0x040fe20000400000 */
[----:B------:R-:W-:Y:S02]  /*a530*/  HADD2.F32 R48, -RZ, R80.H1_H1 ;  /* 0x30000050ff307230 */ /* 0x000fe40000004100 */
[C---:B------:R-:W-:Y:S01]  /*a540*/  FMUL R6, R47.reuse, R6 ;  /* 0x000000062f067220 */ /* 0x040fe20000400000 */
[C---:B------:R-:W-:Y:S01]  /*a550*/  FMUL R7, R47.reuse, R7 ;  /* 0x000000072f077220 */ /* 0x040fe20000400000 */
[--C-:B------:R-:W-:Y:S02]  /*a560*/  HADD2.F32 R52, -RZ, R81.reuse.H0_H0 ;  /* 0x20000051ff347230 */ /* 0x100fe40000004100 */
[----:B------:R-:W-:Y:S01]  /*a570*/  FMUL R10, R47, R10 ;  /* 0x0000000a2f0a7220 */ /* 0x000fe20000400000 */
[C---:B------:R-:W-:Y:S01]  /*a580*/  FFMA R6, R49.reuse, R3, R6 ;  /* 0x0000000331067223 */ /* 0x040fe20000000006 */
[----:B------:R-:W-:Y:S02]  /*a590*/  HADD2.F32 R53, -RZ, R81.H1_H1 ;  /* 0x30000051ff357230 */ /* 0x000fe40000004100 */
[C---:B------:R-:W-:Y:S01]  /*a5a0*/  FFMA R7, R49.reuse, R48, R7 ;  /* 0x0000003031077223 */ /* 0x040fe20000000007 */
[C---:B------:R-:W-:Y:S01]  /*a5b0*/  FFMA R8, R49.reuse, R50, R8 ;  /* 0x0000003231087223 */ /* 0x040fe20000000008 */
[C---:B------:R-:W-:Y:S01]  /*a5c0*/  FFMA R9, R49.reuse, R51, R9 ;  /* 0x0000003331097223 */ /* 0x040fe20000000009 */
[----:B------:R-:W-:Y:S01]  /*a5d0*/  FFMA R10, R49, R52, R10 ;  /* 0x00000034310a7223 */ /* 0x000fe2000000000a */
[----:B------:R-:W-:Y:S01]  /*a5e0*/  FMUL R11, R47, R11 ;  /* 0x0000000b2f0b7220 */ /* 0x000fe20000400000 */
[----:B------:R-:W-:Y:S01]  /*a5f0*/  F2FP.F16.E4M3.UNPACK_B R86, R86.H1 ;  /* 0x00000056ff56723e */ /* 0x000fe200030006ff */
[--C-:B------:R-:W-:Y:S01]  /*a600*/  HADD2.F32 R56, -RZ, R82.reuse.H0_H0 ;  /* 0x20000052ff387230 */ /* 0x100fe20000004100 */
[----:B------:R-:W-:Y:S01]  /*a610*/  F2FP.SATFINITE.E4M3.F32.PACK_AB_MERGE_C R6, R7, R6, RZ ;  /* 0x000000060706723e */ /* 0x000fe200048070ff */
[C---:B------:R-:W-:Y:S01]  /*a620*/  FFMA R11, R49.reuse, R53, R11 ;  /* 0x00000035310b7223 */ /* 0x040fe2000000000b */
[C---:B------:R-:W-:Y:S01]  /*a630*/  FFMA R12, R49.reuse, R54, R12 ;  /* 0x00000036310c7223 */ /* 0x040fe2000000000c */
[----:B------:R-:W-:Y:S01]  /*a640*/  FFMA R13, R49, R55, R13 ;  /* 0x00000037310d7223 */ /* 0x000fe2000000000d */
[----:B------:R-:W-:Y:S01]  /*a650*/  F2FP.SATFINITE.E4M3.F32.PACK_AB_MERGE_C R4, R5, R4, R6 ;  /* 0x000000040504723e */ /* 0x000fe20004807006 */
[----:B------:R-:W-:Y:S01]  /*a660*/  HADD2.F32 R57, -RZ, R82.H1_H1 ;  /* 0x30000052ff397230 */ /* 0x000fe20000004100 */
[----:B------:R-:W-:Y:S01]  /*a670*/  F2FP.SATFINITE.E4M3.F32.PACK_AB_MERGE_C R10, R11, R10, RZ ;  /* 0x0000000a0b0a723e */ /* 0x000fe200048070ff */
[C---:B------:R-:W-:Y:S01]  /*a680*/  FMUL R14, R47.reuse, R14 ;  /* 0x0000000e2f0e7220 */ /* 0x040fe20000400000 */
[----:B------:R-:W-:Y:S01]  /*a690*/  FMUL R15, R47, R15 ;  /* 0x0000000f2f0f7220 */ /* 0x000fe20000400000 */
[--C-:B------:R-:W-:Y:S01]  /*a6a0*/  HADD2.F32 R60, -RZ, R83.reuse.H0_H0 ;  /* 0x20000053ff3c7230 */ /* 0x100fe20000004100 */
[----:B------:R-:W-:Y:S01]  /*a6b0*/  F2FP.SATFINITE.E4M3.F32.PACK_AB_MERGE_C R5, R9, R8, R10 ;  /* 0x000000080905723e */ /* 0x000fe2000480700a */
[C---:B------:R-:W-:Y:S01]  /*a6c0*/  FFMA R14, R49.reuse, R56, R14 ;  /* 0x00000038310e7223 */ /* 0x040fe2000000000e */
[C---:B------:R-:W-:Y:S01]  /*a6d0*/  FFMA R15, R49.reuse, R57, R15 ;  /* 0x00000039310f7223 */ /* 0x040fe2000000000f */
[C---:B------:R-:W-:Y:S01]  /*a6e0*/  FFMA R16, R49.reuse, R58, R16 ;  /* 0x0000003a31107223 */ /* 0x040fe20000000010 */
[----:B------:R-:W-:Y:S01]  /*a6f0*/  FFMA R17, R49, R59, R17 ;  /* 0x0000003b31117223 */ /* 0x000fe20000000011 */
[----:B------:R-:W-:Y:S02]  /*a700*/  HADD2.F32 R61, -RZ, R83.H1_H1 ;  /* 0x30000053ff3d7230 */ /* 0x000fe40000004100 */
[C---:B------:R-:W-:Y:S01]  /*a710*/  FMUL R18, R47.reuse, R18 ;  /* 0x000000122f127220 */ /* 0x040fe20000400000 */
[C---:B------:R-:W-:Y:S01]  /*a720*/  FMUL R19, R47.reuse, R19 ;  /* 0x000000132f137220 */ /* 0x040fe20000400000 */
[--C-:B------:R-:W-:Y:S02]  /*a730*/  HADD2.F32 R64, -RZ, R84.reuse.H0_H0 ;  /* 0x20000054ff407230 */ /* 0x100fe40000004100 */
[----:B------:R-:W-:Y:S01]  /*a740*/  FMUL R22, R47, R22 ;  /* 0x000000162f167220 */ /* 0x000fe20000400000 */
[C---:B------:R-:W-:Y:S01]  /*a750*/  FFMA R18, R49.reuse, R60, R18 ;  /* 0x0000003c31127223 */ /* 0x040fe20000000012 */
[----:B------:R-:W-:Y:S02]  /*a760*/  HADD2.F32 R65, -RZ, R84.H1_H1 ;  /* 0x30000054ff417230 */ /* 0x000fe40000004100 */
[----:B------:R-:W-:Y:S01]  /*a770*/  FFMA R19, R49, R61, R19 ;  /* 0x0000003d31137223 */ /* 0x000fe20000000013 */
[----:B------:R-:W-:Y:S01]  /*a780*/  FMUL R23, R47, R23 ;  /* 0x000000172f177220 */ /* 0x000fe20000400000 */
[C---:B------:R-:W-:Y:S01]  /*a790*/  FFMA R20, R49.reuse, R62, R20 ;  /* 0x0000003e31147223 */ /* 0x040fe20000000014 */
[C---:B------:R-:W-:Y:S01]  /*a7a0*/  FFMA R21, R49.reuse, R63, R21 ;  /* 0x0000003f31157223 */ /* 0x040fe20000000015 */
[--C-:B------:R-:W-:Y:S02]  /*a7b0*/  HADD2.F32 R68, -RZ, R85.reuse.H0_H0 ;  /* 0x20000055ff447230 */ /* 0x100fe40000004100 */
[----:B------:R-:W-:Y:S01]  /*a7c0*/  FFMA R22, R49, R64, R22 ;  /* 0x0000004031167223 */ /* 0x000fe20000000016 */
[----:B------:R-:W-:Y:S02]  /*a7d0*/  HADD2.F32 R69, -RZ, R85.H1_H1 ;  /* 0x30000055ff457230 */ /* 0x000fe40000004100 */
[----:B------:R-:W-:Y:S01]  /*a7e0*/  FMUL R3, R47, R26 ;  /* 0x0000001a2f037220 */ /* 0x000fe20000400000 */
[----:B------:R-:W-:Y:S01]  /*a7f0*/  FFMA R23, R49, R65, R23 ;  /* 0x0000004131177223 */ /* 0x000fe20000000017 */
[----:B------:R-:W-:Y:S01]  /*a800*/  FMUL R27, R47, R27 ;  /* 0x0000001b2f1b7220 */ /* 0x000fe20000400000 */
[C---:B------:R-:W-:Y:S01]  /*a810*/  FFMA R0, R49.reuse, R66, R0 ;  /* 0x0000004231007223 */ /* 0x040fe20000000000 */
[----:B------:R-:W-:Y:S01]  /*a820*/  F2FP.F16.E4M3.UNPACK_B R87, R87.H1 ;  /* 0x00000057ff57723e */ /* 0x000fe200030006ff */
        /* <DEDUP_REMOVED lines=15> */
[----:B------:R-:W-:Y:S01]  /*a920*/  F2FP.SATFINITE.E4M3.F32.PACK_AB_MERGE_C R14, R15, R14, RZ ;  /* 0x0000000e0f0e723e */ /* 0x000fe200048070ff */
[----:B------:R-:W-:Y:S01]  /*a930*/  FFMA R28, R49, R74, R28 ;  /* 0x0000004a311c7223 */ /* 0x000fe2000000001c */
[----:B------:R-:W-:Y:S01]  /*a940*/  F2FP.SATFINITE.E4M3.F32.PACK_AB_MERGE_C R7, R19, R18, RZ ;  /* 0x000000121307723e */ /* 0x000fe200048070ff */
[C---:B------:R-:W-:Y:S01]  /*a950*/  FFMA R29, R49.reuse, R75, R29 ;  /* 0x0000004b311d7223 */ /* 0x040fe2000000001d */
[----:B------:R-:W-:Y:S01]  /*a960*/  FFMA R30, R49, R76, R30 ;  /* 0x0000004c311e7223 */ /* 0x000fe2000000001e */
[----:B------:R-:W-:Y:S01]  /*a970*/  F2FP.SATFINITE.E4M3.F32.PACK_AB_MERGE_C R22, R23, R22, RZ ;  /* 0x000000161716723e */ /* 0x000fe200048070ff */
[----:B------:R-:W-:Y:S01]  /*a980*/  FFMA R35, R49, R77, R35 ;  /* 0x0000004d31237223 */ /* 0x000fe20000000023 */
[----:B------:R-:W-:Y:S02]  /*a990*/  F2FP.SATFINITE.E4M3.F32.PACK_AB_MERGE_C R6, R13, R12, R14 ;  /* 0x0000000c0d06723e */ /* 0x000fe4000480700e */
[----:B------:R-:W-:Y:S02]  /*a9a0*/  F2FP.SATFINITE.E4M3.F32.PACK_AB_MERGE_C R7, R17, R16, R7 ;  /* 0x000000101107723e */ /* 0x000fe40004807007 */
[----:B------:R-:W-:Y:S02]  /*a9b0*/  F2FP.SATFINITE.E4M3.F32.PACK_AB_MERGE_C R20, R21, R20, R22 ;  /* 0x000000141514723e */ /* 0x000fe40004807016 */
[----:B------:R-:W-:Y:S01]  /*a9c0*/  F2FP.SATFINITE.E4M3.F32.PACK_AB_MERGE_C R3, R27, R3, RZ ;  /* 0x000000031b03723e */ /* 0x000fe200048070ff */
[----:B------:R1:W-:Y:S01]  /*a9d0*/  STS.128 [R100+UR49+0x5400], R4 ;  /* 0x0054000464007988 */ /* 0x0003e20008000c31 */
[----:B------:R-:W-:Y:S02]  /*a9e0*/  F2FP.SATFINITE.E4M3.F32.PACK_AB_MERGE_C R22, R31, R26, RZ ;  /* 0x0000001a1f16723e */ /* 0x000fe400048070ff */
[----:B------:R-:W-:Y:S02]  /*a9f0*/  F2FP.SATFINITE.E4M3.F32.PACK_AB_MERGE_C R23, R35, R30, RZ ;  /* 0x0000001e2317723e */ /* 0x000fe400048070ff */
[----:B------:R-:W-:Y:S02]  /*aa00*/  F2FP.SATFINITE.E4M3.F32.PACK_AB_MERGE_C R21, R2, R0, R3 ;  /* 0x000000000215723e */ /* 0x000fe40004807003 */
[----:B------:R-:W-:Y:S02]  /*aa10*/  F2FP.SATFINITE.E4M3.F32.PACK_AB_MERGE_C R22, R25, R24, R22 ;  /* 0x000000181916723e */ /* 0x000fe40004807016 */
[----:B------:R-:W-:Y:S02]  /*aa20*/  F2FP.SATFINITE.E4M3.F32.PACK_AB_MERGE_C R23, R29, R28, R23 ;  /* 0x0000001c1d17723e */ /* 0x000fe40004807017 */
[----:B------:R-:W-:Y:S03]  /*aa30*/  IADD3 R45, PT, PT, R45, 0x1, RZ ;  /* 0x000000012d2d7810 */ /* 0x000fe60007ffe0ff */
        /* <DEDUP_REMOVED lines=23> */
.L_x_171:
[----:B------:R-:W-:Y:S05]  /*abb0*/  BSYNC.RECONVERGENT B0 ;  /* 0x0000000000007941 */ /* 0x000fea0003800200 */
.L_x_170:
[----:B------:R-:W-:Y:S01]  /*abc0*/  BAR.SYNC.DEFER_BLOCKING 0x1, 0x80 ;  /* 0x0042000000007b1d */ /* 0x000fe20000010000 */
[----:B------:R-:W-:Y:S01]  /*abd0*/  ISETP.NE.AND P2, PT, R110, RZ, PT ;  /* 0x000000ff6e00720c */ /* 0x000fe20003f45270 */
[----:B------:R-:W-:Y:S01]  /*abe0*/  IMAD.IADD R15, R43, 0x1, R94 ;  /* 0x000000012b0f7824 */ /* 0x000fe200078e025e */
[----:B------:R-:W-:Y:S01]  /*abf0*/  ISETP.NE.AND P0, PT, R112, 0x2, PT ;  /* 0x000000027000780c */ /* 0x000fe20003f05270 */
[----:B------:R-:W-:Y:S01]  /*ac00*/  IMAD.IADD R14, R44, 0x1, R95 ;  /* 0x000000012c0e7824 */ /* 0x000fe200078e025f */
[----:B------:R-:W-:Y:S02]  /*ac10*/  ISETP.NE.AND P1, PT, R45, 0x4, PT ;  /* 0x000000042d00780c */ /* 0x000fe40003f25270 */
[----:B------:R-:W-:Y:S02]  /*ac20*/  SEL R2, RZ, 0x1, P0 ;  /* 0x00000001ff027807 */ /* 0x000fe40000000000 */
[----:B------:R-:W-:Y:S02]  /*ac30*/  SEL R0, RZ, 0x1, P1 ;  /* 0x00000001ff007807 */ /* 0x000fe40000800000 */
[----:B------:R-:W-:Y:S02]  /*ac40*/  LOP3.LUT R106, R106, R2, RZ, 0x3c, !PT ;  /* 0x000000026a6a7212 */ /* 0x000fe400078e3cff */
[----:B------:R-:W-:Y:S02]  /*ac50*/  LOP3.LUT R107, R107, R0, RZ, 0x3c, !PT ;  /* 0x000000006b6b7212 */ /* 0x000fe400078e3cff */
[----:B------:R-:W-:Y:S02]  /*ac60*/  @P2 R2UR UR36, R103 ;  /* 0x00000000672422ca */ /* 0x000fe400000e0000 */
[----:B------:R-:W-:Y:S02]  /*ac70*/  SEL R112, R112, RZ, P0 ;  /* 0x000000ff70707207 */ /* 0x000fe40000000000 */
[----:B------:R-:W-:Y:S01]  /*ac80*/  SEL R45, R45, RZ, P1 ;  /* 0x000000ff2d2d7207 */ /* 0x000fe20000800000 */
[----:B------:R-:W-:Y:S10]  /*ac90*/  @P2 BRA `(.L_x_172) ;  /* 0xffffffb800fc2947 */ /* 0x000ff4000383ffff */
[----:B------:R-:W-:Y:S05]  /*aca0*/  EXIT ;  /* 0x000000000000794d */ /* 0x000fea0003800000 */
.L_x_25:
[----:B--2---:R2:W4:Y:S02]  /*acb0*/  SYNCS.PHASECHK.TRANS64.TRYWAIT P0, [R2+URZ+0x2d0], R3 ;  /* 0x0002d003020075a7 */ /* 0x00452400080011ff */
[----:B----4-:R-:W-:Y:S05]  /*acc0*/  @!P0 NANOSLEEP.SYNCS 0x989680 ;  /* 0x009896800000895d */ /* 0x010fea0003900000 */
[----:B------:R-:W4:Y:S02]  /*acd0*/  @!P0 SYNCS.PHASECHK.TRANS64 P0, [R2+URZ+0x2d0], R3 ;  /* 0x0002d003020085a7 */ /* 0x000f2400080010ff */
[----:B----4-:R-:W-:Y:S05]  /*ace0*/  @!P0 BRA `(.L_x_25) ;  /* 0xfffffffc00f08947 */ /* 0x010fea000383ffff */
[----:B------:R-:W-:Y:S05]  /*acf0*/  BRA `(.L_x_173) ;  /* 0xffffff6c00b87947 */ /* 0x000fea000383ffff */
.L_x_28:
[----:B------:R-:W-:-:S07]  /*ad00*/  MOV R2, UR33 ;  /* 0x0000002100027c02 */ /* 0x000fce0008000f00 */
.L_x_174:
[----:B-1----:R1:W2:Y:S02]  /*ad10*/  SYNCS.PHASECHK.TRANS64.TRYWAIT P0, [R2+URZ+0x108], R4 ;  /* 0x00010804020075a7 */ /* 0x0022a400080011ff */
[----:B--2---:R-:W-:Y:S05]  /*ad20*/  @!P0 NANOSLEEP.SYNCS 0x989680 ;  /* 0x009896800000895d */ /* 0x004fea0003900000 */
[----:B------:R-:W2:Y:S02]  /*ad30*/  @!P0 SYNCS.PHASECHK.TRANS64 P0, [R2+URZ+0x108], R4 ;  /* 0x00010804020085a7 */ /* 0x000ea400080010ff */
[----:B--2---:R-:W-:Y:S05]  /*ad40*/  @!P0 BRA `(.L_x_174) ;  /* 0xfffffffc00f08947 */ /* 0x004fea000383ffff */
[----:B------:R-:W-:Y:S05]  /*ad50*/  BRA `(.L_x_27) ;  /* 0xffffff7000207947 */ /* 0x000fea000383ffff */
.L_x_35:
[----:B-1----:R-:W-:-:S07]  /*ad60*/  MOV R2, UR17 ;  /* 0x0000001100027c02 */ /* 0x002fce0008000f00 */
.L_x_175:
[----:B-1----:R1:W2:Y:S02]  /*ad70*/  SYNCS.PHASECHK.TRANS64.TRYWAIT P0, [R2+URZ+0x108], R4 ;  /* 0x00010804020075a7 */ /* 0x0022a400080011ff */
[----:B--2---:R-:W-:Y:S05]  /*ad80*/  @!P0 NANOSLEEP.SYNCS 0x989680 ;  /* 0x009896800000895d */ /* 0x004fea0003900000 */
[----:B------:R-:W2:Y:S02]  /*ad90*/  @!P0 SYNCS.PHASECHK.TRANS64 P0, [R2+URZ+0x108], R4 ;  /* 0x00010804020085a7 */ /* 0x000ea400080010ff */
[----:B--2---:R-:W-:Y:S05]  /*ada0*/  @!P0 BRA `(.L_x_175) ;  /* 0xfffffffc00f08947 */ /* 0x004fea000383ffff */
[----:B------:R-:W-:Y:S05]  /*adb0*/  BRA `(.L_x_34) ;  /* 0xffffff7000dc7947 */ /* 0x000fea000383ffff */
.L_x_40:
[----:B-1----:R1:W2:Y:S02]  /*adc0*/  SYNCS.PHASECHK.TRANS64.TRYWAIT P0, [R2+URZ+0x260], R3 ;  /* 0x00026003020075a7 */ /* 0x0022a400080011ff */
[----:B--2---:R-:W-:Y:S05]  /*add0*/  @!P0 NANOSLEEP.SYNCS 0x989680 ;  /* 0x009896800000895d */ /* 0x004fea0003900000 */
[----:B------:R-:W2:Y:S02]  /*ade0*/  @!P0 SYNCS.PHASECHK.TRANS64 P0, [R2+URZ+0x260], R3 ;  /* 0x00026003020085a7 */ /* 0x000ea400080010ff */
[----:B--2---:R-:W-:Y:S05]  /*adf0*/  @!P0 BRA `(.L_x_40) ;  /* 0xfffffffc00f08947 */ /* 0x004fea000383ffff */
[----:B------:R-:W-:Y:S05]  /*ae00*/  BRA `(.L_x_176) ;  /* 0xffffff7400807947 */ /* 0x000fea000383ffff */
.L_x_44:
[----:B---3--:R-:W-:-:S07]  /*ae10*/  MOV R0, UR4 ;  /* 0x0000000400007c02 */ /* 0x008fce0008000f00 */
.L_x_177:
[----:B-1----:R1:W2:Y:S02]  /*ae20*/  SYNCS.PHASECHK.TRANS64.TRYWAIT P0, [R0+URZ], R2 ;  /* 0x00000002000075a7 */ /* 0x0022a400080011ff */
[----:B--2---:R-:W-:Y:S05]  /*ae30*/  @!P0 NANOSLEEP.SYNCS 0x989680 ;  /* 0x009896800000895d */ /* 0x004fea0003900000 */
[----:B------:R-:W2:Y:S02]  /*ae40*/  @!P0 SYNCS.PHASECHK.TRANS64 P0, [R0+URZ], R2 ;  /* 0x00000002000085a7 */ /* 0x000ea400080010ff */
[----:B--2---:R-:W-:Y:S05]  /*ae50*/  @!P0 BRA `(.L_x_177) ;  /* 0xfffffffc00f08947 */ /* 0x004fea000383ffff */
[----:B------:R-:W-:Y:S05]  /*ae60*/  BRA `(.L_x_178) ;  /* 0xffffff7800f07947 */ /* 0x000fea000383ffff */
.L_x_45:
[----:B---3--:R-:W-:-:S07]  /*ae70*/  MOV R0, UR4 ;  /* 0x0000000400007c02 */ /* 0x008fce0008000f00 */
.L_x_179:
[----:B-1----:R1:W2:Y:S02]  /*ae80*/  SYNCS.PHASECHK.TRANS64.TRYWAIT P0, [R0+URZ], R3 ;  /* 0x00000003000075a7 */ /* 0x0022a400080011ff */
[----:B--2---:R-:W-:Y:S05]  /*ae90*/  @!P0 NANOSLEEP.SYNCS 0x989680 ;  /* 0x009896800000895d */ /* 0x004fea0003900000 */
[----:B------:R-:W2:Y:S02]  /*aea0*/  @!P0 SYNCS.PHASECHK.TRANS64 P0, [R0+URZ], R3 ;  /* 0x00000003000085a7 */ /* 0x000ea400080010ff */
[----:B--2---:R-:W-:Y:S05]  /*aeb0*/  @!P0 BRA `(.L_x_179) ;  /* 0xfffffffc00f08947 */ /* 0x004fea000383ffff */
[----:B------:R-:W-:Y:S05]  /*aec0*/  BRA `(.L_x_180) ;  /* 0xffffff7800fc7947 */ /* 0x000fea000383ffff */
.L_x_46:
[----:B---3--:R-:W-:-:S07]  /*aed0*/  MOV R0, UR4 ;  /* 0x0000000400007c02 */ /* 0x008fce0008000f00 */
.L_x_181:
[----:B-1----:R1:W2:Y:S02]  /*aee0*/  SYNCS.PHASECHK.TRANS64.TRYWAIT P0, [R0+URZ], R3 ;  /* 0x00000003000075a7 */ /* 0x0022a400080011ff */
[----:B--2---:R-:W-:Y:S05]  /*aef0*/  @!P0 NANOSLEEP.SYNCS 0x989680 ;  /* 0x009896800000895d */ /* 0x004fea0003900000 */
[----:B------:R-:W2:Y:S02]  /*af00*/  @!P0 SYNCS.PHASECHK.TRANS64 P0, [R0+URZ], R3 ;  /* 0x00000003000085a7 */ /* 0x000ea400080010ff */
[----:B--2---:R-:W-:Y:S05]  /*af10*/  @!P0 BRA `(.L_x_181) ;  /* 0xfffffffc00f08947 */ /* 0x004fea000383ffff */
[----:B------:R-:W-:Y:S05]  /*af20*/  BRA `(.L_x_182) ;  /* 0xffffff7c00087947 */ /* 0x000fea000383ffff */
.L_x_47:
[----:B---3--:R-:W-:-:S07]  /*af30*/  MOV R0, UR4 ;  /* 0x0000000400007c02 */ /* 0x008fce0008000f00 */
.L_x_183:
[----:B-1----:R1:W2:Y:S02]  /*af40*/  SYNCS.PHASECHK.TRANS64.TRYWAIT P0, [R0+URZ], R3 ;  /* 0x00000003000075a7 */ /* 0x0022a400080011ff */
[----:B--2---:R-:W-:Y:S05]  /*af50*/  @!P0 NANOSLEEP.SYNCS 0x989680 ;  /* 0x009896800000895d */ /* 0x004fea0003900000 */
[----:B------:R-:W2:Y:S02]  /*af60*/  @!P0 SYNCS.PHASECHK.TRANS64 P0, [R0+URZ], R3 ;  /* 0x00000003000085a7 */ /* 0x000ea400080010ff */
[----:B--2---:R-:W-:Y:S05]  /*af70*/  @!P0 BRA `(.L_x_183) ;  /* 0xfffffffc00f08947 */ /* 0x004fea000383ffff */
[----:B------:R-:W-:Y:S05]  /*af80*/  BRA `(.L_x_184) ;  /* 0xffffff7c00147947 */ /* 0x000fea000383ffff */
.L_x_48:
[----:B---3--:R-:W-:-:S07]  /*af90*/  MOV R0, UR4 ;  /* 0x0000000400007c02 */ /* 0x008fce0008000f00 */
.L_x_185:
[----:B-1----:R1:W2:Y:S02]  /*afa0*/  SYNCS.PHASECHK.TRANS64.TRYWAIT P0, [R0+URZ], R3 ;  /* 0x00000003000075a7 */ /* 0x0022a400080011ff */
[----:B--2---:R-:W-:Y:S05]  /*afb0*/  @!P0 NANOSLEEP.SYNCS 0x989680 ;  /* 0x009896800000895d */ /* 0x004fea0003900000 */
[----:B------:R-:W2:Y:S02]  /*afc0*/  @!P0 SYNCS.PHASECHK.TRANS64 P0, [R0+URZ], R3 ;  /* 0x00000003000085a7 */ /* 0x000ea400080010ff */
[----:B--2---:R-:W-:Y:S05]  /*afd0*/  @!P0 BRA `(.L_x_185) ;  /* 0xfffffffc00f08947 */ /* 0x004fea000383ffff */
[----:B------:R-:W-:Y:S05]  /*afe0*/  BRA `(.L_x_186) ;  /* 0xffffff7c00207947 */ /* 0x000fea000383ffff */
.L_x_49:
[----:B---3--:R-:W-:-:S07]  /*aff0*/  MOV R0, UR4 ;  /* 0x0000000400007c02 */ /* 0x008fce0008000f00 */
.L_x_187:
[----:B-1----:R1:W2:Y:S02]  /*b000*/  SYNCS.PHASECHK.TRANS64.TRYWAIT P0, [R0+URZ], R3 ;  /* 0x00000003000075a7 */ /* 0x0022a400080011ff */
[----:B--2---:R-:W-:Y:S05]  /*b010*/  @!P0 NANOSLEEP.SYNCS 0x989680 ;  /* 0x009896800000895d */ /* 0x004fea0003900000 */
[----:B------:R-:W2:Y:S02]  /*b020*/  @!P0 SYNCS.PHASECHK.TRANS64 P0, [R0+URZ], R3 ;  /* 0x00000003000085a7 */ /* 0x000ea400080010ff */
[----:B--2---:R-:W-:Y:S05]  /*b030*/  @!P0 BRA `(.L_x_187) ;  /* 0xfffffffc00f08947 */ /* 0x004fea000383ffff */
[----:B------:R-:W-:Y:S05]  /*b040*/  BRA `(.L_x_188) ;  /* 0xffffff7c002c7947 */ /* 0x000fea000383ffff */
.L_x_50:
[----:B---3--:R-:W-:-:S07]  /*b050*/  MOV R0, UR4 ;  /* 0x0000000400007c02 */ /* 0x008fce0008000f00 */
.L_x_189:
[----:B-1----:R1:W2:Y:S02]  /*b060*/  SYNCS.PHASECHK.TRANS64.TRYWAIT P0, [R0+URZ], R3 ;  /* 0x00000003000075a7 */ /* 0x0022a400080011ff */
[----:B--2---:R-:W-:Y:S05]  /*b070*/  @!P0 NANOSLEEP.SYNCS 0x989680 ;  /* 0x009896800000895d */ /* 0x004fea0003900000 */
[----:B------:R-:W2:Y:S02]  /*b080*/  @!P0 SYNCS.PHASECHK.TRANS64 P0, [R0+URZ], R3 ;  /* 0x00000003000085a7 */ /* 0x000ea400080010ff */
[----:B--2---:R-:W-:Y:S05]  /*b090*/  @!P0 BRA `(.L_x_189) ;  /* 0xfffffffc00f08947 */ /* 0x004fea000383ffff */
[----:B------:R-:W-:Y:S05]  /*b0a0*/  BRA `(.L_x_190) ;  /* 0xffffff7c00387947 */ /* 0x000fea000383ffff */
.L_x_51:
[----:B---3--:R-:W-:-:S07]  /*b0b0*/  MOV R0, UR4 ;  /* 0x0000000400007c02 */ /* 0x008fce0008000f00 */
.L_x_191:
[----:B-1----:R1:W2:Y:S02]  /*b0c0*/  SYNCS.PHASECHK.TRANS64.TRYWAIT P0, [R0+URZ], R3 ;  /* 0x00000003000075a7 */ /* 0x0022a400080011ff */
[----:B--2---:R-:W-:Y:S05]  /*b0d0*/  @!P0 NANOSLEEP.SYNCS 0x989680 ;  /* 0x009896800000895d */ /* 0x004fea0003900000 */
[----:B------:R-:W2:Y:S02]  /*b0e0*/  @!P0 SYNCS.PHASECHK.TRANS64 P0, [R0+URZ], R3 ;  /* 0x00000003000085a7 */ /* 0x000ea400080010ff */
[----:B--2---:R-:W-:Y:S05]  /*b0f0*/  @!P0 BRA `(.L_x_191) ;  /* 0xfffffffc00f08947 */ /* 0x004fea000383ffff */
[----:B------:R-:W-:Y:S05]  /*b100*/  BRA `(.L_x_192) ;  /* 0xffffff7c00447947 */ /* 0x000fea000383ffff */
.L_x_52:
[----:B---3--:R-:W-:-:S07]  /*b110*/  MOV R0, UR4 ;  /* 0x0000000400007c02 */ /* 0x008fce0008000f00 */
.L_x_193:
[----:B-1----:R1:W2:Y:S02]  /*b120*/  SYNCS.PHASECHK.TRANS64.TRYWAIT P0, [R0+URZ], R3 ;  /* 0x00000003000075a7 */ /* 0x0022a400080011ff */
[----:B--2---:R-:W-:Y:S05]  /*b130*/  @!P0 NANOSLEEP.SYNCS 0x989680 ;  /* 0x009896800000895d */ /* 0x004fea0003900000 */
[----:B------:R-:W2:Y:S02]  /*b140*/  @!P0 SYNCS.PHASECHK.TRANS64 P0, [R0+URZ], R3 ;  /* 0x00000003000085a7 */ /* 0x000ea400080010ff */
[----:B--2---:R-:W-:Y:S05]  /*b150*/  @!P0 BRA `(.L_x_193) ;  /* 0xfffffffc00f08947 */ /* 0x004fea000383ffff */
[----:B------:R-:W-:Y:S05]  /*b160*/  BRA `(.L_x_194) ;  /* 0xffffff7c00507947 */ /* 0x000fea000383ffff */
.L_x_53:
[----:B---3--:R-:W-:-:S07]  /*b170*/  MOV R0, UR4 ;  /* 0x0000000400007c02 */ /* 0x008fce0008000f00 */
.L_x_195:
[----:B-1----:R1:W2:Y:S02]  /*b180*/  SYNCS.PHASECHK.TRANS64.TRYWAIT P0, [R0+URZ], R3 ;  /* 0x00000003000075a7 */ /* 0x0022a400080011ff */
[----:B--2---:R-:W-:Y:S05]  /*b190*/  @!P0 NANOSLEEP.SYNCS 0x989680 ;  /* 0x009896800000895d */ /* 0x004fea0003900000 */
[----:B------:R-:W2:Y:S02]  /*b1a0*/  @!P0 SYNCS.PHASECHK.TRANS64 P0, [R0+URZ], R3 ;  /* 0x00000003000085a7 */ /* 0x000ea400080010ff */
[----:B--2---:R-:W-:Y:S05]  /*b1b0*/  @!P0 BRA `(.L_x_195) ;  /* 0xfffffffc00f08947 */ /* 0x004fea000383ffff */
[----:B------:R-:W-:Y:S05]  /*b1c0*/  BRA `(.L_x_196) ;  /* 0xffffff7c005c7947 */ /* 0x000fea000383ffff */
.L_x_54:
[----:B---3--:R-:W-:-:S07]  /*b1d0*/  MOV R0, UR4 ;  /* 0x0000000400007c02 */ /* 0x008fce0008000f00 */
.L_x_197:
[----:B-1----:R1:W2:Y:S02]  /*b1e0*/  SYNCS.PHASECHK.TRANS64.TRYWAIT P0, [R0+URZ], R3 ;  /* 0x00000003000075a7 */ /* 0x0022a400080011ff */
[----:B--2---:R-:W-:Y:S05]  /*b1f0*/  @!P0 NANOSLEEP.SYNCS 0x989680 ;  /* 0x009896800000895d */ /* 0x004fea0003900000 */
[----:B------:R-:W2:Y:S02]  /*b200*/  @!P0 SYNCS.PHASECHK.TRANS64 P0, [R0+URZ], R3 ;  /* 0x00000003000085a7 */ /* 0x000ea400080010ff */
[----:B--2---:R-:W-:Y:S05]  /*b210*/  @!P0 BRA `(.L_x_197) ;  /* 0xfffffffc00f08947 */ /* 0x004fea000383ffff */
[----:B------:R-:W-:Y:S05]  /*b220*/  BRA `(.L_x_198) ;  /* 0xffffff7c00687947 */ /* 0x000fea000383ffff */
.L_x_55:
[----:B---3--:R-:W-:-:S07]  /*b230*/  MOV R0, UR4 ;  /* 0x0000000400007c02 */ /* 0x008fce0008000f00 */
.L_x_199:
[----:B-1----:R1:W2:Y:S02]  /*b240*/  SYNCS.PHASECHK.TRANS64.TRYWAIT P0, [R0+URZ], R3 ;  /* 0x00000003000075a7 */ /* 0x0022a400080011ff */
[----:B--2---:R-:W-:Y:S05]  /*b250*/  @!P0 NANOSLEEP.SYNCS 0x989680 ;  /* 0x009896800000895d */ /* 0x004fea0003900000 */
[----:B------:R-:W2:Y:S02]  /*b260*/  @!P0 SYNCS.PHASECHK.TRANS64 P0, [R0+URZ], R3 ;  /* 0x00000003000085a7 */ /* 0x000ea400080010ff */
[----:B--2---:R-:W-:Y:S05]  /*b270*/  @!P0 BRA `(.L_x_199) ;  /* 0xfffffffc00f08947 */ /* 0x004fea000383ffff */
[----:B------:R-:W-:Y:S05]  /*b280*/  BRA `(.L_x_200) ;  /* 0xffffff7c00747947 */ /* 0x000fea000383ffff */
.L_x_56:
[----:B---3--:R-:W-:-:S07]  /*b290*/  MOV R0, UR4 ;  /* 0x0000000400007c02 */ /* 0x008fce0008000f00 */
.L_x_201:
[----:B-1----:R1:W2:Y:S02]  /*b2a0*/  SYNCS.PHASECHK.TRANS64.TRYWAIT P0, [R0+URZ], R3 ;  /* 0x00000003000075a7 */ /* 0x0022a400080011ff */
[----:B--2---:R-:W-:Y:S05]  /*b2b0*/  @!P0 NANOSLEEP.SYNCS 0x989680 ;  /* 0x009896800000895d */ /* 0x004fea0003900000 */
[----:B------:R-:W2:Y:S02]  /*b2c0*/  @!P0 SYNCS.PHASECHK.TRANS64 P0, [R0+URZ], R3 ;  /* 0x00000003000085a7 */ /* 0x000ea400080010ff */
[----:B--2---:R-:W-:Y:S05]  /*b2d0*/  @!P0 BRA `(.L_x_201) ;  /* 0xfffffffc00f08947 */ /* 0x004fea000383ffff */
[----:B------:R-:W-:Y:S05]  /*b2e0*/  BRA `(.L_x_202) ;  /* 0xffffff7c00807947 */ /* 0x000fea000383ffff */
.L_x_57:
[----:B---3--:R-:W-:-:S07]  /*b2f0*/  MOV R0, UR4 ;  /* 0x0000000400007c02 */ /* 0x008fce0008000f00 */
.L_x_203:
[----:B-1----:R1:W2:Y:S02]  /*b300*/  SYNCS.PHASECHK.TRANS64.TRYWAIT P0, [R0+URZ], R3 ;  /* 0x00000003000075a7 */ /* 0x0022a400080011ff */
[----:B--2---:R-:W-:Y:S05]  /*b310*/  @!P0 NANOSLEEP.SYNCS 0x989680 ;  /* 0x009896800000895d */ /* 0x004fea0003900000 */
[----:B------:R-:W2:Y:S02]  /*b320*/  @!P0 SYNCS.PHASECHK.TRANS64 P0, [R0+URZ], R3 ;  /* 0x00000003000085a7 */ /* 0x000ea400080010ff */
[----:B--2---:R-:W-:Y:S05]  /*b330*/  @!P0 BRA `(.L_x_203) ;  /* 0xfffffffc00f08947 */ /* 0x004fea000383ffff */
[----:B------:R-:W-:Y:S05]  /*b340*/  BRA `(.L_x_204) ;  /* 0xffffff7c008c7947 */ /* 0x000fea000383ffff */
.L_x_58:
[----:B---3--:R-:W-:-:S07]  /*b350*/  MOV R0, UR4 ;  /* 0x0000000400007c02 */ /* 0x008fce0008000f00 */
.L_x_205:
[----:B-1----:R1:W2:Y:S02]  /*b360*/  SYNCS.PHASECHK.TRANS64.TRYWAIT P0, [R0+URZ], R3 ;  /* 0x00000003000075a7 */ /* 0x0022a400080011ff */
[----:B--2---:R-:W-:Y:S05]  /*b370*/  @!P0 NANOSLEEP.SYNCS 0x989680 ;  /* 0x009896800000895d */ /* 0x004fea0003900000 */
[----:B------:R-:W2:Y:S02]  /*b380*/  @!P0 SYNCS.PHASECHK.TRANS64 P0, [R0+URZ], R3 ;  /* 0x00000003000085a7 */ /* 0x000ea400080010ff */
[----:B--2---:R-:W-:Y:S05]  /*b390*/  @!P0 BRA `(.L_x_205) ;  /* 0xfffffffc00f08947 */ /* 0x004fea000383ffff */
[----:B------:R-:W-:Y:S05]  /*b3a0*/  BRA `(.L_x_206) ;  /* 0xffffff7c00987947 */ /* 0x000fea000383ffff */
.L_x_59:
[----:B---3--:R-:W-:-:S07]  /*b3b0*/  MOV R0, UR4 ;  /* 0x0000000400007c02 */ /* 0x008fce0008000f00 */
.L_x_207:
[----:B-1----:R1:W2:Y:S02]  /*b3c0*/  SYNCS.PHASECHK.TRANS64.TRYWAIT P0, [R0+URZ], R3 ;  /* 0x00000003000075a7 */ /* 0x0022a400080011ff */
[----:B--2---:R-:W-:Y:S05]  /*b3d0*/  @!P0 NANOSLEEP.SYNCS 0x989680 ;  /* 0x009896800000895d */ /* 0x004fea0003900000 */
[----:B------:R-:W2:Y:S02]  /*b3e0*/  @!P0 SYNCS.PHASECHK.TRANS64 P0, [R0+URZ], R3 ;  /* 0x00000003000085a7 */ /* 0x000ea400080010ff */
[----:B--2---:R-:W-:Y:S05]  /*b3f0*/  @!P0 BRA `(.L_x_207) ;  /* 0xfffffffc00f08947 */ /* 0x004fea000383ffff */
[----:B------:R-:W-:Y:S05]  /*b400*/  BRA `(.L_x_208) ;  /* 0xffffff7c00a47947 */ /* 0x000fea000383ffff */
.L_x_60:
[----:B---3--:R-:W-:-:S07]  /*b410*/  MOV R0, UR4 ;  /* 0x0000000400007c02 */ /* 0x008fce0008000f00 */
.L_x_209:
[----:B-1----:R1:W2:Y:S02]  /*b420*/  SYNCS.PHASECHK.TRANS64.TRYWAIT P0, [R0+URZ], R3 ;  /* 0x00000003000075a7 */ /* 0x0022a400080011ff */
[----:B--2---:R-:W-:Y:S05]  /*b430*/  @!P0 NANOSLEEP.SYNCS 0x989680 ;  /* 0x009896800000895d */ /* 0x004fea0003900000 */
[----:B------:R-:W2:Y:S02]  /*b440*/  @!P0 SYNCS.PHASECHK.TRANS64 P0, [R0+URZ], R3 ;  /* 0x00000003000085a7 */ /* 0x000ea400080010ff */
[----:B--2---:R-:W-:Y:S05]  /*b450*/  @!P0 BRA `(.L_x_209) ;  /* 0xfffffffc00f08947 */ /* 0x004fea000383ffff */
[----:B------:R-:W-:Y:S05]  /*b460*/  BRA `(.L_x_210) ;  /* 0xffffff7c00b07947 */ /* 0x000fea000383ffff */
.L_x_61:
[----:B---3--:R-:W-:-:S07]  /*b470*/  MOV R0, UR4 ;  /* 0x0000000400007c02 */ /* 0x008fce0008000f00 */
.L_x_211:
[----:B-1----:R1:W2:Y:S02]  /*b480*/  SYNCS.PHASECHK.TRANS64.TRYWAIT P0, [R0+URZ], R3 ;  /* 0x00000003000075a7 */ /* 0x0022a400080011ff */
[----:B--2---:R-:W-:Y:S05]  /*b490*/  @!P0 NANOSLEEP.SYNCS 0x989680 ;  /* 0x009896800000895d */ /* 0x004fea0003900000 */
[----:B------:R-:W2:Y:S02]  /*b4a0*/  @!P0 SYNCS.PHASECHK.TRANS64 P0, [R0+URZ], R3 ;  /* 0x00000003000085a7 */ /* 0x000ea400080010ff */
[----:B--2---:R-:W-:Y:S05]  /*b4b0*/  @!P0 BRA `(.L_x_211) ;  /* 0xfffffffc00f08947 */ /* 0x004fea000383ffff */
[----:B------:R-:W-:Y:S05]  /*b4c0*/  BRA `(.L_x_212) ;  /* 0xffffff7c00bc7947 */ /* 0x000fea000383ffff */
.L_x_62:
[----:B---3--:R-:W-:-:S07]  /*b4d0*/  MOV R0, UR4 ;  /* 0x0000000400007c02 */ /* 0x008fce0008000f00 */
.L_x_213:
[----:B-1----:R1:W2:Y:S02]  /*b4e0*/  SYNCS.PHASECHK.TRANS64.TRYWAIT P0, [R0+URZ], R3 ;  /* 0x00000003000075a7 */ /* 0x0022a400080011ff */
[----:B--2---:R-:W-:Y:S05]  /*b4f0*/  @!P0 NANOSLEEP.SYNCS 0x989680 ;  /* 0x009896800000895d */ /* 0x004fea0003900000 */
[----:B------:R-:W2:Y:S02]  /*b500*/  @!P0 SYNCS.PHASECHK.TRANS64 P0, [R0+URZ], R3 ;  /* 0x00000003000085a7 */ /* 0x000ea400080010ff */
[----:B--2---:R-:W-:Y:S05]  /*b510*/  @!P0 BRA `(.L_x_213) ;  /* 0xfffffffc00f08947 */ /* 0x004fea000383ffff */
[----:B------:R-:W-:Y:S05]  /*b520*/  BRA `(.L_x_214) ;  /* 0xffffff7c00c87947 */ /* 0x000fea000383ffff */
.L_x_63:
[----:B---3--:R-:W-:-:S07]  /*b530*/  MOV R0, UR4 ;  /* 0x0000000400007c02 */ /* 0x008fce0008000f00 */
.L_x_215:
[----:B-1----:R1:W2:Y:S02]  /*b540*/  SYNCS.PHASECHK.TRANS64.TRYWAIT P0, [R0+URZ], R3 ;  /* 0x00000003000075a7 */ /* 0x0022a400080011ff */
[----:B--2---:R-:W-:Y:S05]  /*b550*/  @!P0 NANOSLEEP.SYNCS 0x989680 ;  /* 0x009896800000895d */ /* 0x004fea0003900000 */
[----:B------:R-:W2:Y:S02]  /*b560*/  @!P0 SYNCS.PHASECHK.TRANS64 P0, [R0+URZ], R3 ;  /* 0x00000003000085a7 */ /* 0x000ea400080010ff */
[----:B--2---:R-:W-:Y:S05]  /*b570*/  @!P0 BRA `(.L_x_215) ;  /* 0xfffffffc00f08947 */ /* 0x004fea000383ffff */
[----:B------:R-:W-:Y:S05]  /*b580*/  BRA `(.L_x_216) ;  /* 0xffffff7c00d47947 */ /* 0x000fea000383ffff */
.L_x_64:
[----:B---3--:R-:W-:-:S07]  /*b590*/  MOV R0, UR4 ;  /* 0x0000000400007c02 */ /* 0x008fce0008000f00 */
.L_x_217:
[----:B-1----:R1:W2:Y:S02]  /*b5a0*/  SYNCS.PHASECHK.TRANS64.TRYWAIT P0, [R0+URZ], R3 ;  /* 0x00000003000075a7 */ /* 0x0022a400080011ff */
[----:B--2---:R-:W-:Y:S05]  /*b5b0*/  @!P0 NANOSLEEP.SYNCS 0x989680 ;  /* 0x009896800000895d */ /* 0x004fea0003900000 */
[----:B------:R-:W2:Y:S02]  /*b5c0*/  @!P0 SYNCS.PHASECHK.TRANS64 P0, [R0+URZ], R3 ;  /* 0x00000003000085a7 */ /* 0x000ea400080010ff */
[----:B--2---:R-:W-:Y:S05]  /*b5d0*/  @!P0 BRA `(.L_x_217) ;  /* 0xfffffffc00f08947 */ /* 0x004fea000383ffff */
[----:B------:R-:W-:Y:S05]  /*b5e0*/  BRA `(.L_x_218) ;  /* 0xffffff7c00e07947 */ /* 0x000fea000383ffff */
.L_x_65:
[----:B---3--:R-:W-:-:S07]  /*b5f0*/  MOV R0, UR4 ;  /* 0x0000000400007c02 */ /* 0x008fce0008000f00 */
.L_x_219:
[----:B-1----:R1:W2:Y:S02]  /*b600*/  SYNCS.PHASECHK.TRANS64.TRYWAIT P0, [R0+URZ], R3 ;  /* 0x00000003000075a7 */ /* 0x0022a400080011ff */
[----:B--2---:R-:W-:Y:S05]  /*b610*/  @!P0 NANOSLEEP.SYNCS 0x989680 ;  /* 0x009896800000895d */ /* 0x004fea0003900000 */
[----:B------:R-:W2:Y:S02]  /*b620*/  @!P0 SYNCS.PHASECHK.TRANS64 P0, [R0+URZ], R3 ;  /* 0x00000003000085a7 */ /* 0x000ea400080010ff */
[----:B--2---:R-:W-:Y:S05]  /*b630*/  @!P0 BRA `(.L_x_219) ;  /* 0xfffffffc00f08947 */ /* 0x004fea000383ffff */
[----:B------:R-:W-:Y:S05]  /*b640*/  BRA `(.L_x_220) ;  /* 0xffffff7c00ec7947 */ /* 0x000fea000383ffff */
.L_x_66:
[----:B---3--:R-:W-:-:S07]  /*b650*/  MOV R0, UR4 ;  /* 0x0000000400007c02 */ /* 0x008fce0008000f00 */
.L_x_221:
[----:B-1----:R1:W2:Y:S02]  /*b660*/  SYNCS.PHASECHK.TRANS64.TRYWAIT P0, [R0+URZ], R3 ;  /* 0x00000003000075a7 */ /* 0x0022a400080011ff */
[----:B--2---:R-:W-:Y:S05]  /*b670*/  @!P0 NANOSLEEP.SYNCS 0x989680 ;  /* 0x009896800000895d */ /* 0x004fea0003900000 */
[----:B------:R-:W2:Y:S02]  /*b680*/  @!P0 SYNCS.PHASECHK.TRANS64 P0, [R0+URZ], R3 ;  /* 0x00000003000085a7 */ /* 0x000ea400080010ff */
[----:B--2---:R-:W-:Y:S05]  /*b690*/  @!P0 BRA `(.L_x_221) ;  /* 0xfffffffc00f08947 */ /* 0x004fea000383ffff */
[----:B------:R-:W-:Y:S05]  /*b6a0*/  BRA `(.L_x_222) ;  /* 0xffffff7c00f87947 */ /* 0x000fea000383ffff */
.L_x_67:
[----:B---3--:R-:W-:-:S07]  /*b6b0*/  MOV R0, UR4 ;  /* 0x0000000400007c02 */ /* 0x008fce0008000f00 */
.L_x_223:
[----:B-1----:R1:W2:Y:S02]  /*b6c0*/  SYNCS.PHASECHK.TRANS64.TRYWAIT P0, [R0+URZ], R3 ;  /* 0x00000003000075a7 */ /* 0x0022a400080011ff */
[----:B--2---:R-:W-:Y:S05]  /*b6d0*/  @!P0 NANOSLEEP.SYNCS 0x989680 ;  /* 0x009896800000895d */ /* 0x004fea0003900000 */
[----:B------:R-:W2:Y:S02]  /*b6e0*/  @!P0 SYNCS.PHASECHK.TRANS64 P0, [R0+URZ], R3 ;  /* 0x00000003000085a7 */ /* 0x000ea400080010ff */
[----:B--2---:R-:W-:Y:S05]  /*b6f0*/  @!P0 BRA `(.L_x_223) ;  /* 0xfffffffc00f08947 */ /* 0x004fea000383ffff */
[----:B------:R-:W-:Y:S05]  /*b700*/  BRA `(.L_x_224) ;  /* 0xffffff8000047947 */ /* 0x000fea000383ffff */
.L_x_68:
[----:B---3--:R-:W-:-:S07]  /*b710*/  MOV R0, UR4 ;  /* 0x0000000400007c02 */ /* 0x008fce0008000f00 */
.L_x_225:
[----:B-1----:R1:W2:Y:S02]  /*b720*/  SYNCS.PHASECHK.TRANS64.TRYWAIT P0, [R0+URZ], R3 ;  /* 0x00000003000075a7 */ /* 0x0022a400080011ff */
[----:B--2---:R-:W-:Y:S05]  /*b730*/  @!P0 NANOSLEEP.SYNCS 0x989680 ;  /* 0x009896800000895d */ /* 0x004fea0003900000 */
[----:B------:R-:W2:Y:S02]  /*b740*/  @!P0 SYNCS.PHASECHK.TRANS64 P0, [R0+URZ], R3 ;  /* 0x00000003000085a7 */ /* 0x000ea400080010ff */
[----:B--2---:R-:W-:Y:S05]  /*b750*/  @!P0 BRA `(.L_x_225) ;  /* 0xfffffffc00f08947 */ /* 0x004fea000383ffff */
[----:B------:R-:W-:Y:S05]  /*b760*/  BRA `(.L_x_226) ;  /* 0xffffff8000107947 */ /* 0x000fea000383ffff */
.L_x_69:
[----:B---3--:R-:W-:-:S07]  /*b770*/  MOV R0, UR4 ;  /* 0x0000000400007c02 */ /* 0x008fce0008000f00 */
.L_x_227:
[----:B-1----:R1:W2:Y:S02]  /*b780*/  SYNCS.PHASECHK.TRANS64.TRYWAIT P0, [R0+URZ], R3 ;  /* 0x00000003000075a7 */ /* 0x0022a400080011ff */
[----:B--2---:R-:W-:Y:S05]  /*b790*/  @!P0 NANOSLEEP.SYNCS 0x989680 ;  /* 0x009896800000895d */ /* 0x004fea0003900000 */
[----:B------:R-:W2:Y:S02]  /*b7a0*/  @!P0 SYNCS.PHASECHK.TRANS64 P0, [R0+URZ], R3 ;  /* 0x00000003000085a7 */ /* 0x000ea400080010ff */
[----:B--2---:R-:W-:Y:S05]  /*b7b0*/  @!P0 BRA `(.L_x_227) ;  /* 0xfffffffc00f08947 */ /* 0x004fea000383ffff */
[----:B------:R-:W-:Y:S05]  /*b7c0*/  BRA `(.L_x_228) ;  /* 0xffffff80001c7947 */ /* 0x000fea000383ffff */
.L_x_70:
[----:B---3--:R-:W-:-:S07]  /*b7d0*/  MOV R0, UR4 ;  /* 0x0000000400007c02 */ /* 0x008fce0008000f00 */
.L_x_229:
[----:B-1----:R1:W2:Y:S02]  /*b7e0*/  SYNCS.PHASECHK.TRANS64.TRYWAIT P0, [R0+URZ], R3 ;  /* 0x00000003000075a7 */ /* 0x0022a400080011ff */
[----:B--2---:R-:W-:Y:S05]  /*b7f0*/  @!P0 NANOSLEEP.SYNCS 0x989680 ;  /* 0x009896800000895d */ /* 0x004fea0003900000 */
[----:B------:R-:W2:Y:S02]  /*b800*/  @!P0 SYNCS.PHASECHK.TRANS64 P0, [R0+URZ], R3 ;  /* 0x00000003000085a7 */ /* 0x000ea400080010ff */
[----:B--2---:R-:W-:Y:S05]  /*b810*/  @!P0 BRA `(.L_x_229) ;  /* 0xfffffffc00f08947 */ /* 0x004fea000383ffff */
[----:B------:R-:W-:Y:S05]  /*b820*/  BRA `(.L_x_230) ;  /* 0xffffff8000287947 */ /* 0x000fea000383ffff */
.L_x_71:
[----:B---3--:R-:W-:-:S07]  /*b830*/  MOV R0, UR4 ;  /* 0x0000000400007c02 */ /* 0x008fce0008000f00 */
.L_x_231:
[----:B-1----:R1:W2:Y:S02]  /*b840*/  SYNCS.PHASECHK.TRANS64.TRYWAIT P0, [R0+URZ], R3 ;  /* 0x00000003000075a7 */ /* 0x0022a400080011ff */
[----:B--2---:R-:W-:Y:S05]  /*b850*/  @!P0 NANOSLEEP.SYNCS 0x989680 ;  /* 0x009896800000895d */ /* 0x004fea0003900000 */
[----:B------:R-:W2:Y:S02]  /*b860*/  @!P0 SYNCS.PHASECHK.TRANS64 P0, [R0+URZ], R3 ;  /* 0x00000003000085a7 */ /* 0x000ea400080010ff */
[----:B--2---:R-:W-:Y:S05]  /*b870*/  @!P0 BRA `(.L_x_231) ;  /* 0xfffffffc00f08947 */ /* 0x004fea000383ffff */
[----:B------:R-:W-:Y:S05]  /*b880*/  BRA `(.L_x_232) ;  /* 0xffffff8000347947 */ /* 0x000fea000383ffff */
.L_x_72:
[----:B---3--:R-:W-:-:S07]  /*b890*/  MOV R0, UR4 ;  /* 0x0000000400007c02 */ /* 0x008fce0008000f00 */
.L_x_233:
[----:B-1----:R1:W2:Y:S02]  /*b8a0*/  SYNCS.PHASECHK.TRANS64.TRYWAIT P0, [R0+URZ], R3 ;  /* 0x00000003000075a7 */ /* 0x0022a400080011ff */
[----:B--2---:R-:W-:Y:S05]  /*b8b0*/  @!P0 NANOSLEEP.SYNCS 0x989680 ;  /* 0x009896800000895d */ /* 0x004fea0003900000 */
[----:B------:R-:W2:Y:S02]  /*b8c0*/  @!P0 SYNCS.PHASECHK.TRANS64 P0, [R0+URZ], R3 ;  /* 0x00000003000085a7 */ /* 0x000ea400080010ff */
[----:B--2---:R-:W-:Y:S05]  /*b8d0*/  @!P0 BRA `(.L_x_233) ;  /* 0xfffffffc00f08947 */ /* 0x004fea000383ffff */
[----:B------:R-:W-:Y:S05]  /*b8e0*/  BRA `(.L_x_234) ;  /* 0xffffff8000407947 */ /* 0x000fea000383ffff */
.L_x_73:
[----:B---3--:R-:W-:-:S07]  /*b8f0*/  MOV R0, UR4 ;  /* 0x0000000400007c02 */ /* 0x008fce0008000f00 */
.L_x_235:
[----:B-1----:R1:W2:Y:S02]  /*b900*/  SYNCS.PHASECHK.TRANS64.TRYWAIT P0, [R0+URZ], R3 ;  /* 0x00000003000075a7 */ /* 0x0022a400080011ff */
[----:B--2---:R-:W-:Y:S05]  /*b910*/  @!P0 NANOSLEEP.SYNCS 0x989680 ;  /* 0x009896800000895d */ /* 0x004fea0003900000 */
[----:B------:R-:W2:Y:S02]  /*b920*/  @!P0 SYNCS.PHASECHK.TRANS64 P0, [R0+URZ], R3 ;  /* 0x00000003000085a7 */ /* 0x000ea400080010ff */
[----:B--2---:R-:W-:Y:S05]  /*b930*/  @!P0 BRA `(.L_x_235) ;  /* 0xfffffffc00f08947 */ /* 0x004fea000383ffff */
[----:B------:R-:W-:Y:S05]  /*b940*/  BRA `(.L_x_236) ;  /* 0xffffff80004c7947 */ /* 0x000fea000383ffff */
.L_x_74:
[----:B---3--:R-:W-:-:S07]  /*b950*/  MOV R0, UR4 ;  /* 0x0000000400007c02 */ /* 0x008fce0008000f00 */
.L_x_237:
[----:B-1----:R1:W2:Y:S02]  /*b960*/  SYNCS.PHASECHK.TRANS64.TRYWAIT P0, [R0+URZ], R3 ;  /* 0x00000003000075a7 */ /* 0x0022a400080011ff */
[----:B--2---:R-:W-:Y:S05]  /*b970*/  @!P0 NANOSLEEP.SYNCS 0x989680 ;  /* 0x009896800000895d */ /* 0x004fea0003900000 */
[----:B------:R-:W2:Y:S02]  /*b980*/  @!P0 SYNCS.PHASECHK.TRANS64 P0, [R0+URZ], R3 ;  /* 0x00000003000085a7 */ /* 0x000ea400080010ff */
[----:B--2---:R-:W-:Y:S05]  /*b990*/  @!P0 BRA `(.L_x_237) ;  /* 0xfffffffc00f08947 */ /* 0x004fea000383ffff */
[----:B------:R-:W-:Y:S05]  /*b9a0*/  BRA `(.L_x_238) ;  /* 0xffffff8000587947 */ /* 0x000fea000383ffff */
.L_x_75:
[----:B---3--:R-:W-:-:S07]  /*b9b0*/  MOV R0, UR4 ;  /* 0x0000000400007c02 */ /* 0x008fce0008000f00 */
.L_x_239:
[----:B-1----:R1:W2:Y:S02]  /*b9c0*/  SYNCS.PHASECHK.TRANS64.TRYWAIT P0, [R0+URZ], R3 ;  /* 0x00000003000075a7 */ /* 0x0022a400080011ff */
[----:B--2---:R-:W-:Y:S05]  /*b9d0*/  @!P0 NANOSLEEP.SYNCS 0x989680 ;  /* 0x009896800000895d */ /* 0x004fea0003900000 */
[----:B------:R-:W2:Y:S02]  /*b9e0*/  @!P0 SYNCS.PHASECHK.TRANS64 P0, [R0+URZ], R3 ;  /* 0x00000003000085a7 */ /* 0x000ea400080010ff */
[----:B--2---:R-:W-:Y:S05]  /*b9f0*/  @!P0 BRA `(.L_x_239) ;  /* 0xfffffffc00f08947 */ /* 0x004fea000383ffff */
[----:B------:R-:W-:Y:S05]  /*ba00*/  BRA `(.L_x_240) ;  /* 0xffffff8000647947 */ /* 0x000fea000383ffff */
.L_x_78:
[----:B-1----:R1:W2:Y:S02]  /*ba10*/  SYNCS.PHASECHK.TRANS64.TRYWAIT P0, [R0+URZ+0x2c0], R4 ;  /* 0x0002c004000075a7 */ /* 0x0022a400080011ff */
[----:B--2---:R-:W-:Y:S05]  /*ba20*/  @!P0 NANOSLEEP.SYNCS 0x989680 ;  /* 0x009896800000895d */ /* 0x004fea0003900000 */
[----:B------:R-:W2:Y:S02]  /*ba30*/  @!P0 SYNCS.PHASECHK.TRANS64 P0, [R0+URZ+0x2c0], R4 ;  /* 0x0002c004000085a7 */ /* 0x000ea400080010ff */
[----:B--2---:R-:W-:Y:S05]  /*ba40*/  @!P0 BRA `(.L_x_78) ;  /* 0xfffffffc00f08947 */ /* 0x004fea000383ffff */
[----:B------:R-:W-:Y:S05]  /*ba50*/  BRA `(.L_x_241) ;  /* 0xffffff8000c47947 */ /* 0x000fea000383ffff */
.L_x_79:
[----:B------:R-:W-:-:S07]  /*ba60*/  MOV R0, UR5 ;  /* 0x0000000500007c02 */ /* 0x000fce0008000f00 */
.L_x_242:
[----:B-1----:R1:W2:Y:S02]  /*ba70*/  SYNCS.PHASECHK.TRANS64.TRYWAIT P0, [R0+URZ+0x270], R5 ;  /* 0x00027005000075a7 */ /* 0x0022a400080011ff */
[----:B--2---:R-:W-:Y:S05]  /*ba80*/  @!P0 NANOSLEEP.SYNCS 0x989680 ;  /* 0x009896800000895d */ /* 0x004fea0003900000 */
[----:B------:R-:W2:Y:S02]  /*ba90*/  @!P0 SYNCS.PHASECHK.TRANS64 P0, [R0+URZ+0x270], R5 ;  /* 0x00027005000085a7 */ /* 0x000ea400080010ff */
[----:B--2---:R-:W-:Y:S05]  /*baa0*/  @!P0 BRA `(.L_x_242) ;  /* 0xfffffffc00f08947 */ /* 0x004fea000383ffff */
[----:B------:R-:W-:Y:S05]  /*bab0*/  BRA `(.L_x_243) ;  /* 0xffffff8000d47947 */ /* 0x000fea000383ffff */
.L_x_80:
[----:B-1----:R1:W2:Y:S02]  /*bac0*/  SYNCS.PHASECHK.TRANS64.TRYWAIT P1, [R0+URZ+0x260], R4 ;  /* 0x00026004000075a7 */ /* 0x0022a400080211ff */
[----:B--2---:R-:W-:Y:S05]  /*bad0*/  @!P1 NANOSLEEP.SYNCS 0x989680 ;  /* 0x009896800000995d */ /* 0x004fea0003900000 */
[----:B------:R-:W2:Y:S02]  /*bae0*/  @!P1 SYNCS.PHASECHK.TRANS64 P1, [R0+URZ+0x260], R4 ;  /* 0x00026004000095a7 */ /* 0x000ea400080210ff */
[----:B--2---:R-:W-:Y:S05]  /*baf0*/  @!P1 BRA `(.L_x_80) ;  /* 0xfffffffc00f09947 */ /* 0x004fea000383ffff */
[----:B------:R-:W-:Y:S05]  /*bb00*/  BRA `(.L_x_244) ;  /* 0xffffff8400047947 */ /* 0x000fea000383ffff */
.L_x_83:
[----:B------:R-:W-:-:S07]  /*bb10*/  MOV R0, UR5 ;  /* 0x0000000500007c02 */ /* 0x000fce0008000f00 */
.L_x_245:
[----:B-1----:R1:W2:Y:S02]  /*bb20*/  SYNCS.PHASECHK.TRANS64.TRYWAIT P0, [R0+URZ+0x270], R2 ;  /* 0x00027002000075a7 */ /* 0x0022a400080011ff */
[----:B--2---:R-:W-:Y:S05]  /*bb30*/  @!P0 NANOSLEEP.SYNCS 0x989680 ;  /* 0x009896800000895d */ /* 0x004fea0003900000 */
[----:B------:R-:W2:Y:S02]  /*bb40*/  @!P0 SYNCS.PHASECHK.TRANS64 P0, [R0+URZ+0x270], R2 ;  /* 0x00027002000085a7 */ /* 0x000ea400080010ff */
[----:B--2---:R-:W-:Y:S05]  /*bb50*/  @!P0 BRA `(.L_x_245) ;  /* 0xfffffffc00f08947 */ /* 0x004fea000383ffff */
[----:B------:R-:W-:Y:S05]  /*bb60*/  BRA `(.L_x_82) ;  /* 0xffffff8400587947 */ /* 0x000fea000383ffff */
.L_x_92:
[----:B-1----:R-:W-:-:S04]  /*bb70*/  MOV R4, UR6 ;  /* 0x0000000600047c02 */ /* 0x002fc80008000f00 */
[----:B------:R1:W2:Y:S03]  /*bb80*/  SYNCS.PHASECHK.TRANS64.TRYWAIT P0, [R4+URZ+0x8], R5 ;  /* 0x00000805040075a7 */ /* 0x0002a600080011ff */
[----:B--2---:R-:W-:Y:S05]  /*bb90*/  @!P0 NANOSLEEP.SYNCS 0x989680 ;  /* 0x009896800000895d */ /* 0x004fea0003900000 */
[----:B------:R-:W2:Y:S02]  /*bba0*/  @!P0 SYNCS.PHASECHK.TRANS64 P0, [R4+URZ+0x8], R5 ;  /* 0x00000805040085a7 */ /* 0x000ea400080010ff */
[----:B--2---:R-:W-:Y:S05]  /*bbb0*/  @!P0 BRA `(.L_x_92) ;  /* 0xfffffffc00ec8947 */ /* 0x004fea000383ffff */
[----:B------:R-:W-:Y:S05]  /*bbc0*/  BRA `(.L_x_91) ;  /* 0xffffff88000c7947 */ /* 0x000fea000383ffff */
.L_x_94:
[----:B------:R-:W-:Y:S01]  /*bbd0*/  BSSY B0, `(.L_x_246) ;  /* 0x0000006000007945 */ /* 0x000fe20003800000 */
[----:B------:R-:W-:-:S07]  /*bbe0*/  MOV R15, 0xffffffff ;  /* 0xffffffff000f7802 */ /* 0x000fce0000000f00 */
[----:B-1---5:R-:W-:Y:S05]  /*bbf0*/  WARPSYNC.COLLECTIVE R15, `(.L_x_247) ;  /* 0x000000000f0c7348 */ /* 0x022fea0003c00000 */
[----:B------:R-:W-:Y:S02]  /*bc00*/  ELECT P6, UR79, PT ;  /* 0x00000000004f782f */ /* 0x000fe400038c0000 */
[----:B------:R-:W-:Y:S01]  /*bc10*/  MOV R14, UR79 ;  /* 0x0000004f000e7c02 */ /* 0x000fe20008000f00 */
[----:B-1---5:R-:W-:Y:S10]  /*bc20*/  ENDCOLLECTIVE ;  /* 0x000000000000791b */ /* 0x022ff40003800000 */
.L_x_247:
[----:B------:R-:W-:Y:S05]  /*bc30*/  BSYNC B0 ;  /* 0x0000000000007941 */ /* 0x000fea0003800000 */
.L_x_246:
[----:B------:R-:W-:Y:S05]  /*bc40*/  BRA `(.L_x_248) ;  /* 0xffffff88003c7947 */ /* 0x000fea000383ffff */
.L_x_96:
[----:B-1----:R-:W-:-:S04]  /*bc50*/  MOV R2, UR6 ;  /* 0x0000000600027c02 */ /* 0x002fc80008000f00 */
[----:B------:R1:W2:Y:S03]  /*bc60*/  SYNCS.PHASECHK.TRANS64.TRYWAIT P0, [R2+URZ+0x8], R3 ;  /* 0x00000803020075a7 */ /* 0x0002a600080011ff */
[----:B--2---:R-:W-:Y:S05]  /*bc70*/  @!P0 NANOSLEEP.SYNCS 0x989680 ;  /* 0x009896800000895d */ /* 0x004fea0003900000 */
[----:B------:R-:W2:Y:S02]  /*bc80*/  @!P0 SYNCS.PHASECHK.TRANS64 P0, [R2+URZ+0x8], R3 ;  /* 0x00000803020085a7 */ /* 0x000ea400080010ff */
[----:B--2---:R-:W-:Y:S05]  /*bc90*/  @!P0 BRA `(.L_x_96) ;  /* 0xfffffffc00ec8947 */ /* 0x004fea000383ffff */
[----:B------:R-:W-:Y:S05]  /*bca0*/  BRA `(.L_x_95) ;  /* 0xffffff8800407947 */ /* 0x000fea000383ffff */
.L_x_97:
[----:B-1----:R1:W2:Y:S02]  /*bcb0*/  SYNCS.PHASECHK.TRANS64.TRYWAIT P0, [R0+URZ+0x260], R4 ;  /* 0x00026004000075a7 */ /* 0x0022a400080011ff */
[----:B--2---:R-:W-:Y:S05]  /*bcc0*/  @!P0 NANOSLEEP.SYNCS 0x989680 ;  /* 0x009896800000895d */ /* 0x004fea0003900000 */
[----:B------:R-:W2:Y:S02]  /*bcd0*/  @!P0 SYNCS.PHASECHK.TRANS64 P0, [R0+URZ+0x260], R4 ;  /* 0x00026004000085a7 */ /* 0x000ea400080010ff */
[----:B--2---:R-:W-:Y:S05]  /*bce0*/  @!P0 BRA `(.L_x_97) ;  /* 0xfffffffc00f08947 */ /* 0x004fea000383ffff */
[----:B------:R-:W-:Y:S05]  /*bcf0*/  BRA `(.L_x_249) ;  /* 0xffffff8c00147947 */ /* 0x000fea000383ffff */
.L_x_99:
[----:B------:R-:W-:-:S07]  /*bd00*/  MOV R0, UR11 ;  /* 0x0000000b00007c02 */ /* 0x000fce0008000f00 */
.L_x_250:
[----:B-1----:R1:W2:Y:S02]  /*bd10*/  SYNCS.PHASECHK.TRANS64.TRYWAIT P0, [R0+URZ+0x2a0], R4 ;  /* 0x0002a004000075a7 */ /* 0x0022a400080011ff */
[----:B--2---:R-:W-:Y:S05]  /*bd20*/  @!P0 NANOSLEEP.SYNCS 0x989680 ;  /* 0x009896800000895d */ /* 0x004fea0003900000 */
[----:B------:R-:W2:Y:S02]  /*bd30*/  @!P0 SYNCS.PHASECHK.TRANS64 P0, [R0+URZ+0x2a0], R4 ;  /* 0x0002a004000085a7 */ /* 0x000ea400080010ff */
[----:B--2---:R-:W-:Y:S05]  /*bd40*/  @!P0 BRA `(.L_x_250) ;  /* 0xfffffffc00f08947 */ /* 0x004fea000383ffff */
[----:B------:R-:W-:Y:S05]  /*bd50*/  BRA `(.L_x_251) ;  /* 0xffffff8c005c7947 */ /* 0x000fea000383ffff */
.L_x_102:
[----:B------:R-:W-:Y:S07]  /*bd60*/  MOV R0, UR9 ;  /* 0x0000000900007c02 */ /* 0x000fee0008000f00 */
.L_x_252:
[----:B-1----:R1:W2:Y:S02]  /*bd70*/  SYNCS.PHASECHK.TRANS64.TRYWAIT P0, [R0+URZ], R4 ;  /* 0x00000004000075a7 */ /* 0x0022a400080011ff */
[----:B--2---:R-:W-:Y:S05]  /*bd80*/  @!P0 NANOSLEEP.SYNCS 0x989680 ;  /* 0x009896800000895d */ /* 0x004fea0003900000 */
[----:B------:R-:W2:Y:S02]  /*bd90*/  @!P0 SYNCS.PHASECHK.TRANS64 P0, [R0+URZ], R4 ;  /* 0x00000004000085a7 */ /* 0x000ea400080010ff */
[----:B--2---:R-:W-:Y:S05]  /*bda0*/  @!P0 BRA `(.L_x_252) ;  /* 0xfffffffc00f08947 */ /* 0x004fea000383ffff */
[----:B------:R-:W-:Y:S05]  /*bdb0*/  BRA `(.L_x_101) ;  /* 0xffffff8c00747947 */ /* 0x000fea000383ffff */
.L_x_106:
[----:B-1----:R-:W-:-:S07]  /*bdc0*/  MOV R0, UR7 ;  /* 0x0000000700007c02 */ /* 0x002fce0008000f00 */
.L_x_253:
[----:B-1----:R1:W2:Y:S02]  /*bdd0*/  SYNCS.PHASECHK.TRANS64.TRYWAIT P0, [R0+URZ], R2 ;  /* 0x00000002000075a7 */ /* 0x0022a400080011ff */
[----:B--2---:R-:W-:Y:S05]  /*bde0*/  @!P0 NANOSLEEP.SYNCS 0x989680 ;  /* 0x009896800000895d */ /* 0x004fea0003900000 */
[----:B------:R-:W2:Y:S02]  /*bdf0*/  @!P0 SYNCS.PHASECHK.TRANS64 P0, [R0+URZ], R2 ;  /* 0x00000002000085a7 */ /* 0x000ea400080010ff */
[----:B--2---:R-:W-:Y:S05]  /*be00*/  @!P0 BRA `(.L_x_253) ;  /* 0xfffffffc00f08947 */ /* 0x004fea000383ffff */
[----:B------:R-:W-:Y:S05]  /*be10*/  BRA `(.L_x_254) ;  /* 0xffffff90002c7947 */ /* 0x000fea000383ffff */
.L_x_107:
[----:B------:R-:W-:-:S07]  /*be20*/  MOV R0, UR7 ;  /* 0x0000000700007c02 */ /* 0x000fce0008000f00 */
.L_x_255:
[----:B-1----:R1:W2:Y:S02]  /*be30*/  SYNCS.PHASECHK.TRANS64.TRYWAIT P0, [R0+URZ], R3 ;  /* 0x00000003000075a7 */ /* 0x0022a400080011ff */
[----:B--2---:R-:W-:Y:S05]  /*be40*/  @!P0 NANOSLEEP.SYNCS 0x989680 ;  /* 0x009896800000895d */ /* 0x004fea0003900000 */
[----:B------:R-:W2:Y:S02]  /*be50*/  @!P0 SYNCS.PHASECHK.TRANS64 P0, [R0+URZ], R3 ;  /* 0x00000003000085a7 */ /* 0x000ea400080010ff */
[----:B--2---:R-:W-:Y:S05]  /*be60*/  @!P0 BRA `(.L_x_255) ;  /* 0xfffffffc00f08947 */ /* 0x004fea000383ffff */
[----:B------:R-:W-:Y:S05]  /*be70*/  BRA `(.L_x_256) ;  /* 0xffffff9000387947 */ /* 0x000fea000383ffff */
.L_x_108:
[----:B------:R-:W-:-:S07]  /*be80*/  MOV R0, UR7 ;  /* 0x0000000700007c02 */ /* 0x000fce0008000f00 */
.L_x_257:
[----:B-1----:R1:W2:Y:S02]  /*be90*/  SYNCS.PHASECHK.TRANS64.TRYWAIT P0, [R0+URZ], R3 ;  /* 0x00000003000075a7 */ /* 0x0022a400080011ff */
[----:B--2---:R-:W-:Y:S05]  /*bea0*/  @!P0 NANOSLEEP.SYNCS 0x989680 ;  /* 0x009896800000895d */ /* 0x004fea0003900000 */
[----:B------:R-:W2:Y:S02]  /*beb0*/  @!P0 SYNCS.PHASECHK.TRANS64 P0, [R0+URZ], R3 ;  /* 0x00000003000085a7 */ /* 0x000ea400080010ff */
[----:B--2---:R-:W-:Y:S05]  /*bec0*/  @!P0 BRA `(.L_x_257) ;  /* 0xfffffffc00f08947 */ /* 0x004fea000383ffff */
[----:B------:R-:W-:Y:S05]  /*bed0*/  BRA `(.L_x_258) ;  /* 0xffffff9000447947 */ /* 0x000fea000383ffff */
.L_x_111:
[----:B------:R-:W-:-:S07]  /*bee0*/  MOV R0, UR8 ;  /* 0x0000000800007c02 */ /* 0x000fce0008000f00 */
.L_x_259:
[----:B-1----:R1:W2:Y:S02]  /*bef0*/  SYNCS.PHASECHK.TRANS64.TRYWAIT P1, [R0+URZ+0x2e0], R2 ;  /* 0x0002e002000075a7 */ /* 0x0022a400080211ff */
[----:B--2---:R-:W-:Y:S05]  /*bf00*/  @!P1 NANOSLEEP.SYNCS 0x989680 ;  /* 0x009896800000995d */ /* 0x004fea0003900000 */
[----:B------:R-:W2:Y:S02]  /*bf10*/  @!P1 SYNCS.PHASECHK.TRANS64 P1, [R0+URZ+0x2e0], R2 ;  /* 0x0002e002000095a7 */ /* 0x000ea400080210ff */
[----:B--2---:R-:W-:Y:S05]  /*bf20*/  @!P1 BRA `(.L_x_259) ;  /* 0xfffffffc00f09947 */ /* 0x004fea000383ffff */
[----:B------:R-:W-:Y:S05]  /*bf30*/  BRA `(.L_x_260) ;  /* 0xffffff9000907947 */ /* 0x000fea000383ffff */
.L_x_116:
[----:B--2---:R2:W4:Y:S02]  /*bf40*/  SYNCS.PHASECHK.TRANS64.TRYWAIT P0, [R0+URZ+0x260], R2 ;  /* 0x00026002000075a7 */ /* 0x00452400080011ff */
[----:B----4-:R-:W-:Y:S05]  /*bf50*/  @!P0 NANOSLEEP.SYNCS 0x989680 ;  /* 0x009896800000895d */ /* 0x010fea0003900000 */
[----:B------:R-:W4:Y:S02]  /*bf60*/  @!P0 SYNCS.PHASECHK.TRANS64 P0, [R0+URZ+0x260], R2 ;  /* 0x00026002000085a7 */ /* 0x000f2400080010ff */
[----:B----4-:R-:W-:Y:S05]  /*bf70*/  @!P0 BRA `(.L_x_116) ;  /* 0xfffffffc00f08947 */ /* 0x010fea000383ffff */
[----:B------:R-:W-:Y:S05]  /*bf80*/  BRA `(.L_x_261) ;  /* 0xffffff9400a47947 */ /* 0x000fea000383ffff */
.L_x_119:
[----:B------:R-:W-:Y:S07]  /*bf90*/  MOV R0, UR7 ;  /* 0x0000000700007c02 */ /* 0x000fee0008000f00 */
.L_x_262:
[----:B--2---:R2:W4:Y:S02]  /*bfa0*/  SYNCS.PHASECHK.TRANS64.TRYWAIT P0, [R0+URZ+0x258], R2 ;  /* 0x00025802000075a7 */ /* 0x00452400080011ff */
[----:B----4-:R-:W-:Y:S05]  /*bfb0*/  @!P0 NANOSLEEP.SYNCS 0x989680 ;  /* 0x009896800000895d */ /* 0x010fea0003900000 */
[----:B------:R-:W4:Y:S02]  /*bfc0*/  @!P0 SYNCS.PHASECHK.TRANS64 P0, [R0+URZ+0x258], R2 ;  /* 0x00025802000085a7 */ /* 0x000f2400080010ff */
[----:B----4-:R-:W-:Y:S05]  /*bfd0*/  @!P0 BRA `(.L_x_262) ;  /* 0xfffffffc00f08947 */ /* 0x010fea000383ffff */
[----:B------:R-:W-:Y:S05]  /*bfe0*/  BRA `(.L_x_118) ;  /* 0xffffff9800847947 */ /* 0x000fea000383ffff */
.L_x_122:
[----:B------:R-:W-:Y:S07]  /*bff0*/  MOV R0, UR7 ;  /* 0x0000000700007c02 */ /* 0x000fee0008000f00 */
.L_x_263:
[----:B-1----:R1:W2:Y:S02]  /*c000*/  SYNCS.PHASECHK.TRANS64.TRYWAIT P0, [R0+URZ+0x230], R14 ;  /* 0x0002300e000075a7 */ /* 0x0022a400080011ff */
[----:B--2---:R-:W-:Y:S05]  /*c010*/  @!P0 NANOSLEEP.SYNCS 0x989680 ;  /* 0x009896800000895d */ /* 0x004fea0003900000 */
[----:B------:R-:W2:Y:S02]  /*c020*/  @!P0 SYNCS.PHASECHK.TRANS64 P0, [R0+URZ+0x230], R14 ;  /* 0x0002300e000085a7 */ /* 0x000ea400080010ff */
[----:B--2---:R-:W-:Y:S05]  /*c030*/  @!P0 BRA `(.L_x_263) ;  /* 0xfffffffc00f08947 */ /* 0x004fea000383ffff */
[----:B------:R-:W-:Y:S05]  /*c040*/  BRA `(.L_x_264) ;  /* 0xffffff9800fc7947 */ /* 0x000fea000383ffff */
.L_x_123:
[----:B------:R-:W-:Y:S07]  /*c050*/  MOV R0, UR7 ;  /* 0x0000000700007c02 */ /* 0x000fee0008000f00 */
.L_x_265:
[----:B-1----:R1:W2:Y:S02]  /*c060*/  SYNCS.PHASECHK.TRANS64.TRYWAIT P0, [R0+URZ+0x238], R14 ;  /* 0x0002380e000075a7 */ /* 0x0022a400080011ff */
[----:B--2---:R-:W-:Y:S05]  /*c070*/  @!P0 NANOSLEEP.SYNCS 0x989680 ;  /* 0x009896800000895d */ /* 0x004fea0003900000 */
[----:B------:R-:W2:Y:S02]  /*c080*/  @!P0 SYNCS.PHASECHK.TRANS64 P0, [R0+URZ+0x238], R14 ;  /* 0x0002380e000085a7 */ /* 0x000ea400080010ff */
[----:B--2---:R-:W-:Y:S05]  /*c090*/  @!P0 BRA `(.L_x_265) ;  /* 0xfffffffc00f08947 */ /* 0x004fea000383ffff */
[----:B------:R-:W-:Y:S05]  /*c0a0*/  BRA `(.L_x_266) ;  /* 0xffffff9c00547947 */ /* 0x000fea000383ffff */
.L_x_124:
[----:B------:R-:W-:Y:S07]  /*c0b0*/  MOV R0, UR7 ;  /* 0x0000000700007c02 */ /* 0x000fee0008000f00 */
.L_x_267:
[----:B-1----:R1:W2:Y:S02]  /*c0c0*/  SYNCS.PHASECHK.TRANS64.TRYWAIT P0, [R0+URZ+0x240], R14 ;  /* 0x0002400e000075a7 */ /* 0x0022a400080011ff */
[----:B--2---:R-:W-:Y:S05]  /*c0d0*/  @!P0 NANOSLEEP.SYNCS 0x989680 ;  /* 0x009896800000895d */ /* 0x004fea0003900000 */
[----:B------:R-:W2:Y:S02]  /*c0e0*/  @!P0 SYNCS.PHASECHK.TRANS64 P0, [R0+URZ+0x240], R14 ;  /* 0x0002400e000085a7 */ /* 0x000ea400080010ff */
[----:B--2---:R-:W-:Y:S05]  /*c0f0*/  @!P0 BRA `(.L_x_267) ;  /* 0xfffffffc00f08947 */ /* 0x004fea000383ffff */
[----:B------:R-:W-:Y:S05]  /*c100*/  BRA `(.L_x_268) ;  /* 0xffffff9c00b07947 */ /* 0x000fea000383ffff */
.L_x_125:
[----:B------:R-:W-:Y:S07]  /*c110*/  MOV R0, UR7 ;  /* 0x0000000700007c02 */ /* 0x000fee0008000f00 */
.L_x_269:
[----:B-1----:R1:W2:Y:S02]  /*c120*/  SYNCS.PHASECHK.TRANS64.TRYWAIT P0, [R0+URZ+0x248], R14 ;  /* 0x0002480e000075a7 */ /* 0x0022a400080011ff */
[----:B--2---:R-:W-:Y:S05]  /*c130*/  @!P0 NANOSLEEP.SYNCS 0x989680 ;  /* 0x009896800000895d */ /* 0x004fea0003900000 */
[----:B------:R-:W2:Y:S02]  /*c140*/  @!P0 SYNCS.PHASECHK.TRANS64 P0, [R0+URZ+0x248], R14 ;  /* 0x0002480e000085a7 */ /* 0x000ea400080010ff */
[----:B--2---:R-:W-:Y:S05]  /*c150*/  @!P0 BRA `(.L_x_269) ;  /* 0xfffffffc00f08947 */ /* 0x004fea000383ffff */
[----:B------:R-:W-:Y:S05]  /*c160*/  BRA `(.L_x_270) ;  /* 0xffffffa000507947 */ /* 0x000fea000383ffff */
.L_x_127:
[----:B------:R-:W-:-:S07]  /*c170*/  MOV R0, UR7 ;  /* 0x0000000700007c02 */ /* 0x000fce0008000f00 */
.L_x_271:
[----:B-1----:R1:W4:Y:S02]  /*c180*/  SYNCS.PHASECHK.TRANS64.TRYWAIT P0, [R0+URZ+0x230], R2 ;  /* 0x00023002000075a7 */ /* 0x00232400080011ff */
[----:B----4-:R-:W-:Y:S05]  /*c190*/  @!P0 NANOSLEEP.SYNCS 0x989680 ;  /* 0x009896800000895d */ /* 0x010fea0003900000 */
[----:B------:R-:W4:Y:S02]  /*c1a0*/  @!P0 SYNCS.PHASECHK.TRANS64 P0, [R0+URZ+0x230], R2 ;  /* 0x00023002000085a7 */ /* 0x000f2400080010ff */
[----:B----4-:R-:W-:Y:S05]  /*c1b0*/  @!P0 BRA `(.L_x_271) ;  /* 0xfffffffc00f08947 */ /* 0x010fea000383ffff */
[----:B------:R-:W-:Y:S05]  /*c1c0*/  BRA `(.L_x_272) ;  /* 0xffffffa000d87947 */ /* 0x000fea000383ffff */
.L_x_128:
[----:B-1----:R-:W-:-:S07]  /*c1d0*/  MOV R0, UR7 ;  /* 0x0000000700007c02 */ /* 0x002fce0008000f00 */
.L_x_273:
[----:B-1----:R1:W4:Y:S02]  /*c1e0*/  SYNCS.PHASECHK.TRANS64.TRYWAIT P0, [R0+URZ+0x238], R2 ;  /* 0x00023802000075a7 */ /* 0x00232400080011ff */
[----:B----4-:R-:W-:Y:S05]  /*c1f0*/  @!P0 NANOSLEEP.SYNCS 0x989680 ;  /* 0x009896800000895d */ /* 0x010fea0003900000 */
[----:B------:R-:W4:Y:S02]  /*c200*/  @!P0 SYNCS.PHASECHK.TRANS64 P0, [R0+URZ+0x238], R2 ;  /* 0x00023802000085a7 */ /* 0x000f2400080010ff */
[----:B----4-:R-:W-:Y:S05]  /*c210*/  @!P0 BRA `(.L_x_273) ;  /* 0xfffffffc00f08947 */ /* 0x010fea000383ffff */
[----:B------:R-:W-:Y:S05]  /*c220*/  BRA `(.L_x_274) ;  /* 0xffffffa000c87947 */ /* 0x000fea000383ffff */
.L_x_129:
[----:B-1----:R-:W-:-:S07]  /*c230*/  MOV R0, UR7 ;  /* 0x0000000700007c02 */ /* 0x002fce0008000f00 */
.L_x_275:
[----:B-1----:R1:W4:Y:S02]  /*c240*/  SYNCS.PHASECHK.TRANS64.TRYWAIT P0, [R0+URZ+0x240], R2 ;  /* 0x00024002000075a7 */ /* 0x00232400080011ff */
[----:B----4-:R-:W-:Y:S05]  /*c250*/  @!P0 NANOSLEEP.SYNCS 0x989680 ;  /* 0x009896800000895d */ /* 0x010fea0003900000 */
[----:B------:R-:W4:Y:S02]  /*c260*/  @!P0 SYNCS.PHASECHK.TRANS64 P0, [R0+URZ+0x240], R2 ;  /* 0x00024002000085a7 */ /* 0x000f2400080010ff */
[----:B----4-:R-:W-:Y:S05]  /*c270*/  @!P0 BRA `(.L_x_275) ;  /* 0xfffffffc00f08947 */ /* 0x010fea000383ffff */
[----:B------:R-:W-:Y:S05]  /*c280*/  BRA `(.L_x_276) ;  /* 0xffffffa000b87947 */ /* 0x000fea000383ffff */
.L_x_131:
[----:B--2---:R2:W3:Y:S02]  /*c290*/  SYNCS.PHASECHK.TRANS64.TRYWAIT P0, [R0+URZ+0x260], R2 ;  /* 0x00026002000075a7 */ /* 0x0044e400080011ff */
[----:B---3--:R-:W-:Y:S05]  /*c2a0*/  @!P0 NANOSLEEP.SYNCS 0x989680 ;  /* 0x009896800000895d */ /* 0x008fea0003900000 */
[----:B------:R-:W3:Y:S02]  /*c2b0*/  @!P0 SYNCS.PHASECHK.TRANS64 P0, [R0+URZ+0x260], R2 ;  /* 0x00026002000085a7 */ /* 0x000ee400080010ff */
[----:B---3--:R-:W-:Y:S05]  /*c2c0*/  @!P0 BRA `(.L_x_131) ;  /* 0xfffffffc00f08947 */ /* 0x008fea000383ffff */
[----:B------:R-:W-:Y:S05]  /*c2d0*/  BRA `(.L_x_277) ;  /* 0xffffffa400807947 */ /* 0x000fea000383ffff */
.L_x_142:
[----:B-1----:R1:W2:Y:S02]  /*c2e0*/  SYNCS.PHASECHK.TRANS64.TRYWAIT P1, [R3+URZ+0x210], R0 ;  /* 0x00021000030075a7 */ /* 0x0022a400080211ff */
[----:B--2---:R-:W-:Y:S05]  /*c2f0*/  @!P1 NANOSLEEP.SYNCS 0x989680 ;  /* 0x009896800000995d */ /* 0x004fea0003900000 */
[----:B------:R-:W2:Y:S02]  /*c300*/  @!P1 SYNCS.PHASECHK.TRANS64 P1, [R3+URZ+0x210], R0 ;  /* 0x00021000030095a7 */ /* 0x000ea400080210ff */
[----:B--2---:R-:W-:Y:S05]  /*c310*/  @!P1 BRA `(.L_x_142) ;  /* 0xfffffffc00f09947 */ /* 0x004fea000383ffff */
[----:B------:R-:W-:Y:S05]  /*c320*/  BRA `(.L_x_141) ;  /* 0xffffffb000987947 */ /* 0x000fea000383ffff */
.L_x_144:
[----:B-1----:R1:W2:Y:S02]  /*c330*/  SYNCS.PHASECHK.TRANS64.TRYWAIT P0, [R111+URZ+0x280], R4 ;  /* 0x000280046f0075a7 */ /* 0x0022a400080011ff */
[----:B--2---:R-:W-:Y:S05]  /*c340*/  @!P0 NANOSLEEP.SYNCS 0x989680 ;  /* 0x009896800000895d */ /* 0x004fea0003900000 */
[----:B------:R-:W2:Y:S02]  /*c350*/  @!P0 SYNCS.PHASECHK.TRANS64 P0, [R111+URZ+0x280], R4 ;  /* 0x000280046f0085a7 */ /* 0x000ea400080010ff */
[----:B--2---:R-:W-:Y:S05]  /*c360*/  @!P0 BRA `(.L_x_144) ;  /* 0xfffffffc00f08947 */ /* 0x004fea000383ffff */
[----:B------:R-:W-:Y:S05]  /*c370*/  BRA `(.L_x_143) ;  /* 0xffffffb000ec7947 */ /* 0x000fea000383ffff */
.L_x_152:
[----:B--2---:R2:W3:Y:S02]  /*c380*/  SYNCS.PHASECHK.TRANS64.TRYWAIT P0, [R0+URZ+0x210], R3 ;  /* 0x00021003000075a7 */ /* 0x0044e400080011ff */
[----:B---3--:R-:W-:Y:S05]  /*c390*/  @!P0 NANOSLEEP.SYNCS 0x989680 ;  /* 0x009896800000895d */ /* 0x008fea0003900000 */
[----:B------:R-:W3:Y:S02]  /*c3a0*/  @!P0 SYNCS.PHASECHK.TRANS64 P0, [R0+URZ+0x210], R3 ;  /* 0x00021003000085a7 */ /* 0x000ee400080010ff */
[----:B---3--:R-:W-:Y:S05]  /*c3b0*/  @!P0 BRA `(.L_x_152) ;  /* 0xfffffffc00f08947 */ /* 0x008fea000383ffff */
[----:B------:R-:W-:Y:S05]  /*c3c0*/  BRA `(.L_x_151) ;  /* 0xffffffbc00f07947 */ /* 0x000fea000383ffff */
.L_x_160:
[----:B--2---:R2:W3:Y:S02]  /*c3d0*/  SYNCS.PHASECHK.TRANS64.TRYWAIT P0, [R0+URZ+0x210], R4 ;  /* 0x00021004000075a7 */ /* 0x0044e400080011ff */
[----:B---3--:R-:W-:Y:S05]  /*c3e0*/  @!P0 NANOSLEEP.SYNCS 0x989680 ;  /* 0x009896800000895d */ /* 0x008fea0003900000 */
[----:B------:R-:W3:Y:S02]  /*c3f0*/  @!P0 SYNCS.PHASECHK.TRANS64 P0, [R0+URZ+0x210], R4 ;  /* 0x00021004000085a7 */ /* 0x000ee400080010ff */
[----:B---3--:R-:W-:Y:S05]  /*c400*/  @!P0 BRA `(.L_x_160) ;  /* 0xfffffffc00f08947 */ /* 0x008fea000383ffff */
[----:B------:R-:W-:Y:S05]  /*c410*/  BRA `(.L_x_159) ;  /* 0xffffffcc00447947 */ /* 0x000fea000383ffff */
.L_x_168:
[----:B--2---:R2:W3:Y:S02]  /*c420*/  SYNCS.PHASECHK.TRANS64.TRYWAIT P0, [R0+URZ+0x210], R4 ;  /* 0x00021004000075a7 */ /* 0x0044e400080011ff */
[----:B---3--:R-:W-:Y:S05]  /*c430*/  @!P0 NANOSLEEP.SYNCS 0x989680 ;  /* 0x009896800000895d */ /* 0x008fea0003900000 */
[----:B------:R-:W3:Y:S02]  /*c440*/  @!P0 SYNCS.PHASECHK.TRANS64 P0, [R0+URZ+0x210], R4 ;  /* 0x00021004000085a7 */ /* 0x000ee400080010ff */
[----:B---3--:R-:W-:Y:S05]  /*c450*/  @!P0 BRA `(.L_x_168) ;  /* 0xfffffffc00f08947 */ /* 0x008fea000383ffff */
[----:B------:R-:W-:Y:S05]  /*c460*/  BRA `(.L_x_167) ;  /* 0xffffffd800a07947 */ /* 0x000fea000383ffff */
        .weak           $__internal_0_$__cuda_sm10x_tcgen05_guardrail_trap_col_being_dealloced_not_returned_by_alloc
        .type           $__internal_0_$__cuda_sm10x_tcgen05_guardrail_trap_col_being_dealloced_not_returned_by_alloc,@function
        .size           $__internal_0_$__cuda_sm10x_tcgen05_guardrail_trap_col_being_dealloced_not_returned_by_alloc,($__internal_1_$__cuda_sm10x_tcgen05_guardrail_trap_phase_invalid_during_alloc - $__internal_0_$__cuda_sm10x_tcgen05_guardrail_trap_col_being_dealloced_not_returned_by_alloc)
$__internal_0_$__cuda_sm10x_tcgen05_guardrail_trap_col_being_dealloced_not_returned_by_alloc:
[----:B------:R-:W-:Y:S05]  /*c470*/  BPT.TRAP 0x1 ;  /* 0x000000040000795c */ /* 0x000fea0000300000 */
[----:B------:R-:W-:-:S04]  /*c480*/  HFMA2 R3, -RZ, RZ, 0, 0 ;  /* 0x00000000ff037431 */ /* 0x000fc800000001ff */
[----:B------:R-:W-:Y:S05]  /*c490*/  RET.REL.NODEC R2 `(_ZN7cutlass13device_kernelINS_4gemm6kernel13GemmUniversalIN4cute5tupleIJiiiiEEENS1_10collective13CollectiveMmaINS1_35MainloopSm100TmaUmmaWarpSpecializedILi33ELi2ELi4ENS5_IJNS4_1CILi2EEENSA_ILi1EEESC_EEEEENS5_IJNSA_ILi128EEENSA_ILi256EEENSA_ILi32EEEEEENS_12float_e4m3_tENS5_IJlSC_lEEESJ_SK_NS4_8TiledMMAINS4_8MMA_AtomIJNS4_10MMA_TraitsINS4_25SM100_MMA_F8F6F4_2x1SM_SSEJSJ_SJ_fSF_SG_NS4_17integral_constantINS4_4UMMA5MajorELSR_0EEESS_NSP_INSQ_7ScaleInELST_0EEESU_EEEEEENS4_6LayoutINS5_IJSC_SC_SC_EEENS5_IJNSA_ILi0EEESZ_SZ_EEEEENS5_IJNS4_10UnderscoreES12_S12_EEEEENS4_18SM100_TMA_2SM_LOADENS4_14ComposedLayoutINS4_7SwizzleILi1ELi4ELi3EEENS4_18smem_ptr_flag_bitsILi8EEENSX_INS5_IJNSA_ILi8EEESH_EEENS5_IJSH_SC_EEEEEEEvNS4_8identityES15_S1F_vS1G_EENS_8epilogue10collective18CollectiveEpilogueINS1I_23Sm100TmaWarpSpecializedILi4ELi2ELi32ELb0ELb0EEEJNS5_IJNSA_ILi64EEESG_SH_EEENS5_IJNSX_IS1N_SC_EENSX_INS5_IJSH_SB_EEENS5_IJSC_SF_EEEEEEEESJ_SK_SJ_SK_NS1I_6fusion15FusionCallbacksIS1M_NS1U_17LinearCombinationISJ_fSJ_fLNS_15FloatRoundStyleE2EEES1O_S1T_JEEENS4_5SM1004TMEM4LOAD26SM100_TMEM_LOAD_32dp32b32xENS4_13SM90_TMA_LOADES1F_NS4_39AutoVectorizingCopyWithAssumedAlignmentILi128EEENS4_14SM90_TMA_STOREES1F_S26_S26_EEEvvEEEEvNT_6ParamsE) ;  /* 0xffffff3802d87950 */ /* 0x000fea0003c3ffff */
        .weak           $__internal_1_$__cuda_sm10x_tcgen05_guardrail_trap_phase_invalid_during_alloc
        .type           $__internal_1_$__cuda_sm10x_tcgen05_guardrail_trap_phase_invalid_during_alloc,@function
        .size           $__internal_1_$__cuda_sm10x_tcgen05_guardrail_trap_phase_invalid_during_alloc,($__internal_2_$__cuda_sm10x_tcgen05_guardrail_trap_unallocated_columns_being_dealloced - $__internal_1_$__cuda_sm10x_tcgen05_guardrail_trap_phase_invalid_during_alloc)
$__internal_1_$__cuda_sm10x_tcgen05_guardrail_trap_phase_invalid_during_alloc:
[----:B------:R-:W-:Y:S05]  /*c4a0*/  BPT.TRAP 0x1 ;  /* 0x000000040000795c */ /* 0x000fea0000300000 */
[----:B------:R-:W-:-:S04]  /*c4b0*/  MOV R3, 0x0 ;  /* 0x0000000000037802 */ /* 0x000fc80000000f00 */
[----:B------:R-:W-:Y:S05]  /*c4c0*/  RET.REL.NODEC R2 `(_ZN7cutlass13device_kernelINS_4gemm6kernel13GemmUniversalIN4cute5tupleIJiiiiEEENS1_10collective13CollectiveMmaINS1_35MainloopSm100TmaUmmaWarpSpecializedILi33ELi2ELi4ENS5_IJNS4_1CILi2EEENSA_ILi1EEESC_EEEEENS5_IJNSA_ILi128EEENSA_ILi256EEENSA_ILi32EEEEEENS_12float_e4m3_tENS5_IJlSC_lEEESJ_SK_NS4_8TiledMMAINS4_8MMA_AtomIJNS4_10MMA_TraitsINS4_25SM100_MMA_F8F6F4_2x1SM_SSEJSJ_SJ_fSF_SG_NS4_17integral_constantINS4_4UMMA5MajorELSR_0EEESS_NSP_INSQ_7ScaleInELST_0EEESU_EEEEEENS4_6LayoutINS5_IJSC_SC_SC_EEENS5_IJNSA_ILi0EEESZ_SZ_EEEEENS5_IJNS4_10UnderscoreES12_S12_EEEEENS4_18SM100_TMA_2SM_LOADENS4_14ComposedLayoutINS4_7SwizzleILi1ELi4ELi3EEENS4_18smem_ptr_flag_bitsILi8EEENSX_INS5_IJNSA_ILi8EEESH_EEENS5_IJSH_SC_EEEEEEEvNS4_8identityES15_S1F_vS1G_EENS_8epilogue10collective18CollectiveEpilogueINS1I_23Sm100TmaWarpSpecializedILi4ELi2ELi32ELb0ELb0EEEJNS5_IJNSA_ILi64EEESG_SH_EEENS5_IJNSX_IS1N_SC_EENSX_INS5_IJSH_SB_EEENS5_IJSC_SF_EEEEEEEESJ_SK_SJ_SK_NS1I_6fusion15FusionCallbacksIS1M_NS1U_17LinearCombinationISJ_fSJ_fLNS_15FloatRoundStyleE2EEES1O_S1T_JEEENS4_5SM1004TMEM4LOAD26SM100_TMEM_LOAD_32dp32b32xENS4_13SM90_TMA_LOADES1F_NS4_39AutoVectorizingCopyWithAssumedAlignmentILi128EEENS4_14SM90_TMA_STOREES1F_S26_S26_EEEvvEEEEvNT_6ParamsE) ;  /* 0xffffff3802cc7950 */ /* 0x000fea0003c3ffff */
        .weak           $__internal_2_$__cuda_sm10x_tcgen05_guardrail_trap_unallocated_columns_being_dealloced
        .type           $__internal_2_$__cuda_sm10x_tcgen05_guardrail_trap_unallocated_columns_being_dealloced,@function
        .size           $__internal_2_$__cuda_sm10x_tcgen05_guardrail_trap_unallocated_columns_being_dealloced,(.L_x_279 - $__internal_2_$__cuda_sm10x_tcgen05_guardrail_trap_unallocated_columns_being_dealloced)
$__internal_2_$__cuda_sm10x_tcgen05_guardrail_trap_unallocated_columns_being_dealloced:
[----:B------:R-:W-:Y:S05]  /*c4d0*/  BPT.TRAP 0x1 ;  /* 0x000000040000795c */ /* 0x000fea0000300000 */
[----:B------:R-:W-:-:S04]  /*c4e0*/  HFMA2 R3, -RZ, RZ, 0, 0 ;  /* 0x00000000ff037431 */ /* 0x000fc800000001ff */
[----:B------:R-:W-:Y:S05]  /*c4f0*/  RET.REL.NODEC R2 `(_ZN7cutlass13device_kernelINS_4gemm6kernel13GemmUniversalIN4cute5tupleIJiiiiEEENS1_10collective13CollectiveMmaINS1_35MainloopSm100TmaUmmaWarpSpecializedILi33ELi2ELi4ENS5_IJNS4_1CILi2EEENSA_ILi1EEESC_EEEEENS5_IJNSA_ILi128EEENSA_ILi256EEENSA_ILi32EEEEEENS_12float_e4m3_tENS5_IJlSC_lEEESJ_SK_NS4_8TiledMMAINS4_8MMA_AtomIJNS4_10MMA_TraitsINS4_25SM100_MMA_F8F6F4_2x1SM_SSEJSJ_SJ_fSF_SG_NS4_17integral_constantINS4_4UMMA5MajorELSR_0EEESS_NSP_INSQ_7ScaleInELST_0EEESU_EEEEEENS4_6LayoutINS5_IJSC_SC_SC_EEENS5_IJNSA_ILi0EEESZ_SZ_EEEEENS5_IJNS4_10UnderscoreES12_S12_EEEEENS4_18SM100_TMA_2SM_LOADENS4_14ComposedLayoutINS4_7SwizzleILi1ELi4ELi3EEENS4_18smem_ptr_flag_bitsILi8EEENSX_INS5_IJNSA_ILi8EEESH_EEENS5_IJSH_SC_EEEEEEEvNS4_8identityES15_S1F_vS1G_EENS_8epilogue10collective18CollectiveEpilogueINS1I_23Sm100TmaWarpSpecializedILi4ELi2ELi32ELb0ELb0EEEJNS5_IJNSA_ILi64EEESG_SH_EEENS5_IJNSX_IS1N_SC_EENSX_INS5_IJSH_SB_EEENS5_IJSC_SF_EEEEEEEESJ_SK_SJ_SK_NS1I_6fusion15FusionCallbacksIS1M_NS1U_17LinearCombinationISJ_fSJ_fLNS_15FloatRoundStyleE2EEES1O_S1T_JEEENS4_5SM1004TMEM4LOAD26SM100_TMEM_LOAD_32dp32b32xENS4_13SM90_TMA_LOADES1F_NS4_39AutoVectorizingCopyWithAssumedAlignmentILi128EEENS4_14SM90_TMA_STOREES1F_S26_S26_EEEvvEEEEvNT_6ParamsE) ;  /* 0xffffff3802c07950 */ /* 0x000fea0003c3ffff */
.L_x_278:
[----:B------:R-:W-:-:S00]  /*c500*/  BRA `(.L_x_278) ;  /* 0xfffffffc00fc7947 */ /* 0x000fc0000383ffff */
[----:B------:R-:W-:-:S00]  /*c510*/  NOP ;  /* 0x0000000000007918 */ /* 0x000fc00000000000 */
        /* <DEDUP_REMOVED lines=14> */
.L_x_279:


//--------------------- .nv.global.init           --------------------------
	.section	.nv.global.init,"aw",@progbits
.nv.global.init:
	.type		$str$27,@object
	.size		$str$27,($str$28 - $str$27)
$str$27:
        /*0000*/ 	.byte	0x28, 0x61, 0x64, 0x64, 0x72, 0x65, 0x73, 0x73, 0x20, 0x26, 0x20, 0x6d, 0x61, 0x73, 0x6b, 0x29
        /*0010*/ 	.byte	0x20, 0x3d, 0x3d, 0x20, 0x30, 0x00
	.type		$str$28,@object
	.size		$str$28,($str$26 - $str$28)
$str$28:
        /*0016*/ 	.byte	0x2f, 0x74, 0x6d, 0x70, 0x2f, 0x63, 0x75, 0x74, 0x6c, 0x61, 0x73, 0x73, 0x5f, 0x73, 0x77, 0x65
        /*0026*/ 	.byte	0x65, 0x70, 0x5f, 0x73, 0x72, 0x63, 0x2f, 0x69, 0x6e, 0x63, 0x6c, 0x75, 0x64, 0x65, 0x2f, 0x63
        /*0036*/ 	.byte	0x75, 0x74, 0x65, 0x2f, 0x70, 0x6f, 0x69, 0x6e, 0x74, 0x65, 0x72, 0x5f, 0x66, 0x6c, 0x61, 0x67
        /*0046*/ 	.byte	0x67, 0x65, 0x64, 0x2e, 0x68, 0x70, 0x70, 0x00
	.type		$str$26,@object
	.size		$str$26,($str$25 - $str$26)
$str$26:
        /*004e*/ 	.byte	0x2f, 0x74, 0x6d, 0x70, 0x2f, 0x63, 0x75, 0x74, 0x6c, 0x61, 0x73, 0x73, 0x5f, 0x73, 0x77, 0x65
        /*005e*/ 	.byte	0x65, 0x70, 0x5f, 0x73, 0x72, 0x63, 0x2f, 0x69, 0x6e, 0x63, 0x6c, 0x75, 0x64, 0x65, 0x2f, 0x63
        /*006e*/ 	.byte	0x75, 0x74, 0x65, 0x2f, 0x61, 0x74, 0x6f, 0x6d, 0x2f, 0x63, 0x6f, 0x70, 0x79, 0x5f, 0x74, 0x72
        /*007e*/ 	.byte	0x61, 0x69, 0x74, 0x73, 0x5f, 0x73, 0x6d, 0x31, 0x30, 0x30, 0x2e, 0x68, 0x70, 0x70, 0x00
	.type		$str$25,@object
	.size		$str$25,(__unnamed_1 - $str$25)
$str$25:
        /*008d*/ 	.byte	0x28, 0x28, 0x75, 0x69, 0x6e, 0x74, 0x33, 0x32, 0x5f, 0x74, 0x28, 0x74, 0x68, 0x72, 0x65, 0x61
        /*009d*/ 	.byte	0x64, 0x49, 0x64, 0x78, 0x2e, 0x78, 0x29, 0x20, 0x2f, 0x20, 0x33, 0x32, 0x29, 0x20, 0x25, 0x20
        /*00ad*/ 	.byte	0x34, 0x29, 0x20, 0x3d, 0x3d, 0x20, 0x28, 0x28, 0x28, 0x74, 0x6d, 0x65, 0x6d, 0x5f, 0x61, 0x64
        /*00bd*/ 	.byte	0x64, 0x72, 0x20, 0x3e, 0x3e, 0x20, 0x31, 0x36, 0x29, 0x20, 0x2f, 0x20, 0x33, 0x32, 0x29, 0x20
        /*00cd*/ 	.byte	0x25, 0x20, 0x34, 0x29, 0x00
	.type		__unnamed_1,@object
	.size		__unnamed_1,(__unnamed_2 - __unnamed_1)
__unnamed_1:
        /*00d2*/ 	.byte	0x61, 0x75, 0x74, 0x6f, 0x20, 0x63, 0x75, 0x74, 0x65, 0x3a, 0x3a, 0x61, 0x73, 0x5f, 0x70, 0x6f
        /* <DEDUP_REMOVED lines=24> */
        /*0262*/ 	.byte	0x3a, 0x3a, 0x43, 0x3c, 0x34, 0x30, 0x39, 0x36, 0x3e, 0x3e, 0x3e, 0x3e, 0x5d, 0x00
	.type		__unnamed_2,@object
	.size		__unnamed_2,(__unnamed_3 - __unnamed_2)
__unnamed_2:
        /* <DEDUP_REMOVED lines=26> */
	.type		__unnamed_3,@object
	.size		__unnamed_3,(.L_3 - __unnamed_3)
__unnamed_3:
        /* <DEDUP_REMOVED lines=40> */
        /*068e*/ 	.byte	0x74, 0x65, 0x3a, 0x3a, 0x43, 0x3c, 0x30, 0x3e, 0x3e, 0x3e, 0x3e, 0x5d, 0x00
.L_3:


//--------------------- .nv.shared._ZN7cutlass13device_kernelINS_4gemm6kernel13GemmUniversalIN4cute5tupleIJiiiiEEENS1_10collective13CollectiveMmaINS1_35MainloopSm100TmaUmmaWarpSpecializedILi33ELi2ELi4ENS5_IJNS4_1CILi2EEENSA_ILi1EEESC_EEEEENS5_IJNSA_ILi128EEENSA_ILi256EEENSA_ILi32EEEEEENS_12float_e4m3_tENS5_IJlSC_lEEESJ_SK_NS4_8TiledMMAINS4_8MMA_AtomIJNS4_10MMA_TraitsINS4_25SM100_MMA_F8F6F4_2x1SM_SSEJSJ_SJ_fSF_SG_NS4_17integral_constantINS4_4UMMA5MajorELSR_0EEESS_NSP_INSQ_7ScaleInELST_0EEESU_EEEEEENS4_6LayoutINS5_IJSC_SC_SC_EEENS5_IJNSA_ILi0EEESZ_SZ_EEEEENS5_IJNS4_10UnderscoreES12_S12_EEEEENS4_18SM100_TMA_2SM_LOADENS4_14ComposedLayoutINS4_7SwizzleILi1ELi4ELi3EEENS4_18smem_ptr_flag_bitsILi8EEENSX_INS5_IJNSA_ILi8EEESH_EEENS5_IJSH_SC_EEEEEEEvNS4_8identityES15_S1F_vS1G_EENS_8epilogue10collective18CollectiveEpilogueINS1I_23Sm100TmaWarpSpecializedILi4ELi2ELi32ELb0ELb0EEEJNS5_IJNSA_ILi64EEESG_SH_EEENS5_IJNSX_IS1N_SC_EENSX_INS5_IJSH_SB_EEENS5_IJSC_SF_EEEEEEEESJ_SK_SJ_SK_NS1I_6fusion15FusionCallbacksIS1M_NS1U_17LinearCombinationISJ_fSJ_fLNS_15FloatRoundStyleE2EEES1O_S1T_JEEENS4_5SM1004TMEM4LOAD26SM100_TMEM_LOAD_32dp32b32xENS4_13SM90_TMA_LOADES1F_NS4_39AutoVectorizingCopyWithAssumedAlignmentILi128EEENS4_14SM90_TMA_STOREES1F_S26_S26_EEEvvEEEEvNT_6ParamsE --------------------------
	.section	.nv.shared._ZN7cutlass13device_kernelINS_4gemm6kernel13GemmUniversalIN4cute5tupleIJiiiiEEENS1_10collective13CollectiveMmaINS1_35MainloopSm100TmaUmmaWarpSpecializedILi33ELi2ELi4ENS5_IJNS4_1CILi2EEENSA_ILi1EEESC_EEEEENS5_IJNSA_ILi128EEENSA_ILi256EEENSA_ILi32EEEEEENS_12float_e4m3_tENS5_IJlSC_lEEESJ_SK_NS4_8TiledMMAINS4_8MMA_AtomIJNS4_10MMA_TraitsINS4_25SM100_MMA_F8F6F4_2x1SM_SSEJSJ_SJ_fSF_SG_NS4_17integral_constantINS4_4UMMA5MajorELSR_0EEESS_NSP_INSQ_7ScaleInELST_0EEESU_EEEEEENS4_6LayoutINS5_IJSC_SC_SC_EEENS5_IJNSA_ILi0EEESZ_SZ_EEEEENS5_IJNS4_10UnderscoreES12_S12_EEEEENS4_18SM100_TMA_2SM_LOADENS4_14ComposedLayoutINS4_7SwizzleILi1ELi4ELi3EEENS4_18smem_ptr_flag_bitsILi8EEENSX_INS5_IJNSA_ILi8EEESH_EEENS5_IJSH_SC_EEEEEEEvNS4_8identityES15_S1F_vS1G_EENS_8epilogue10collective18CollectiveEpilogueINS1I_23Sm100TmaWarpSpecializedILi4ELi2ELi32ELb0ELb0EEEJNS5_IJNSA_ILi64EEESG_SH_EEENS5_IJNSX_IS1N_SC_EENSX_INS5_IJSH_SB_EEENS5_IJSC_SF_EEEEEEEESJ_SK_SJ_SK_NS1I_6fusion15FusionCallbacksIS1M_NS1U_17LinearCombinationISJ_fSJ_fLNS_15FloatRoundStyleE2EEES1O_S1T_JEEENS4_5SM1004TMEM4LOAD26SM100_TMEM_LOAD_32dp32b32xENS4_13SM90_TMA_LOADES1F_NS4_39AutoVectorizingCopyWithAssumedAlignmentILi128EEENS4_14SM90_TMA_STOREES1F_S26_S26_EEEvvEEEEvNT_6ParamsE,"aw",@nobits
	.sectionflags	@""
	.align	16
	.zero		1024


//--------------------- .nv.shared.reserved.0     --------------------------
	.section	.nv.shared.reserved.0,"aw",@nobits
	.weak		__nv_reservedSMEM_offset_0_alias
	.size		__nv_reservedSMEM_offset_0_alias, 0, 64
	.other		__nv_reservedSMEM_offset_0_alias,@"STO_CUDA_RESERVED_SHARED STV_DEFAULT"
__nv_reservedSMEM_offset_0_alias:
	.zero		0
.nv.shared.reserved.0:
	.zero		64
	.weak		__nv_reservedSMEM_tcgen05_partition
	.type		__nv_reservedSMEM_tcgen05_partition,@object
	.size		__nv_reservedSMEM_tcgen05_partition,(.L_0 - __nv_reservedSMEM_tcgen05_partition)
__nv_reservedSMEM_tcgen05_partition:
	.zero		32
.L_0:


//--------------------- .nv.global                --------------------------
	.section	.nv.global,"aw",@nobits
.nv.global:
	.type		_ZN40_INTERNAL_816fbb6c_4_k_cu_6a81094d_297834cute1_E,@object
	.size		_ZN40_INTERNAL_816fbb6c_4_k_cu_6a81094d_297834cute1_E,(_ZN40_INTERNAL_816fbb6c_4_k_cu_6a81094d_297834cuda3std3__45__cpo6cbeginE - _ZN40_INTERNAL_816fbb6c_4_k_cu_6a81094d_297834cute1_E)
_ZN40_INTERNAL_816fbb6c_4_k_cu_6a81094d_297834cute1_E:
	.zero		1
	.type		_ZN40_INTERNAL_816fbb6c_4_k_cu_6a81094d_297834cuda3std3__45__cpo6cbeginE,@object
	.size		_ZN40_INTERNAL_816fbb6c_4_k_cu_6a81094d_297834cuda3std3__45__cpo6cbeginE,(_ZN40_INTERNAL_816fbb6c_4_k_cu_6a81094d_297834cuda3std3__48in_placeE - _ZN40_INTERNAL_816fbb6c_4_k_cu_6a81094d_297834cuda3std3__45__cpo6cbeginE)
_ZN40_INTERNAL_816fbb6c_4_k_cu_6a81094d_297834cuda3std3__45__cpo6cbeginE:
	.zero		1
	.type		_ZN40_INTERNAL_816fbb6c_4_k_cu_6a81094d_297834cuda3std3__48in_placeE,@object
	.size		_ZN40_INTERNAL_816fbb6c_4_k_cu_6a81094d_297834cuda3std3__48in_placeE,(_ZN40_INTERNAL_816fbb6c_4_k_cu_6a81094d_297834cuda3std6ranges3__45__cpo9iter_moveE - _ZN40_INTERNAL_816fbb6c_4_k_cu_6a81094d_297834cuda3std3__48in_placeE)
_ZN40_INTERNAL_816fbb6c_4_k_cu_6a81094d_297834cuda3std3__48in_placeE:
	.zero		1
	.type		_ZN40_INTERNAL_816fbb6c_4_k_cu_6a81094d_297834cuda3std6ranges3__45__cpo9iter_moveE,@object
	.size		_ZN40_INTERNAL_816fbb6c_4_k_cu_6a81094d_297834cuda3std6ranges3__45__cpo9iter_moveE,(_ZN40_INTERNAL_816fbb6c_4_k_cu_6a81094d_297834cuda3std3__45__cpo5beginE - _ZN40_INTERNAL_816fbb6c_4_k_cu_6a81094d_297834cuda3std6ranges3__45__cpo9iter_moveE)
_ZN40_INTERNAL_816fbb6c_4_k_cu_6a81094d_297834cuda3std6ranges3__45__cpo9iter_moveE:
	.zero		1
	.type		_ZN40_INTERNAL_816fbb6c_4_k_cu_6a81094d_297834cuda3std3__45__cpo5beginE,@object
	.size		_ZN40_INTERNAL_816fbb6c_4_k_cu_6a81094d_297834cuda3std3__45__cpo5beginE,(_ZN40_INTERNAL_816fbb6c_4_k_cu_6a81094d_297834cuda3std3__442_GLOBAL__N__816fbb6c_4_k_cu_6a81094d_297836ignoreE - _ZN40_INTERNAL_816fbb6c_4_k_cu_6a81094d_297834cuda3std3__45__cpo5beginE)
_ZN40_INTERNAL_816fbb6c_4_k_cu_6a81094d_297834cuda3std3__45__cpo5beginE:
	.zero		1
	.type		_ZN40_INTERNAL_816fbb6c_4_k_cu_6a81094d_297834cuda3std3__442_GLOBAL__N__816fbb6c_4_k_cu_6a81094d_297836ignoreE,@object
	.size		_ZN40_INTERNAL_816fbb6c_4_k_cu_6a81094d_297834cuda3std3__442_GLOBAL__N__816fbb6c_4_k_cu_6a81094d_297836ignoreE,(_ZN40_INTERNAL_816fbb6c_4_k_cu_6a81094d_297834cute7productE - _ZN40_INTERNAL_816fbb6c_4_k_cu_6a81094d_297834cuda3std3__442_GLOBAL__N__816fbb6c_4_k_cu_6a81094d_297836ignoreE)
_ZN40_INTERNAL_816fbb6c_4_k_cu_6a81094d_297834cuda3std3__442_GLOBAL__N__816fbb6c_4_k_cu_6a81094d_297836ignoreE:
	.zero		1
	.type		_ZN40_INTERNAL_816fbb6c_4_k_cu_6a81094d_297834cute7productE,@object
	.size		_ZN40_INTERNAL_816fbb6c_4_k_cu_6a81094d_297834cute7productE,(_ZN40_INTERNAL_816fbb6c_4_k_cu_6a81094d_297834cuda3std3__45__cpo3endE - _ZN40_INTERNAL_816fbb6c_4_k_cu_6a81094d_297834cute7productE)
_ZN40_INTERNAL_816fbb6c_4_k_cu_6a81094d_297834cute7productE:
	.zero		1
	.type		_ZN40_INTERNAL_816fbb6c_4_k_cu_6a81094d_297834cuda3std3__45__cpo3endE,@object
	.size		_ZN40_INTERNAL_816fbb6c_4_k_cu_6a81094d_297834cuda3std3__45__cpo3endE,(_ZN40_INTERNAL_816fbb6c_4_k_cu_6a81094d_297834cuda3std3__419piecewise_constructE - _ZN40_INTERNAL_816fbb6c_4_k_cu_6a81094d_297834cuda3std3__45__cpo3endE)
_ZN40_INTERNAL_816fbb6c_4_k_cu_6a81094d_297834cuda3std3__45__cpo3endE:
	.zero		1
	.type		_ZN40_INTERNAL_816fbb6c_4_k_cu_6a81094d_297834cuda3std3__419piecewise_constructE,@object
	.size		_ZN40_INTERNAL_816fbb6c_4_k_cu_6a81094d_297834cuda3std3__419piecewise_constructE,(_ZN40_INTERNAL_816fbb6c_4_k_cu_6a81094d_297834cuda3std3__45__cpo4cendE - _ZN40_INTERNAL_816fbb6c_4_k_cu_6a81094d_297834cuda3std3__419piecewise_constructE)
_ZN40_INTERNAL_816fbb6c_4_k_cu_6a81094d_297834cuda3std3__419piecewise_constructE:
	.zero		1
	.type		_ZN40_INTERNAL_816fbb6c_4_k_cu_6a81094d_297834cuda3std3__45__cpo4cendE,@object
	.size		_ZN40_INTERNAL_816fbb6c_4_k_cu_6a81094d_297834cuda3std3__45__cpo4cendE,(_ZN40_INTERNAL_816fbb6c_4_k_cu_6a81094d_297834cuda3std6ranges3__45__cpo4swapE - _ZN40_INTERNAL_816fbb6c_4_k_cu_6a81094d_297834cuda3std3__45__cpo4cendE)
_ZN40_INTERNAL_816fbb6c_4_k_cu_6a81094d_297834cuda3std3__45__cpo4cendE:
	.zero		1
	.type		_ZN40_INTERNAL_816fbb6c_4_k_cu_6a81094d_297834cuda3std6ranges3__45__cpo4swapE,@object
	.size		_ZN40_INTERNAL_816fbb6c_4_k_cu_6a81094d_297834cuda3std6ranges3__45__cpo4swapE,(.L_11 - _ZN40_INTERNAL_816fbb6c_4_k_cu_6a81094d_297834cuda3std6ranges3__45__cpo4swapE)
_ZN40_INTERNAL_816fbb6c_4_k_cu_6a81094d_297834cuda3std6ranges3__45__cpo4swapE:
	.zero		1
.L_11:


//--------------------- .nv.constant0._ZN7cutlass13device_kernelINS_4gemm6kernel13GemmUniversalIN4cute5tupleIJiiiiEEENS1_10collective13CollectiveMmaINS1_35MainloopSm100TmaUmmaWarpSpecializedILi33ELi2ELi4ENS5_IJNS4_1CILi2EEENSA_ILi1EEESC_EEEEENS5_IJNSA_ILi128EEENSA_ILi256EEENSA_ILi32EEEEEENS_12float_e4m3_tENS5_IJlSC_lEEESJ_SK_NS4_8TiledMMAINS4_8MMA_AtomIJNS4_10MMA_TraitsINS4_25SM100_MMA_F8F6F4_2x1SM_SSEJSJ_SJ_fSF_SG_NS4_17integral_constantINS4_4UMMA5MajorELSR_0EEESS_NSP_INSQ_7ScaleInELST_0EEESU_EEEEEENS4_6LayoutINS5_IJSC_SC_SC_EEENS5_IJNSA_ILi0EEESZ_SZ_EEEEENS5_IJNS4_10UnderscoreES12_S12_EEEEENS4_18SM100_TMA_2SM_LOADENS4_14ComposedLayoutINS4_7SwizzleILi1ELi4ELi3EEENS4_18smem_ptr_flag_bitsILi8EEENSX_INS5_IJNSA_ILi8EEESH_EEENS5_IJSH_SC_EEEEEEEvNS4_8identityES15_S1F_vS1G_EENS_8epilogue10collective18CollectiveEpilogueINS1I_23Sm100TmaWarpSpecializedILi4ELi2ELi32ELb0ELb0EEEJNS5_IJNSA_ILi64EEESG_SH_EEENS5_IJNSX_IS1N_SC_EENSX_INS5_IJSH_SB_EEENS5_IJSC_SF_EEEEEEEESJ_SK_SJ_SK_NS1I_6fusion15FusionCallbacksIS1M_NS1U_17LinearCombinationISJ_fSJ_fLNS_15FloatRoundStyleE2EEES1O_S1T_JEEENS4_5SM1004TMEM4LOAD26SM100_TMEM_LOAD_32dp32b32xENS4_13SM90_TMA_LOADES1F_NS4_39AutoVectorizingCopyWithAssumedAlignmentILi128EEENS4_14SM90_TMA_STOREES1F_S26_S26_EEEvvEEEEvNT_6ParamsE --------------------------
	.section	.nv.constant0._ZN7cutlass13device_kernelINS_4gemm6kernel13GemmUniversalIN4cute5tupleIJiiiiEEENS1_10collective13CollectiveMmaINS1_35MainloopSm100TmaUmmaWarpSpecializedILi33ELi2ELi4ENS5_IJNS4_1CILi2EEENSA_ILi1EEESC_EEEEENS5_IJNSA_ILi128EEENSA_ILi256EEENSA_ILi32EEEEEENS_12float_e4m3_tENS5_IJlSC_lEEESJ_SK_NS4_8TiledMMAINS4_8MMA_AtomIJNS4_10MMA_TraitsINS4_25SM100_MMA_F8F6F4_2x1SM_SSEJSJ_SJ_fSF_SG_NS4_17integral_constantINS4_4UMMA5MajorELSR_0EEESS_NSP_INSQ_7ScaleInELST_0EEESU_EEEEEENS4_6LayoutINS5_IJSC_SC_SC_EEENS5_IJNSA_ILi0EEESZ_SZ_EEEEENS5_IJNS4_10UnderscoreES12_S12_EEEEENS4_18SM100_TMA_2SM_LOADENS4_14ComposedLayoutINS4_7SwizzleILi1ELi4ELi3EEENS4_18smem_ptr_flag_bitsILi8EEENSX_INS5_IJNSA_ILi8EEESH_EEENS5_IJSH_SC_EEEEEEEvNS4_8identityES15_S1F_vS1G_EENS_8epilogue10collective18CollectiveEpilogueINS1I_23Sm100TmaWarpSpecializedILi4ELi2ELi32ELb0ELb0EEEJNS5_IJNSA_ILi64EEESG_SH_EEENS5_IJNSX_IS1N_SC_EENSX_INS5_IJSH_SB_EEENS5_IJSC_SF_EEEEEEEESJ_SK_SJ_SK_NS1I_6fusion15FusionCallbacksIS1M_NS1U_17LinearCombinationISJ_fSJ_fLNS_15FloatRoundStyleE2EEES1O_S1T_JEEENS4_5SM1004TMEM4LOAD26SM100_TMEM_LOAD_32dp32b32xENS4_13SM90_TMA_LOADES1F_NS4_39AutoVectorizingCopyWithAssumedAlignmentILi128EEENS4_14SM90_TMA_STOREES1F_S26_S26_EEEvvEEEEvNT_6ParamsE,"a",@progbits
	.sectionflags	@""
	.align	4
.nv.constant0._ZN7cutlass13device_kernelINS_4gemm6kernel13GemmUniversalIN4cute5tupleIJiiiiEEENS1_10collective13CollectiveMmaINS1_35MainloopSm100TmaUmmaWarpSpecializedILi33ELi2ELi4ENS5_IJNS4_1CILi2EEENSA_ILi1EEESC_EEEEENS5_IJNSA_ILi128EEENSA_ILi256EEENSA_ILi32EEEEEENS_12float_e4m3_tENS5_IJlSC_lEEESJ_SK_NS4_8TiledMMAINS4_8MMA_AtomIJNS4_10MMA_TraitsINS4_25SM100_MMA_F8F6F4_2x1SM_SSEJSJ_SJ_fSF_SG_NS4_17integral_constantINS4_4UMMA5MajorELSR_0EEESS_NSP_INSQ_7ScaleInELST_0EEESU_EEEEEENS4_6LayoutINS5_IJSC_SC_SC_EEENS5_IJNSA_ILi0EEESZ_SZ_EEEEENS5_IJNS4_10UnderscoreES12_S12_EEEEENS4_18SM100_TMA_2SM_LOADENS4_14ComposedLayoutINS4_7SwizzleILi1ELi4ELi3EEENS4_18smem_ptr_flag_bitsILi8EEENSX_INS5_IJNSA_ILi8EEESH_EEENS5_IJSH_SC_EEEEEEEvNS4_8identityES15_S1F_vS1G_EENS_8epilogue10collective18CollectiveEpilogueINS1I_23Sm100TmaWarpSpecializedILi4ELi2ELi32ELb0ELb0EEEJNS5_IJNSA_ILi64EEESG_SH_EEENS5_IJNSX_IS1N_SC_EENSX_INS5_IJSH_SB_EEENS5_IJSC_SF_EEEEEEEESJ_SK_SJ_SK_NS1I_6fusion15FusionCallbacksIS1M_NS1U_17LinearCombinationISJ_fSJ_fLNS_15FloatRoundStyleE2EEES1O_S1T_JEEENS4_5SM1004TMEM4LOAD26SM100_TMEM_LOAD_32dp32b32xENS4_13SM90_TMA_LOADES1F_NS4_39AutoVectorizingCopyWithAssumedAlignmentILi128EEENS4_14SM90_TMA_STOREES1F_S26_S26_EEEvvEEEEvNT_6ParamsE:
	.zero		2944


//--------------------- SYMBOLS --------------------------

	.type		.nv.reservedSmem.offset0,@object
	.size		.nv.reservedSmem.offset0,0x4
	.type		.nv.reservedSmem.cap,@object
	.size		.nv.reservedSmem.cap,0x4
	.type		__assertfail,@function
